//
// Generated by NVIDIA NVVM Compiler
//
// Compiler Build ID: CL-36424714
// Cuda compilation tools, release 13.0, V13.0.88
// Based on NVVM 20.0.0
//

.version 9.0
.target sm_100
.address_size 64

	// .globl	_Z13GMMcommonTermiPfi
.const .align 4 .b8 det_indices[12] = {84, 70, 9, 0, 103, 134, 5, 0, 137, 135, 5};
.const .align 4 .b8 inv_indices[16] = {103, 69, 69, 0, 137, 152, 118, 0, 88, 102, 84, 0, 152, 103, 88};
// _ZZ13GMMcommonTermiPfiE3s_n has been demoted
// _ZZ12GMMFindSplitP10GMMSplit_tiPfiE13s_eigenvalues has been demoted
// _ZZ10GMMDoSplitPK10GMMSplit_tiPfiPKfPiiE10s_gmmSplit has been demoted
// _ZZ18GMMReductionKernelILi4ELb1EEviPfiPKfPiiiPjE7s_lists has been demoted
// _ZZ18GMMReductionKernelILi4ELb1EEviPfiPKfPiiiPjE5s_gmm has been demoted
// _ZZ18GMMReductionKernelILi4ELb1EEviPfiPKfPiiiPjE7s_final has been demoted
// _ZZ18GMMReductionKernelILi4ELb1EEviPfiPKfPiiiPjE9gmm_flags has been demoted
// _ZZ18GMMReductionKernelILi4ELb0EEviPfiPKfPiiiPjE7s_lists has been demoted
// _ZZ18GMMReductionKernelILi4ELb0EEviPfiPKfPiiiPjE5s_gmm has been demoted
// _ZZ18GMMReductionKernelILi4ELb0EEviPfiPKfPiiiPjE7s_final has been demoted
// _ZZ17GMMFinalizeKernelILi4ELb0EEvPfS0_iiE5s_gmm has been demoted
// _ZZ17GMMFinalizeKernelILi4ELb0EEvPfS0_iiE7s_final has been demoted
// _ZZ17GMMFinalizeKernelILi4ELb0EEvPfS0_iiE9final_gmm has been demoted
// _ZZ17GMMFinalizeKernelILi4ELb1EEvPfS0_iiE5s_gmm has been demoted
// _ZZ17GMMFinalizeKernelILi4ELb1EEvPfS0_iiE7s_final has been demoted
// _ZZ17GMMFinalizeKernelILi4ELb1EEvPfS0_iiE9final_gmm has been demoted
.global .align 4 .b8 __cudart_i2opi_f[24] = {65, 144, 67, 60, 153, 149, 98, 219, 192, 221, 52, 245, 209, 87, 39, 252, 41, 21, 68, 78, 110, 131, 249, 162};

.visible .entry _Z13GMMcommonTermiPfi(
	.param .u32 _Z13GMMcommonTermiPfi_param_0,
	.param .u64 .ptr .align 1 _Z13GMMcommonTermiPfi_param_1,
	.param .u32 _Z13GMMcommonTermiPfi_param_2
)
{
	.reg .pred 	%p<3>;
	.reg .b32 	%r<28>;
	.reg .b32 	%f<19>;
	.reg .b64 	%rd<5>;
	// demoted variable
	.shared .align 4 .b8 _ZZ13GMMcommonTermiPfiE3s_n[256];
	ld.param.u32 	%r3, [_Z13GMMcommonTermiPfi_param_0];
	ld.param.u64 	%rd2, [_Z13GMMcommonTermiPfi_param_1];
	ld.param.u32 	%r4, [_Z13GMMcommonTermiPfi_param_2];
	cvta.to.global.u64 	%rd3, %rd2;
	mov.u32 	%r1, %tid.x;
	shl.b32 	%r5, %r1, 1;
	mov.u32 	%r2, %tid.y;
	or.b32  	%r6, %r5, %r2;
	setp.ge.u32 	%p1, %r1, %r3;
	mul.lo.s32 	%r7, %r4, %r6;
	mul.wide.s32 	%rd4, %r7, 4;
	add.s64 	%rd1, %rd3, %rd4;
	mov.f32 	%f18, 0f00000000;
	@%p1 bra 	$L__BB0_2;
	ld.global.f32 	%f18, [%rd1];
$L__BB0_2:
	setp.ge.u32 	%p2, %r1, %r3;
	shl.b32 	%r8, %r2, 7;
	mov.u32 	%r9, _ZZ13GMMcommonTermiPfiE3s_n;
	add.s32 	%r10, %r9, %r8;
	shl.b32 	%r11, %r1, 2;
	add.s32 	%r12, %r10, %r11;
	st.volatile.shared.f32 	[%r12], %f18;
	and.b32  	%r13, %r11, 124;
	xor.b32  	%r14, %r13, 64;
	add.s32 	%r15, %r10, %r14;
	ld.volatile.shared.f32 	%f5, [%r15];
	add.f32 	%f6, %f18, %f5;
	st.volatile.shared.f32 	[%r12], %f6;
	add.s32 	%r16, %r11, 32;
	and.b32  	%r17, %r16, 124;
	add.s32 	%r18, %r10, %r17;
	ld.volatile.shared.f32 	%f7, [%r18];
	add.f32 	%f8, %f6, %f7;
	st.volatile.shared.f32 	[%r12], %f8;
	add.s32 	%r19, %r11, 16;
	and.b32  	%r20, %r19, 124;
	add.s32 	%r21, %r10, %r20;
	ld.volatile.shared.f32 	%f9, [%r21];
	add.f32 	%f10, %f8, %f9;
	st.volatile.shared.f32 	[%r12], %f10;
	add.s32 	%r22, %r11, 8;
	and.b32  	%r23, %r22, 124;
	add.s32 	%r24, %r10, %r23;
	ld.volatile.shared.f32 	%f11, [%r24];
	add.f32 	%f12, %f10, %f11;
	st.volatile.shared.f32 	[%r12], %f12;
	add.s32 	%r25, %r11, 4;
	and.b32  	%r26, %r25, 124;
	add.s32 	%r27, %r10, %r26;
	ld.volatile.shared.f32 	%f13, [%r27];
	add.f32 	%f3, %f12, %f13;
	@%p2 bra 	$L__BB0_4;
	ld.global.f32 	%f14, [%rd1+40];
	sqrt.rn.f32 	%f15, %f14;
	mul.f32 	%f16, %f3, %f15;
	div.rn.f32 	%f17, %f18, %f16;
	st.global.f32 	[%rd1+40], %f17;
$L__BB0_4:
	ret;

}
	// .globl	_Z17GMMDataTermKernelPKfiS0_iPfi
.visible .entry _Z17GMMDataTermKernelPKfiS0_iPfi(
	.param .u64 .ptr .align 1 _Z17GMMDataTermKernelPKfiS0_iPfi_param_0,
	.param .u32 _Z17GMMDataTermKernelPKfiS0_iPfi_param_1,
	.param .u64 .ptr .align 1 _Z17GMMDataTermKernelPKfiS0_iPfi_param_2,
	.param .u32 _Z17GMMDataTermKernelPKfiS0_iPfi_param_3,
	.param .u64 .ptr .align 1 _Z17GMMDataTermKernelPKfiS0_iPfi_param_4,
	.param .u32 _Z17GMMDataTermKernelPKfiS0_iPfi_param_5
)
{
	.reg .pred 	%p<13>;
	.reg .b32 	%r<115>;
	.reg .b32 	%f<594>;
	.reg .b64 	%rd<44>;

	ld.param.u64 	%rd3, [_Z17GMMDataTermKernelPKfiS0_iPfi_param_0];
	ld.param.u32 	%r43, [_Z17GMMDataTermKernelPKfiS0_iPfi_param_1];
	ld.param.u64 	%rd5, [_Z17GMMDataTermKernelPKfiS0_iPfi_param_2];
	ld.param.u32 	%r44, [_Z17GMMDataTermKernelPKfiS0_iPfi_param_3];
	ld.param.u32 	%r45, [_Z17GMMDataTermKernelPKfiS0_iPfi_param_5];
	cvta.to.global.u64 	%rd1, %rd5;
	mov.u32 	%r46, %ctaid.x;
	mov.u32 	%r47, %ntid.x;
	mov.u32 	%r48, %tid.x;
	mad.lo.s32 	%r1, %r46, %r47, %r48;
	setp.ge.s32 	%p1, %r1, %r45;
	@%p1 bra 	$L__BB1_13;
	cvta.to.global.u64 	%rd6, %rd3;
	mul.wide.s32 	%rd7, %r1, 4;
	add.s64 	%rd8, %rd6, %rd7;
	ld.global.f32 	%f27, [%rd8];
	mul.f32 	%f1, %f27, 0f437F0000;
	mul.wide.s32 	%rd2, %r45, 4;
	add.s64 	%rd9, %rd8, %rd2;
	ld.global.f32 	%f28, [%rd9];
	mul.f32 	%f2, %f28, 0f437F0000;
	add.s64 	%rd10, %rd9, %rd2;
	ld.global.f32 	%f29, [%rd10];
	mul.f32 	%f3, %f29, 0f437F0000;
	setp.lt.s32 	%p2, %r43, 1;
	mov.f32 	%f581, 0f00000000;
	mov.f32 	%f590, %f581;
	mov.f32 	%f593, %f581;
	@%p2 bra 	$L__BB1_12;
	add.s32 	%r2, %r43, -1;
	shr.u32 	%r50, %r2, 1;
	add.s32 	%r3, %r50, 1;
	and.b32  	%r4, %r3, 3;
	setp.lt.u32 	%p3, %r43, 7;
	mov.f32 	%f590, 0f00000000;
	mov.b32 	%r113, 0;
	@%p3 bra 	$L__BB1_15;
	mul.lo.s32 	%r103, %r44, 6;
	shl.b32 	%r102, %r44, 2;
	shl.b32 	%r101, %r44, 1;
	and.b32  	%r52, %r3, 2147483644;
	neg.s32 	%r99, %r52;
	mov.f32 	%f590, 0f00000000;
	mov.b32 	%r100, 0;
	mov.u32 	%r113, %r100;
	bra.uni 	$L__BB1_14;
$L__BB1_4:
	mul.lo.s32 	%r109, %r44, 7;
	mul.lo.s32 	%r108, %r44, 5;
	mul.lo.s32 	%r107, %r44, 3;
	and.b32  	%r75, %r3, 2147483644;
	neg.s32 	%r105, %r75;
	mov.f32 	%f581, 0f00000000;
	mov.b32 	%r111, 0;
	mov.u32 	%r106, %r44;
$L__BB1_5:
	.pragma "nounroll";
	mul.wide.s32 	%rd25, %r106, 4;
	add.s64 	%rd26, %rd1, %rd25;
	ld.global.f32 	%f306, [%rd26+4];
	sub.f32 	%f307, %f1, %f306;
	ld.global.f32 	%f308, [%rd26+8];
	sub.f32 	%f309, %f2, %f308;
	ld.global.f32 	%f310, [%rd26+12];
	sub.f32 	%f311, %f3, %f310;
	mul.f32 	%f312, %f307, %f307;
	ld.global.f32 	%f313, [%rd26+16];
	mul.f32 	%f314, %f309, %f309;
	ld.global.f32 	%f315, [%rd26+28];
	mul.f32 	%f316, %f314, %f315;
	mul.f32 	%f317, %f311, %f311;
	ld.global.f32 	%f318, [%rd26+36];
	mul.f32 	%f319, %f307, %f309;
	ld.global.f32 	%f320, [%rd26+20];
	mul.f32 	%f321, %f307, %f311;
	ld.global.f32 	%f322, [%rd26+24];
	mul.f32 	%f323, %f321, %f322;
	mul.f32 	%f324, %f309, %f311;
	ld.global.f32 	%f325, [%rd26+32];
	ld.global.f32 	%f326, [%rd26+40];
	fma.rn.f32 	%f327, %f312, %f313, %f316;
	fma.rn.f32 	%f328, %f317, %f318, %f327;
	fma.rn.f32 	%f329, %f319, %f320, %f323;
	fma.rn.f32 	%f330, %f324, %f325, %f329;
	fma.rn.f32 	%f331, %f330, 0f40000000, %f328;
	mul.f32 	%f332, %f331, 0fBF000000;
	fma.rn.f32 	%f333, %f332, 0f3BBB989D, 0f3F000000;
	cvt.sat.f32.f32 	%f334, %f333;
	mov.f32 	%f335, 0f4B400001;
	mov.f32 	%f336, 0f437C0000;
	fma.rm.f32 	%f337, %f334, %f336, %f335;
	add.f32 	%f338, %f337, 0fCB40007F;
	neg.f32 	%f339, %f338;
	fma.rn.f32 	%f340, %f332, 0f3FB8AA3B, %f339;
	fma.rn.f32 	%f341, %f332, 0f32A57060, %f340;
	mov.b32 	%r76, %f337;
	shl.b32 	%r77, %r76, 23;
	mov.b32 	%f342, %r77;
	ex2.approx.ftz.f32 	%f343, %f341;
	mul.f32 	%f344, %f343, %f342;
	fma.rn.f32 	%f345, %f326, %f344, %f581;
	mul.wide.s32 	%rd27, %r107, 4;
	add.s64 	%rd28, %rd1, %rd27;
	ld.global.f32 	%f346, [%rd28+4];
	sub.f32 	%f347, %f1, %f346;
	ld.global.f32 	%f348, [%rd28+8];
	sub.f32 	%f349, %f2, %f348;
	ld.global.f32 	%f350, [%rd28+12];
	sub.f32 	%f351, %f3, %f350;
	mul.f32 	%f352, %f347, %f347;
	ld.global.f32 	%f353, [%rd28+16];
	mul.f32 	%f354, %f349, %f349;
	ld.global.f32 	%f355, [%rd28+28];
	mul.f32 	%f356, %f354, %f355;
	mul.f32 	%f357, %f351, %f351;
	ld.global.f32 	%f358, [%rd28+36];
	mul.f32 	%f359, %f347, %f349;
	ld.global.f32 	%f360, [%rd28+20];
	mul.f32 	%f361, %f347, %f351;
	ld.global.f32 	%f362, [%rd28+24];
	mul.f32 	%f363, %f361, %f362;
	mul.f32 	%f364, %f349, %f351;
	ld.global.f32 	%f365, [%rd28+32];
	ld.global.f32 	%f366, [%rd28+40];
	fma.rn.f32 	%f367, %f352, %f353, %f356;
	fma.rn.f32 	%f368, %f357, %f358, %f367;
	fma.rn.f32 	%f369, %f359, %f360, %f363;
	fma.rn.f32 	%f370, %f364, %f365, %f369;
	fma.rn.f32 	%f371, %f370, 0f40000000, %f368;
	mul.f32 	%f372, %f371, 0fBF000000;
	fma.rn.f32 	%f373, %f372, 0f3BBB989D, 0f3F000000;
	cvt.sat.f32.f32 	%f374, %f373;
	fma.rm.f32 	%f375, %f374, %f336, %f335;
	add.f32 	%f376, %f375, 0fCB40007F;
	neg.f32 	%f377, %f376;
	fma.rn.f32 	%f378, %f372, 0f3FB8AA3B, %f377;
	fma.rn.f32 	%f379, %f372, 0f32A57060, %f378;
	mov.b32 	%r78, %f375;
	shl.b32 	%r79, %r78, 23;
	mov.b32 	%f380, %r79;
	ex2.approx.ftz.f32 	%f381, %f379;
	mul.f32 	%f382, %f381, %f380;
	fma.rn.f32 	%f383, %f366, %f382, %f345;
	mul.wide.s32 	%rd29, %r108, 4;
	add.s64 	%rd30, %rd1, %rd29;
	ld.global.f32 	%f384, [%rd30+4];
	sub.f32 	%f385, %f1, %f384;
	ld.global.f32 	%f386, [%rd30+8];
	sub.f32 	%f387, %f2, %f386;
	ld.global.f32 	%f388, [%rd30+12];
	sub.f32 	%f389, %f3, %f388;
	mul.f32 	%f390, %f385, %f385;
	ld.global.f32 	%f391, [%rd30+16];
	mul.f32 	%f392, %f387, %f387;
	ld.global.f32 	%f393, [%rd30+28];
	mul.f32 	%f394, %f392, %f393;
	mul.f32 	%f395, %f389, %f389;
	ld.global.f32 	%f396, [%rd30+36];
	mul.f32 	%f397, %f385, %f387;
	ld.global.f32 	%f398, [%rd30+20];
	mul.f32 	%f399, %f385, %f389;
	ld.global.f32 	%f400, [%rd30+24];
	mul.f32 	%f401, %f399, %f400;
	mul.f32 	%f402, %f387, %f389;
	ld.global.f32 	%f403, [%rd30+32];
	ld.global.f32 	%f404, [%rd30+40];
	fma.rn.f32 	%f405, %f390, %f391, %f394;
	fma.rn.f32 	%f406, %f395, %f396, %f405;
	fma.rn.f32 	%f407, %f397, %f398, %f401;
	fma.rn.f32 	%f408, %f402, %f403, %f407;
	fma.rn.f32 	%f409, %f408, 0f40000000, %f406;
	mul.f32 	%f410, %f409, 0fBF000000;
	fma.rn.f32 	%f411, %f410, 0f3BBB989D, 0f3F000000;
	cvt.sat.f32.f32 	%f412, %f411;
	fma.rm.f32 	%f413, %f412, %f336, %f335;
	add.f32 	%f414, %f413, 0fCB40007F;
	neg.f32 	%f415, %f414;
	fma.rn.f32 	%f416, %f410, 0f3FB8AA3B, %f415;
	fma.rn.f32 	%f417, %f410, 0f32A57060, %f416;
	mov.b32 	%r80, %f413;
	shl.b32 	%r81, %r80, 23;
	mov.b32 	%f418, %r81;
	ex2.approx.ftz.f32 	%f419, %f417;
	mul.f32 	%f420, %f419, %f418;
	fma.rn.f32 	%f421, %f404, %f420, %f383;
	mul.wide.s32 	%rd31, %r109, 4;
	add.s64 	%rd32, %rd1, %rd31;
	ld.global.f32 	%f422, [%rd32+4];
	sub.f32 	%f423, %f1, %f422;
	ld.global.f32 	%f424, [%rd32+8];
	sub.f32 	%f425, %f2, %f424;
	ld.global.f32 	%f426, [%rd32+12];
	sub.f32 	%f427, %f3, %f426;
	mul.f32 	%f428, %f423, %f423;
	ld.global.f32 	%f429, [%rd32+16];
	mul.f32 	%f430, %f425, %f425;
	ld.global.f32 	%f431, [%rd32+28];
	mul.f32 	%f432, %f430, %f431;
	mul.f32 	%f433, %f427, %f427;
	ld.global.f32 	%f434, [%rd32+36];
	mul.f32 	%f435, %f423, %f425;
	ld.global.f32 	%f436, [%rd32+20];
	mul.f32 	%f437, %f423, %f427;
	ld.global.f32 	%f438, [%rd32+24];
	mul.f32 	%f439, %f437, %f438;
	mul.f32 	%f440, %f425, %f427;
	ld.global.f32 	%f441, [%rd32+32];
	ld.global.f32 	%f442, [%rd32+40];
	fma.rn.f32 	%f443, %f428, %f429, %f432;
	fma.rn.f32 	%f444, %f433, %f434, %f443;
	fma.rn.f32 	%f445, %f435, %f436, %f439;
	fma.rn.f32 	%f446, %f440, %f441, %f445;
	fma.rn.f32 	%f447, %f446, 0f40000000, %f444;
	mul.f32 	%f448, %f447, 0fBF000000;
	fma.rn.f32 	%f449, %f448, 0f3BBB989D, 0f3F000000;
	cvt.sat.f32.f32 	%f450, %f449;
	fma.rm.f32 	%f451, %f450, %f336, %f335;
	add.f32 	%f452, %f451, 0fCB40007F;
	neg.f32 	%f453, %f452;
	fma.rn.f32 	%f454, %f448, 0f3FB8AA3B, %f453;
	fma.rn.f32 	%f455, %f448, 0f32A57060, %f454;
	mov.b32 	%r82, %f451;
	shl.b32 	%r83, %r82, 23;
	mov.b32 	%f456, %r83;
	ex2.approx.ftz.f32 	%f457, %f455;
	mul.f32 	%f458, %f457, %f456;
	fma.rn.f32 	%f581, %f442, %f458, %f421;
	add.s32 	%r111, %r111, 8;
	shl.b32 	%r84, %r44, 3;
	add.s32 	%r109, %r109, %r84;
	add.s32 	%r108, %r108, %r84;
	add.s32 	%r107, %r107, %r84;
	add.s32 	%r106, %r106, %r84;
	add.s32 	%r105, %r105, 4;
	setp.ne.s32 	%p9, %r105, 0;
	@%p9 bra 	$L__BB1_5;
$L__BB1_6:
	setp.eq.s32 	%p10, %r4, 0;
	@%p10 bra 	$L__BB1_11;
	shr.u32 	%r85, %r2, 1;
	add.s32 	%r86, %r85, 1;
	and.b32  	%r87, %r86, 3;
	setp.eq.s32 	%p11, %r87, 1;
	@%p11 bra 	$L__BB1_9;
	mad.lo.s32 	%r88, %r44, %r111, %r44;
	mul.wide.s32 	%rd33, %r88, 4;
	add.s64 	%rd34, %rd1, %rd33;
	ld.global.f32 	%f460, [%rd34+4];
	sub.f32 	%f461, %f1, %f460;
	ld.global.f32 	%f462, [%rd34+8];
	sub.f32 	%f463, %f2, %f462;
	ld.global.f32 	%f464, [%rd34+12];
	sub.f32 	%f465, %f3, %f464;
	mul.f32 	%f466, %f461, %f461;
	ld.global.f32 	%f467, [%rd34+16];
	mul.f32 	%f468, %f463, %f463;
	ld.global.f32 	%f469, [%rd34+28];
	mul.f32 	%f470, %f468, %f469;
	mul.f32 	%f471, %f465, %f465;
	ld.global.f32 	%f472, [%rd34+36];
	mul.f32 	%f473, %f461, %f463;
	ld.global.f32 	%f474, [%rd34+20];
	mul.f32 	%f475, %f461, %f465;
	ld.global.f32 	%f476, [%rd34+24];
	mul.f32 	%f477, %f475, %f476;
	mul.f32 	%f478, %f463, %f465;
	ld.global.f32 	%f479, [%rd34+32];
	ld.global.f32 	%f480, [%rd34+40];
	fma.rn.f32 	%f481, %f466, %f467, %f470;
	fma.rn.f32 	%f482, %f471, %f472, %f481;
	fma.rn.f32 	%f483, %f473, %f474, %f477;
	fma.rn.f32 	%f484, %f478, %f479, %f483;
	fma.rn.f32 	%f485, %f484, 0f40000000, %f482;
	mul.f32 	%f486, %f485, 0fBF000000;
	fma.rn.f32 	%f487, %f486, 0f3BBB989D, 0f3F000000;
	cvt.sat.f32.f32 	%f488, %f487;
	mov.f32 	%f489, 0f4B400001;
	mov.f32 	%f490, 0f437C0000;
	fma.rm.f32 	%f491, %f488, %f490, %f489;
	add.f32 	%f492, %f491, 0fCB40007F;
	neg.f32 	%f493, %f492;
	fma.rn.f32 	%f494, %f486, 0f3FB8AA3B, %f493;
	fma.rn.f32 	%f495, %f486, 0f32A57060, %f494;
	mov.b32 	%r89, %f491;
	shl.b32 	%r90, %r89, 23;
	mov.b32 	%f496, %r90;
	ex2.approx.ftz.f32 	%f497, %f495;
	mul.f32 	%f498, %f497, %f496;
	fma.rn.f32 	%f499, %f480, %f498, %f581;
	shl.b32 	%r91, %r44, 1;
	add.s32 	%r92, %r88, %r91;
	mul.wide.s32 	%rd35, %r92, 4;
	add.s64 	%rd36, %rd1, %rd35;
	ld.global.f32 	%f500, [%rd36+4];
	sub.f32 	%f501, %f1, %f500;
	ld.global.f32 	%f502, [%rd36+8];
	sub.f32 	%f503, %f2, %f502;
	ld.global.f32 	%f504, [%rd36+12];
	sub.f32 	%f505, %f3, %f504;
	mul.f32 	%f506, %f501, %f501;
	ld.global.f32 	%f507, [%rd36+16];
	mul.f32 	%f508, %f503, %f503;
	ld.global.f32 	%f509, [%rd36+28];
	mul.f32 	%f510, %f508, %f509;
	mul.f32 	%f511, %f505, %f505;
	ld.global.f32 	%f512, [%rd36+36];
	mul.f32 	%f513, %f501, %f503;
	ld.global.f32 	%f514, [%rd36+20];
	mul.f32 	%f515, %f501, %f505;
	ld.global.f32 	%f516, [%rd36+24];
	mul.f32 	%f517, %f515, %f516;
	mul.f32 	%f518, %f503, %f505;
	ld.global.f32 	%f519, [%rd36+32];
	ld.global.f32 	%f520, [%rd36+40];
	fma.rn.f32 	%f521, %f506, %f507, %f510;
	fma.rn.f32 	%f522, %f511, %f512, %f521;
	fma.rn.f32 	%f523, %f513, %f514, %f517;
	fma.rn.f32 	%f524, %f518, %f519, %f523;
	fma.rn.f32 	%f525, %f524, 0f40000000, %f522;
	mul.f32 	%f526, %f525, 0fBF000000;
	fma.rn.f32 	%f527, %f526, 0f3BBB989D, 0f3F000000;
	cvt.sat.f32.f32 	%f528, %f527;
	fma.rm.f32 	%f529, %f528, %f490, %f489;
	add.f32 	%f530, %f529, 0fCB40007F;
	neg.f32 	%f531, %f530;
	fma.rn.f32 	%f532, %f526, 0f3FB8AA3B, %f531;
	fma.rn.f32 	%f533, %f526, 0f32A57060, %f532;
	mov.b32 	%r93, %f529;
	shl.b32 	%r94, %r93, 23;
	mov.b32 	%f534, %r94;
	ex2.approx.ftz.f32 	%f535, %f533;
	mul.f32 	%f536, %f535, %f534;
	fma.rn.f32 	%f581, %f520, %f536, %f499;
	add.s32 	%r111, %r111, 4;
$L__BB1_9:
	and.b32  	%r95, %r2, 2;
	setp.ne.s32 	%p12, %r95, 0;
	@%p12 bra 	$L__BB1_11;
	mad.lo.s32 	%r96, %r44, %r111, %r44;
	mul.wide.s32 	%rd37, %r96, 4;
	add.s64 	%rd38, %rd1, %rd37;
	ld.global.f32 	%f537, [%rd38+4];
	sub.f32 	%f538, %f1, %f537;
	ld.global.f32 	%f539, [%rd38+8];
	sub.f32 	%f540, %f2, %f539;
	ld.global.f32 	%f541, [%rd38+12];
	sub.f32 	%f542, %f3, %f541;
	mul.f32 	%f543, %f538, %f538;
	ld.global.f32 	%f544, [%rd38+16];
	mul.f32 	%f545, %f540, %f540;
	ld.global.f32 	%f546, [%rd38+28];
	mul.f32 	%f547, %f545, %f546;
	mul.f32 	%f548, %f542, %f542;
	ld.global.f32 	%f549, [%rd38+36];
	mul.f32 	%f550, %f538, %f540;
	ld.global.f32 	%f551, [%rd38+20];
	mul.f32 	%f552, %f538, %f542;
	ld.global.f32 	%f553, [%rd38+24];
	mul.f32 	%f554, %f552, %f553;
	mul.f32 	%f555, %f540, %f542;
	ld.global.f32 	%f556, [%rd38+32];
	ld.global.f32 	%f557, [%rd38+40];
	fma.rn.f32 	%f558, %f543, %f544, %f547;
	fma.rn.f32 	%f559, %f548, %f549, %f558;
	fma.rn.f32 	%f560, %f550, %f551, %f554;
	fma.rn.f32 	%f561, %f555, %f556, %f560;
	fma.rn.f32 	%f562, %f561, 0f40000000, %f559;
	mul.f32 	%f563, %f562, 0fBF000000;
	fma.rn.f32 	%f564, %f563, 0f3BBB989D, 0f3F000000;
	cvt.sat.f32.f32 	%f565, %f564;
	mov.f32 	%f566, 0f4B400001;
	mov.f32 	%f567, 0f437C0000;
	fma.rm.f32 	%f568, %f565, %f567, %f566;
	add.f32 	%f569, %f568, 0fCB40007F;
	neg.f32 	%f570, %f569;
	fma.rn.f32 	%f571, %f563, 0f3FB8AA3B, %f570;
	fma.rn.f32 	%f572, %f563, 0f32A57060, %f571;
	mov.b32 	%r97, %f568;
	shl.b32 	%r98, %r97, 23;
	mov.b32 	%f573, %r98;
	ex2.approx.ftz.f32 	%f574, %f572;
	mul.f32 	%f575, %f574, %f573;
	fma.rn.f32 	%f581, %f557, %f575, %f581;
$L__BB1_11:
	add.f32 	%f576, %f590, 0f00000000;
	add.f32 	%f593, %f576, %f581;
$L__BB1_12:
	ld.param.u64 	%rd43, [_Z17GMMDataTermKernelPKfiS0_iPfi_param_4];
	div.rn.f32 	%f577, %f590, %f593;
	cvta.to.global.u64 	%rd39, %rd43;
	mul.wide.s32 	%rd40, %r1, 4;
	add.s64 	%rd41, %rd39, %rd40;
	st.global.f32 	[%rd41], %f577;
	div.rn.f32 	%f578, %f581, %f593;
	add.s64 	%rd42, %rd41, %rd2;
	st.global.f32 	[%rd42], %f578;
$L__BB1_13:
	ret;
$L__BB1_14:
	.pragma "nounroll";
	mul.wide.s32 	%rd11, %r100, 4;
	add.s64 	%rd12, %rd1, %rd11;
	ld.global.f32 	%f33, [%rd12+4];
	sub.f32 	%f34, %f1, %f33;
	ld.global.f32 	%f35, [%rd12+8];
	sub.f32 	%f36, %f2, %f35;
	ld.global.f32 	%f37, [%rd12+12];
	sub.f32 	%f38, %f3, %f37;
	mul.f32 	%f39, %f34, %f34;
	ld.global.f32 	%f40, [%rd12+16];
	mul.f32 	%f41, %f36, %f36;
	ld.global.f32 	%f42, [%rd12+28];
	mul.f32 	%f43, %f41, %f42;
	mul.f32 	%f44, %f38, %f38;
	ld.global.f32 	%f45, [%rd12+36];
	mul.f32 	%f46, %f34, %f36;
	ld.global.f32 	%f47, [%rd12+20];
	mul.f32 	%f48, %f34, %f38;
	ld.global.f32 	%f49, [%rd12+24];
	mul.f32 	%f50, %f48, %f49;
	mul.f32 	%f51, %f36, %f38;
	ld.global.f32 	%f52, [%rd12+32];
	ld.global.f32 	%f53, [%rd12+40];
	fma.rn.f32 	%f54, %f39, %f40, %f43;
	fma.rn.f32 	%f55, %f44, %f45, %f54;
	fma.rn.f32 	%f56, %f46, %f47, %f50;
	fma.rn.f32 	%f57, %f51, %f52, %f56;
	fma.rn.f32 	%f58, %f57, 0f40000000, %f55;
	mul.f32 	%f59, %f58, 0fBF000000;
	fma.rn.f32 	%f60, %f59, 0f3BBB989D, 0f3F000000;
	cvt.sat.f32.f32 	%f61, %f60;
	mov.f32 	%f62, 0f4B400001;
	mov.f32 	%f63, 0f437C0000;
	fma.rm.f32 	%f64, %f61, %f63, %f62;
	add.f32 	%f65, %f64, 0fCB40007F;
	neg.f32 	%f66, %f65;
	fma.rn.f32 	%f67, %f59, 0f3FB8AA3B, %f66;
	fma.rn.f32 	%f68, %f59, 0f32A57060, %f67;
	mov.b32 	%r53, %f64;
	shl.b32 	%r54, %r53, 23;
	mov.b32 	%f69, %r54;
	ex2.approx.ftz.f32 	%f70, %f68;
	mul.f32 	%f71, %f70, %f69;
	fma.rn.f32 	%f72, %f53, %f71, %f590;
	mul.wide.s32 	%rd13, %r101, 4;
	add.s64 	%rd14, %rd1, %rd13;
	ld.global.f32 	%f73, [%rd14+4];
	sub.f32 	%f74, %f1, %f73;
	ld.global.f32 	%f75, [%rd14+8];
	sub.f32 	%f76, %f2, %f75;
	ld.global.f32 	%f77, [%rd14+12];
	sub.f32 	%f78, %f3, %f77;
	mul.f32 	%f79, %f74, %f74;
	ld.global.f32 	%f80, [%rd14+16];
	mul.f32 	%f81, %f76, %f76;
	ld.global.f32 	%f82, [%rd14+28];
	mul.f32 	%f83, %f81, %f82;
	mul.f32 	%f84, %f78, %f78;
	ld.global.f32 	%f85, [%rd14+36];
	mul.f32 	%f86, %f74, %f76;
	ld.global.f32 	%f87, [%rd14+20];
	mul.f32 	%f88, %f74, %f78;
	ld.global.f32 	%f89, [%rd14+24];
	mul.f32 	%f90, %f88, %f89;
	mul.f32 	%f91, %f76, %f78;
	ld.global.f32 	%f92, [%rd14+32];
	ld.global.f32 	%f93, [%rd14+40];
	fma.rn.f32 	%f94, %f79, %f80, %f83;
	fma.rn.f32 	%f95, %f84, %f85, %f94;
	fma.rn.f32 	%f96, %f86, %f87, %f90;
	fma.rn.f32 	%f97, %f91, %f92, %f96;
	fma.rn.f32 	%f98, %f97, 0f40000000, %f95;
	mul.f32 	%f99, %f98, 0fBF000000;
	fma.rn.f32 	%f100, %f99, 0f3BBB989D, 0f3F000000;
	cvt.sat.f32.f32 	%f101, %f100;
	fma.rm.f32 	%f102, %f101, %f63, %f62;
	add.f32 	%f103, %f102, 0fCB40007F;
	neg.f32 	%f104, %f103;
	fma.rn.f32 	%f105, %f99, 0f3FB8AA3B, %f104;
	fma.rn.f32 	%f106, %f99, 0f32A57060, %f105;
	mov.b32 	%r55, %f102;
	shl.b32 	%r56, %r55, 23;
	mov.b32 	%f107, %r56;
	ex2.approx.ftz.f32 	%f108, %f106;
	mul.f32 	%f109, %f108, %f107;
	fma.rn.f32 	%f110, %f93, %f109, %f72;
	mul.wide.s32 	%rd15, %r102, 4;
	add.s64 	%rd16, %rd1, %rd15;
	ld.global.f32 	%f111, [%rd16+4];
	sub.f32 	%f112, %f1, %f111;
	ld.global.f32 	%f113, [%rd16+8];
	sub.f32 	%f114, %f2, %f113;
	ld.global.f32 	%f115, [%rd16+12];
	sub.f32 	%f116, %f3, %f115;
	mul.f32 	%f117, %f112, %f112;
	ld.global.f32 	%f118, [%rd16+16];
	mul.f32 	%f119, %f114, %f114;
	ld.global.f32 	%f120, [%rd16+28];
	mul.f32 	%f121, %f119, %f120;
	mul.f32 	%f122, %f116, %f116;
	ld.global.f32 	%f123, [%rd16+36];
	mul.f32 	%f124, %f112, %f114;
	ld.global.f32 	%f125, [%rd16+20];
	mul.f32 	%f126, %f112, %f116;
	ld.global.f32 	%f127, [%rd16+24];
	mul.f32 	%f128, %f126, %f127;
	mul.f32 	%f129, %f114, %f116;
	ld.global.f32 	%f130, [%rd16+32];
	ld.global.f32 	%f131, [%rd16+40];
	fma.rn.f32 	%f132, %f117, %f118, %f121;
	fma.rn.f32 	%f133, %f122, %f123, %f132;
	fma.rn.f32 	%f134, %f124, %f125, %f128;
	fma.rn.f32 	%f135, %f129, %f130, %f134;
	fma.rn.f32 	%f136, %f135, 0f40000000, %f133;
	mul.f32 	%f137, %f136, 0fBF000000;
	fma.rn.f32 	%f138, %f137, 0f3BBB989D, 0f3F000000;
	cvt.sat.f32.f32 	%f139, %f138;
	fma.rm.f32 	%f140, %f139, %f63, %f62;
	add.f32 	%f141, %f140, 0fCB40007F;
	neg.f32 	%f142, %f141;
	fma.rn.f32 	%f143, %f137, 0f3FB8AA3B, %f142;
	fma.rn.f32 	%f144, %f137, 0f32A57060, %f143;
	mov.b32 	%r57, %f140;
	shl.b32 	%r58, %r57, 23;
	mov.b32 	%f145, %r58;
	ex2.approx.ftz.f32 	%f146, %f144;
	mul.f32 	%f147, %f146, %f145;
	fma.rn.f32 	%f148, %f131, %f147, %f110;
	mul.wide.s32 	%rd17, %r103, 4;
	add.s64 	%rd18, %rd1, %rd17;
	ld.global.f32 	%f149, [%rd18+4];
	sub.f32 	%f150, %f1, %f149;
	ld.global.f32 	%f151, [%rd18+8];
	sub.f32 	%f152, %f2, %f151;
	ld.global.f32 	%f153, [%rd18+12];
	sub.f32 	%f154, %f3, %f153;
	mul.f32 	%f155, %f150, %f150;
	ld.global.f32 	%f156, [%rd18+16];
	mul.f32 	%f157, %f152, %f152;
	ld.global.f32 	%f158, [%rd18+28];
	mul.f32 	%f159, %f157, %f158;
	mul.f32 	%f160, %f154, %f154;
	ld.global.f32 	%f161, [%rd18+36];
	mul.f32 	%f162, %f150, %f152;
	ld.global.f32 	%f163, [%rd18+20];
	mul.f32 	%f164, %f150, %f154;
	ld.global.f32 	%f165, [%rd18+24];
	mul.f32 	%f166, %f164, %f165;
	mul.f32 	%f167, %f152, %f154;
	ld.global.f32 	%f168, [%rd18+32];
	ld.global.f32 	%f169, [%rd18+40];
	fma.rn.f32 	%f170, %f155, %f156, %f159;
	fma.rn.f32 	%f171, %f160, %f161, %f170;
	fma.rn.f32 	%f172, %f162, %f163, %f166;
	fma.rn.f32 	%f173, %f167, %f168, %f172;
	fma.rn.f32 	%f174, %f173, 0f40000000, %f171;
	mul.f32 	%f175, %f174, 0fBF000000;
	fma.rn.f32 	%f176, %f175, 0f3BBB989D, 0f3F000000;
	cvt.sat.f32.f32 	%f177, %f176;
	fma.rm.f32 	%f178, %f177, %f63, %f62;
	add.f32 	%f179, %f178, 0fCB40007F;
	neg.f32 	%f180, %f179;
	fma.rn.f32 	%f181, %f175, 0f3FB8AA3B, %f180;
	fma.rn.f32 	%f182, %f175, 0f32A57060, %f181;
	mov.b32 	%r59, %f178;
	shl.b32 	%r60, %r59, 23;
	mov.b32 	%f183, %r60;
	ex2.approx.ftz.f32 	%f184, %f182;
	mul.f32 	%f185, %f184, %f183;
	fma.rn.f32 	%f590, %f169, %f185, %f148;
	add.s32 	%r113, %r113, 8;
	shl.b32 	%r61, %r44, 3;
	add.s32 	%r103, %r103, %r61;
	add.s32 	%r102, %r102, %r61;
	add.s32 	%r101, %r101, %r61;
	add.s32 	%r100, %r100, %r61;
	add.s32 	%r99, %r99, 4;
	setp.eq.s32 	%p4, %r99, 0;
	@%p4 bra 	$L__BB1_15;
	bra.uni 	$L__BB1_14;
$L__BB1_15:
	setp.eq.s32 	%p5, %r4, 0;
	@%p5 bra 	$L__BB1_20;
	setp.eq.s32 	%p6, %r4, 1;
	@%p6 bra 	$L__BB1_18;
	mul.lo.s32 	%r62, %r113, %r44;
	mul.wide.s32 	%rd19, %r62, 4;
	add.s64 	%rd20, %rd1, %rd19;
	ld.global.f32 	%f187, [%rd20+4];
	sub.f32 	%f188, %f1, %f187;
	ld.global.f32 	%f189, [%rd20+8];
	sub.f32 	%f190, %f2, %f189;
	ld.global.f32 	%f191, [%rd20+12];
	sub.f32 	%f192, %f3, %f191;
	mul.f32 	%f193, %f188, %f188;
	ld.global.f32 	%f194, [%rd20+16];
	mul.f32 	%f195, %f190, %f190;
	ld.global.f32 	%f196, [%rd20+28];
	mul.f32 	%f197, %f195, %f196;
	mul.f32 	%f198, %f192, %f192;
	ld.global.f32 	%f199, [%rd20+36];
	mul.f32 	%f200, %f188, %f190;
	ld.global.f32 	%f201, [%rd20+20];
	mul.f32 	%f202, %f188, %f192;
	ld.global.f32 	%f203, [%rd20+24];
	mul.f32 	%f204, %f202, %f203;
	mul.f32 	%f205, %f190, %f192;
	ld.global.f32 	%f206, [%rd20+32];
	ld.global.f32 	%f207, [%rd20+40];
	fma.rn.f32 	%f208, %f193, %f194, %f197;
	fma.rn.f32 	%f209, %f198, %f199, %f208;
	fma.rn.f32 	%f210, %f200, %f201, %f204;
	fma.rn.f32 	%f211, %f205, %f206, %f210;
	fma.rn.f32 	%f212, %f211, 0f40000000, %f209;
	mul.f32 	%f213, %f212, 0fBF000000;
	fma.rn.f32 	%f214, %f213, 0f3BBB989D, 0f3F000000;
	cvt.sat.f32.f32 	%f215, %f214;
	mov.f32 	%f216, 0f4B400001;
	mov.f32 	%f217, 0f437C0000;
	fma.rm.f32 	%f218, %f215, %f217, %f216;
	add.f32 	%f219, %f218, 0fCB40007F;
	neg.f32 	%f220, %f219;
	fma.rn.f32 	%f221, %f213, 0f3FB8AA3B, %f220;
	fma.rn.f32 	%f222, %f213, 0f32A57060, %f221;
	mov.b32 	%r63, %f218;
	shl.b32 	%r64, %r63, 23;
	mov.b32 	%f223, %r64;
	ex2.approx.ftz.f32 	%f224, %f222;
	mul.f32 	%f225, %f224, %f223;
	fma.rn.f32 	%f226, %f207, %f225, %f590;
	shl.b32 	%r65, %r44, 1;
	add.s32 	%r66, %r62, %r65;
	mul.wide.s32 	%rd21, %r66, 4;
	add.s64 	%rd22, %rd1, %rd21;
	ld.global.f32 	%f227, [%rd22+4];
	sub.f32 	%f228, %f1, %f227;
	ld.global.f32 	%f229, [%rd22+8];
	sub.f32 	%f230, %f2, %f229;
	ld.global.f32 	%f231, [%rd22+12];
	sub.f32 	%f232, %f3, %f231;
	mul.f32 	%f233, %f228, %f228;
	ld.global.f32 	%f234, [%rd22+16];
	mul.f32 	%f235, %f230, %f230;
	ld.global.f32 	%f236, [%rd22+28];
	mul.f32 	%f237, %f235, %f236;
	mul.f32 	%f238, %f232, %f232;
	ld.global.f32 	%f239, [%rd22+36];
	mul.f32 	%f240, %f228, %f230;
	ld.global.f32 	%f241, [%rd22+20];
	mul.f32 	%f242, %f228, %f232;
	ld.global.f32 	%f243, [%rd22+24];
	mul.f32 	%f244, %f242, %f243;
	mul.f32 	%f245, %f230, %f232;
	ld.global.f32 	%f246, [%rd22+32];
	ld.global.f32 	%f247, [%rd22+40];
	fma.rn.f32 	%f248, %f233, %f234, %f237;
	fma.rn.f32 	%f249, %f238, %f239, %f248;
	fma.rn.f32 	%f250, %f240, %f241, %f244;
	fma.rn.f32 	%f251, %f245, %f246, %f250;
	fma.rn.f32 	%f252, %f251, 0f40000000, %f249;
	mul.f32 	%f253, %f252, 0fBF000000;
	fma.rn.f32 	%f254, %f253, 0f3BBB989D, 0f3F000000;
	cvt.sat.f32.f32 	%f255, %f254;
	fma.rm.f32 	%f256, %f255, %f217, %f216;
	add.f32 	%f257, %f256, 0fCB40007F;
	neg.f32 	%f258, %f257;
	fma.rn.f32 	%f259, %f253, 0f3FB8AA3B, %f258;
	fma.rn.f32 	%f260, %f253, 0f32A57060, %f259;
	mov.b32 	%r67, %f256;
	shl.b32 	%r68, %r67, 23;
	mov.b32 	%f261, %r68;
	ex2.approx.ftz.f32 	%f262, %f260;
	mul.f32 	%f263, %f262, %f261;
	fma.rn.f32 	%f590, %f247, %f263, %f226;
	add.s32 	%r113, %r113, 4;
$L__BB1_18:
	and.b32  	%r69, %r2, 2;
	setp.ne.s32 	%p7, %r69, 0;
	@%p7 bra 	$L__BB1_20;
	mul.lo.s32 	%r70, %r113, %r44;
	mul.wide.s32 	%rd23, %r70, 4;
	add.s64 	%rd24, %rd1, %rd23;
	ld.global.f32 	%f264, [%rd24+4];
	sub.f32 	%f265, %f1, %f264;
	ld.global.f32 	%f266, [%rd24+8];
	sub.f32 	%f267, %f2, %f266;
	ld.global.f32 	%f268, [%rd24+12];
	sub.f32 	%f269, %f3, %f268;
	mul.f32 	%f270, %f265, %f265;
	ld.global.f32 	%f271, [%rd24+16];
	mul.f32 	%f272, %f267, %f267;
	ld.global.f32 	%f273, [%rd24+28];
	mul.f32 	%f274, %f272, %f273;
	mul.f32 	%f275, %f269, %f269;
	ld.global.f32 	%f276, [%rd24+36];
	mul.f32 	%f277, %f265, %f267;
	ld.global.f32 	%f278, [%rd24+20];
	mul.f32 	%f279, %f265, %f269;
	ld.global.f32 	%f280, [%rd24+24];
	mul.f32 	%f281, %f279, %f280;
	mul.f32 	%f282, %f267, %f269;
	ld.global.f32 	%f283, [%rd24+32];
	ld.global.f32 	%f284, [%rd24+40];
	fma.rn.f32 	%f285, %f270, %f271, %f274;
	fma.rn.f32 	%f286, %f275, %f276, %f285;
	fma.rn.f32 	%f287, %f277, %f278, %f281;
	fma.rn.f32 	%f288, %f282, %f283, %f287;
	fma.rn.f32 	%f289, %f288, 0f40000000, %f286;
	mul.f32 	%f290, %f289, 0fBF000000;
	fma.rn.f32 	%f291, %f290, 0f3BBB989D, 0f3F000000;
	cvt.sat.f32.f32 	%f292, %f291;
	mov.f32 	%f293, 0f4B400001;
	mov.f32 	%f294, 0f437C0000;
	fma.rm.f32 	%f295, %f292, %f294, %f293;
	add.f32 	%f296, %f295, 0fCB40007F;
	neg.f32 	%f297, %f296;
	fma.rn.f32 	%f298, %f290, 0f3FB8AA3B, %f297;
	fma.rn.f32 	%f299, %f290, 0f32A57060, %f298;
	mov.b32 	%r71, %f295;
	shl.b32 	%r72, %r71, 23;
	mov.b32 	%f300, %r72;
	ex2.approx.ftz.f32 	%f301, %f299;
	mul.f32 	%f302, %f301, %f300;
	fma.rn.f32 	%f590, %f284, %f302, %f590;
$L__BB1_20:
	setp.lt.u32 	%p8, %r43, 7;
	mov.f32 	%f581, 0f00000000;
	mov.b32 	%r111, 0;
	@%p8 bra 	$L__BB1_6;
	bra.uni 	$L__BB1_4;

}
	// .globl	_Z12GMMFindSplitP10GMMSplit_tiPfi
.visible .entry _Z12GMMFindSplitP10GMMSplit_tiPfi(
	.param .u64 .ptr .align 1 _Z12GMMFindSplitP10GMMSplit_tiPfi_param_0,
	.param .u32 _Z12GMMFindSplitP10GMMSplit_tiPfi_param_1,
	.param .u64 .ptr .align 1 _Z12GMMFindSplitP10GMMSplit_tiPfi_param_2,
	.param .u32 _Z12GMMFindSplitP10GMMSplit_tiPfi_param_3
)
{
	.local .align 4 .b8 	__local_depot2[28];
	.reg .b64 	%SP;
	.reg .b64 	%SPL;
	.reg .pred 	%p<29>;
	.reg .b32 	%r<107>;
	.reg .b32 	%f<191>;
	.reg .b64 	%rd<47>;
	.reg .b64 	%fd<5>;
	// demoted variable
	.shared .align 4 .b8 _ZZ12GMMFindSplitP10GMMSplit_tiPfiE13s_eigenvalues[256];
	mov.u64 	%SPL, __local_depot2;
	ld.param.u64 	%rd17, [_Z12GMMFindSplitP10GMMSplit_tiPfi_param_0];
	ld.param.u32 	%r30, [_Z12GMMFindSplitP10GMMSplit_tiPfi_param_1];
	ld.param.u64 	%rd18, [_Z12GMMFindSplitP10GMMSplit_tiPfi_param_2];
	ld.param.u32 	%r31, [_Z12GMMFindSplitP10GMMSplit_tiPfi_param_3];
	cvta.to.global.u64 	%rd19, %rd18;
	add.u64 	%rd1, %SPL, 0;
	mov.u32 	%r1, %tid.x;
	shl.b32 	%r32, %r1, 1;
	mov.u32 	%r2, %tid.y;
	add.s32 	%r33, %r32, %r2;
	setp.ge.u32 	%p1, %r1, %r30;
	mul.lo.s32 	%r34, %r31, %r33;
	mul.wide.s32 	%rd21, %r34, 4;
	add.s64 	%rd2, %rd19, %rd21;
	mov.f32 	%f190, 0f00000000;
	@%p1 bra 	$L__BB2_18;
	ld.global.f32 	%f1, [%rd2+16];
	ld.global.f32 	%f29, [%rd2+36];
	setp.gt.f32 	%p2, %f1, %f29;
	selp.f32 	%f30, %f1, %f29, %p2;
	rcp.rn.f32 	%f2, %f30;
	mul.f32 	%f31, %f2, %f1;
	ld.global.f32 	%f3, [%rd2+20];
	mul.f32 	%f32, %f2, %f3;
	ld.global.f32 	%f4, [%rd2+24];
	mul.f32 	%f33, %f2, %f4;
	ld.global.f32 	%f5, [%rd2+28];
	mul.f32 	%f34, %f2, %f5;
	ld.global.f32 	%f6, [%rd2+32];
	mul.f32 	%f35, %f2, %f6;
	mul.f32 	%f36, %f2, %f29;
	mul.f32 	%f37, %f31, %f34;
	mul.f32 	%f38, %f37, %f36;
	add.f32 	%f39, %f32, %f32;
	mul.f32 	%f40, %f39, %f33;
	fma.rn.f32 	%f41, %f40, %f35, %f38;
	mul.f32 	%f42, %f31, %f35;
	mul.f32 	%f43, %f35, %f42;
	sub.f32 	%f44, %f41, %f43;
	mul.f32 	%f45, %f33, %f34;
	mul.f32 	%f46, %f33, %f45;
	sub.f32 	%f47, %f44, %f46;
	mul.f32 	%f48, %f32, %f36;
	mul.f32 	%f49, %f32, %f48;
	sub.f32 	%f50, %f47, %f49;
	mul.f32 	%f51, %f32, %f32;
	sub.f32 	%f52, %f37, %f51;
	fma.rn.f32 	%f53, %f31, %f36, %f52;
	mul.f32 	%f54, %f33, %f33;
	sub.f32 	%f55, %f53, %f54;
	fma.rn.f32 	%f56, %f34, %f36, %f55;
	mul.f32 	%f57, %f35, %f35;
	sub.f32 	%f58, %f56, %f57;
	add.f32 	%f59, %f31, %f34;
	add.f32 	%f60, %f59, %f36;
	mul.f32 	%f7, %f60, 0f3EAAAAAB;
	mul.f32 	%f61, %f60, %f7;
	sub.f32 	%f62, %f58, %f61;
	mul.f32 	%f63, %f62, 0f3EAAAAAB;
	setp.gt.f32 	%p3, %f63, 0f00000000;
	selp.f32 	%f64, 0f00000000, %f63, %p3;
	add.f32 	%f65, %f7, %f7;
	mul.f32 	%f66, %f7, %f65;
	sub.f32 	%f67, %f66, %f58;
	fma.rn.f32 	%f68, %f7, %f67, %f50;
	mul.f32 	%f69, %f68, 0f3F000000;
	mul.f32 	%f70, %f64, %f64;
	mul.f32 	%f71, %f64, %f70;
	fma.rn.f32 	%f72, %f69, %f69, %f71;
	setp.gt.f32 	%p4, %f72, 0f00000000;
	neg.f32 	%f8, %f64;
	neg.f32 	%f73, %f72;
	selp.f32 	%f74, 0f80000000, %f73, %p4;
	sqrt.rn.f32 	%f75, %f74;
	abs.f32 	%f76, %f69;
	abs.f32 	%f77, %f75;
	setp.gt.f32 	%p5, %f77, %f76;
	selp.f32 	%f78, %f77, %f76, %p5;
	selp.f32 	%f79, %f76, %f77, %p5;
	div.rn.f32 	%f80, %f79, %f78;
	mul.f32 	%f81, %f80, %f80;
	fma.rn.f32 	%f82, %f81, 0f3B33710B, 0fBC807748;
	fma.rn.f32 	%f83, %f82, %f81, 0f3D2CDAB2;
	fma.rn.f32 	%f84, %f83, %f81, 0fBD992D10;
	fma.rn.f32 	%f85, %f84, %f81, 0f3DD9EA6C;
	fma.rn.f32 	%f86, %f85, %f81, 0fBE117CB1;
	fma.rn.f32 	%f87, %f86, %f81, 0f3E4CBCE0;
	fma.rn.f32 	%f88, %f87, %f81, 0fBEAAAA7D;
	mul.f32 	%f89, %f81, %f88;
	fma.rn.f32 	%f90, %f89, %f80, %f80;
	neg.f32 	%f91, %f90;
	fma.rn.f32 	%f92, 0f3F6EE581, 0f3FD774EB, %f91;
	selp.f32 	%f93, %f92, %f90, %p5;
	selp.f32 	%f94, 0f3F6EE581, 0f3FEEE581, %p5;
	selp.f32 	%f95, %f90, %f91, %p5;
	mov.b32 	%r35, %f69;
	fma.rn.f32 	%f96, %f94, 0f3FD774EB, %f95;
	setp.lt.s32 	%p6, %r35, 0;
	selp.f32 	%f97, %f96, %f93, %p6;
	add.f32 	%f98, %f77, %f76;
	setp.eq.f32 	%p7, %f78, 0f00000000;
	selp.f32 	%f99, 0f40490FDB, 0f00000000, %p6;
	setp.eq.f32 	%p8, %f76, %f77;
	selp.f32 	%f100, 0f4016CBE4, 0f3F490FDB, %p6;
	selp.f32 	%f101, %f100, %f97, %p8;
	selp.f32 	%f102, %f99, %f101, %p7;
	abs.f32 	%f103, %f98;
	setp.nan.f32 	%p9, %f103, %f103;
	copysign.f32 	%f104, %f75, %f102;
	selp.f32 	%f105, %f98, %f104, %p9;
	mul.f32 	%f9, %f105, 0f3EAAAAAB;
	mul.f32 	%f106, %f9, 0f3F22F983;
	cvt.rni.s32.f32 	%r106, %f106;
	cvt.rn.f32.s32 	%f107, %r106;
	fma.rn.f32 	%f108, %f107, 0fBFC90FDA, %f9;
	fma.rn.f32 	%f109, %f107, 0fB3A22168, %f108;
	fma.rn.f32 	%f186, %f107, 0fA7C234C5, %f109;
	abs.f32 	%f11, %f9;
	setp.ltu.f32 	%p10, %f11, 0f47CE4780;
	mov.u32 	%r102, %r106;
	mov.f32 	%f185, %f186;
	@%p10 bra 	$L__BB2_9;
	setp.neu.f32 	%p11, %f11, 0f7F800000;
	@%p11 bra 	$L__BB2_4;
	mov.f32 	%f112, 0f00000000;
	mul.rn.f32 	%f185, %f9, %f112;
	mov.b32 	%r102, 0;
	bra.uni 	$L__BB2_9;
$L__BB2_4:
	mov.b32 	%r4, %f9;
	shl.b32 	%r37, %r4, 8;
	or.b32  	%r5, %r37, -2147483648;
	mov.b64 	%rd43, 0;
	mov.b32 	%r99, 0;
	mov.u64 	%rd41, __cudart_i2opi_f;
	mov.u64 	%rd42, %rd1;
$L__BB2_5:
	.pragma "nounroll";
	ld.global.nc.u32 	%r38, [%rd41];
	mad.wide.u32 	%rd24, %r38, %r5, %rd43;
	shr.u64 	%rd43, %rd24, 32;
	st.local.u32 	[%rd42], %rd24;
	add.s32 	%r99, %r99, 1;
	add.s64 	%rd42, %rd42, 4;
	add.s64 	%rd41, %rd41, 4;
	setp.ne.s32 	%p12, %r99, 6;
	@%p12 bra 	$L__BB2_5;
	shr.u32 	%r39, %r4, 23;
	st.local.u32 	[%rd1+24], %rd43;
	and.b32  	%r8, %r39, 31;
	and.b32  	%r40, %r39, 224;
	add.s32 	%r41, %r40, -128;
	shr.u32 	%r42, %r41, 5;
	mul.wide.u32 	%rd25, %r42, 4;
	sub.s64 	%rd9, %rd1, %rd25;
	ld.local.u32 	%r100, [%rd9+24];
	ld.local.u32 	%r101, [%rd9+20];
	setp.eq.s32 	%p13, %r8, 0;
	@%p13 bra 	$L__BB2_8;
	shf.l.wrap.b32 	%r100, %r101, %r100, %r8;
	ld.local.u32 	%r43, [%rd9+16];
	shf.l.wrap.b32 	%r101, %r43, %r101, %r8;
$L__BB2_8:
	shr.u32 	%r44, %r100, 30;
	shf.l.wrap.b32 	%r45, %r101, %r100, 2;
	shl.b32 	%r46, %r101, 2;
	shr.u32 	%r47, %r45, 31;
	add.s32 	%r48, %r47, %r44;
	neg.s32 	%r49, %r48;
	setp.lt.s32 	%p14, %r4, 0;
	selp.b32 	%r102, %r49, %r48, %p14;
	xor.b32  	%r50, %r45, %r4;
	shr.s32 	%r51, %r45, 31;
	xor.b32  	%r52, %r51, %r45;
	xor.b32  	%r53, %r51, %r46;
	cvt.u64.u32 	%rd26, %r52;
	shl.b64 	%rd27, %rd26, 32;
	cvt.u64.u32 	%rd28, %r53;
	or.b64  	%rd29, %rd27, %rd28;
	cvt.rn.f64.s64 	%fd1, %rd29;
	mul.f64 	%fd2, %fd1, 0d3BF921FB54442D19;
	cvt.rn.f32.f64 	%f110, %fd2;
	neg.f32 	%f111, %f110;
	setp.lt.s32 	%p15, %r50, 0;
	selp.f32 	%f185, %f111, %f110, %p15;
$L__BB2_9:
	setp.ltu.f32 	%p16, %f11, 0f47CE4780;
	add.s32 	%r55, %r102, 1;
	mul.rn.f32 	%f113, %f185, %f185;
	and.b32  	%r56, %r102, 1;
	setp.eq.b32 	%p17, %r56, 1;
	selp.f32 	%f114, %f185, 0f3F800000, %p17;
	fma.rn.f32 	%f115, %f113, %f114, 0f00000000;
	fma.rn.f32 	%f116, %f113, 0f37CBAC00, 0fBAB607ED;
	selp.f32 	%f117, 0fB94D4153, %f116, %p17;
	selp.f32 	%f118, 0f3C0885E4, 0f3D2AAABB, %p17;
	fma.rn.f32 	%f119, %f117, %f113, %f118;
	selp.f32 	%f120, 0fBE2AAAA8, 0fBEFFFFFF, %p17;
	fma.rn.f32 	%f121, %f119, %f113, %f120;
	fma.rn.f32 	%f122, %f121, %f115, %f114;
	and.b32  	%r57, %r55, 2;
	setp.eq.s32 	%p18, %r57, 0;
	mov.f32 	%f123, 0f00000000;
	sub.f32 	%f124, %f123, %f122;
	selp.f32 	%f15, %f122, %f124, %p18;
	@%p16 bra 	$L__BB2_17;
	setp.neu.f32 	%p19, %f11, 0f7F800000;
	@%p19 bra 	$L__BB2_12;
	mov.f32 	%f127, 0f00000000;
	mul.rn.f32 	%f186, %f9, %f127;
	mov.b32 	%r106, 0;
	bra.uni 	$L__BB2_17;
$L__BB2_12:
	mov.b32 	%r17, %f9;
	shl.b32 	%r59, %r17, 8;
	or.b32  	%r18, %r59, -2147483648;
	mov.b64 	%rd46, 0;
	mov.b32 	%r103, 0;
	mov.u64 	%rd44, __cudart_i2opi_f;
	mov.u64 	%rd45, %rd1;
$L__BB2_13:
	.pragma "nounroll";
	ld.global.nc.u32 	%r60, [%rd44];
	mad.wide.u32 	%rd32, %r60, %r18, %rd46;
	shr.u64 	%rd46, %rd32, 32;
	st.local.u32 	[%rd45], %rd32;
	add.s32 	%r103, %r103, 1;
	add.s64 	%rd45, %rd45, 4;
	add.s64 	%rd44, %rd44, 4;
	setp.ne.s32 	%p20, %r103, 6;
	@%p20 bra 	$L__BB2_13;
	shr.u32 	%r61, %r17, 23;
	st.local.u32 	[%rd1+24], %rd46;
	and.b32  	%r21, %r61, 31;
	and.b32  	%r62, %r61, 224;
	add.s32 	%r63, %r62, -128;
	shr.u32 	%r64, %r63, 5;
	mul.wide.u32 	%rd33, %r64, 4;
	sub.s64 	%rd16, %rd1, %rd33;
	ld.local.u32 	%r104, [%rd16+24];
	ld.local.u32 	%r105, [%rd16+20];
	setp.eq.s32 	%p21, %r21, 0;
	@%p21 bra 	$L__BB2_16;
	shf.l.wrap.b32 	%r104, %r105, %r104, %r21;
	ld.local.u32 	%r65, [%rd16+16];
	shf.l.wrap.b32 	%r105, %r65, %r105, %r21;
$L__BB2_16:
	shr.u32 	%r66, %r104, 30;
	shf.l.wrap.b32 	%r67, %r105, %r104, 2;
	shl.b32 	%r68, %r105, 2;
	shr.u32 	%r69, %r67, 31;
	add.s32 	%r70, %r69, %r66;
	neg.s32 	%r71, %r70;
	setp.lt.s32 	%p22, %r17, 0;
	selp.b32 	%r106, %r71, %r70, %p22;
	xor.b32  	%r72, %r67, %r17;
	shr.s32 	%r73, %r67, 31;
	xor.b32  	%r74, %r73, %r67;
	xor.b32  	%r75, %r73, %r68;
	cvt.u64.u32 	%rd34, %r74;
	shl.b64 	%rd35, %rd34, 32;
	cvt.u64.u32 	%rd36, %r75;
	or.b64  	%rd37, %rd35, %rd36;
	cvt.rn.f64.s64 	%fd3, %rd37;
	mul.f64 	%fd4, %fd3, 0d3BF921FB54442D19;
	cvt.rn.f32.f64 	%f125, %fd4;
	neg.f32 	%f126, %f125;
	setp.lt.s32 	%p23, %r72, 0;
	selp.f32 	%f186, %f126, %f125, %p23;
$L__BB2_17:
	sqrt.rn.f32 	%f128, %f8;
	mul.rn.f32 	%f129, %f186, %f186;
	and.b32  	%r77, %r106, 1;
	setp.eq.b32 	%p24, %r77, 1;
	selp.f32 	%f130, 0f3F800000, %f186, %p24;
	fma.rn.f32 	%f131, %f129, %f130, 0f00000000;
	fma.rn.f32 	%f132, %f129, 0f37CBAC00, 0fBAB607ED;
	selp.f32 	%f133, %f132, 0fB94D4153, %p24;
	selp.f32 	%f134, 0f3D2AAABB, 0f3C0885E4, %p24;
	fma.rn.f32 	%f135, %f133, %f129, %f134;
	selp.f32 	%f136, 0fBEFFFFFF, 0fBE2AAAA8, %p24;
	fma.rn.f32 	%f137, %f135, %f129, %f136;
	fma.rn.f32 	%f138, %f137, %f131, %f130;
	and.b32  	%r78, %r106, 2;
	setp.eq.s32 	%p25, %r78, 0;
	mov.f32 	%f139, 0f00000000;
	sub.f32 	%f140, %f139, %f138;
	selp.f32 	%f141, %f138, %f140, %p25;
	add.f32 	%f142, %f128, %f128;
	fma.rn.f32 	%f143, %f142, %f15, %f7;
	mul.f32 	%f144, %f141, 0f3FDDB3D7;
	add.f32 	%f145, %f15, %f144;
	mul.f32 	%f146, %f128, %f145;
	sub.f32 	%f147, %f7, %f146;
	setp.gt.f32 	%p26, %f147, %f143;
	selp.f32 	%f148, %f147, %f143, %p26;
	sub.f32 	%f149, %f15, %f144;
	mul.f32 	%f150, %f128, %f149;
	sub.f32 	%f151, %f7, %f150;
	setp.gt.f32 	%p27, %f151, %f148;
	selp.f32 	%f152, %f151, %f148, %p27;
	div.rn.f32 	%f190, %f152, %f2;
	sub.f32 	%f153, %f1, %f190;
	sub.f32 	%f154, %f5, %f190;
	mul.f32 	%f155, %f3, %f6;
	mul.f32 	%f156, %f4, %f154;
	sub.f32 	%f157, %f155, %f156;
	mul.f32 	%f158, %f4, %f4;
	mul.f32 	%f159, %f6, %f153;
	sub.f32 	%f160, %f158, %f159;
	mul.f32 	%f161, %f153, %f154;
	mul.f32 	%f162, %f3, %f4;
	sub.f32 	%f163, %f161, %f162;
	mul.f32 	%f164, %f160, %f160;
	fma.rn.f32 	%f165, %f157, %f157, %f164;
	fma.rn.f32 	%f166, %f163, %f163, %f165;
	sqrt.rn.f32 	%f167, %f166;
	rcp.rn.f32 	%f168, %f167;
	mul.f32 	%f187, %f168, %f157;
	mul.f32 	%f188, %f168, %f160;
	mul.f32 	%f189, %f168, %f163;
$L__BB2_18:
	shl.b32 	%r79, %r2, 7;
	mov.u32 	%r80, _ZZ12GMMFindSplitP10GMMSplit_tiPfiE13s_eigenvalues;
	add.s32 	%r81, %r80, %r79;
	shl.b32 	%r82, %r1, 2;
	add.s32 	%r83, %r81, %r82;
	st.shared.f32 	[%r83], %f190;
	and.b32  	%r84, %r82, 124;
	xor.b32  	%r85, %r84, 64;
	add.s32 	%r86, %r81, %r85;
	ld.shared.f32 	%f169, [%r86];
	max.f32 	%f170, %f190, %f169;
	st.shared.f32 	[%r83], %f170;
	add.s32 	%r87, %r82, 32;
	and.b32  	%r88, %r87, 124;
	add.s32 	%r89, %r81, %r88;
	ld.shared.f32 	%f171, [%r89];
	max.f32 	%f172, %f170, %f171;
	st.shared.f32 	[%r83], %f172;
	add.s32 	%r90, %r82, 16;
	and.b32  	%r91, %r90, 124;
	add.s32 	%r92, %r81, %r91;
	ld.shared.f32 	%f173, [%r92];
	max.f32 	%f174, %f172, %f173;
	st.shared.f32 	[%r83], %f174;
	add.s32 	%r93, %r82, 8;
	and.b32  	%r94, %r93, 124;
	add.s32 	%r95, %r81, %r94;
	ld.shared.f32 	%f175, [%r95];
	max.f32 	%f176, %f174, %f175;
	st.shared.f32 	[%r83], %f176;
	add.s32 	%r96, %r82, 4;
	and.b32  	%r97, %r96, 124;
	add.s32 	%r98, %r81, %r97;
	ld.shared.f32 	%f177, [%r98];
	max.f32 	%f178, %f176, %f177;
	setp.neu.f32 	%p28, %f178, %f190;
	@%p28 bra 	$L__BB2_20;
	ld.global.f32 	%f179, [%rd2+4];
	ld.global.f32 	%f180, [%rd2+8];
	ld.global.f32 	%f181, [%rd2+12];
	mul.f32 	%f182, %f188, %f180;
	fma.rn.f32 	%f183, %f187, %f179, %f182;
	fma.rn.f32 	%f184, %f189, %f181, %f183;
	cvta.to.global.u64 	%rd38, %rd17;
	mul.wide.u32 	%rd39, %r2, 20;
	add.s64 	%rd40, %rd38, %rd39;
	st.global.u32 	[%rd40], %r1;
	st.global.f32 	[%rd40+4], %f184;
	st.global.f32 	[%rd40+8], %f187;
	st.global.f32 	[%rd40+12], %f188;
	st.global.f32 	[%rd40+16], %f189;
$L__BB2_20:
	ret;

}
	// .globl	_Z10GMMDoSplitPK10GMMSplit_tiPfiPKfPii
.visible .entry _Z10GMMDoSplitPK10GMMSplit_tiPfiPKfPii(
	.param .u64 .ptr .align 1 _Z10GMMDoSplitPK10GMMSplit_tiPfiPKfPii_param_0,
	.param .u32 _Z10GMMDoSplitPK10GMMSplit_tiPfiPKfPii_param_1,
	.param .u64 .ptr .align 1 _Z10GMMDoSplitPK10GMMSplit_tiPfiPKfPii_param_2,
	.param .u32 _Z10GMMDoSplitPK10GMMSplit_tiPfiPKfPii_param_3,
	.param .u64 .ptr .align 1 _Z10GMMDoSplitPK10GMMSplit_tiPfiPKfPii_param_4,
	.param .u64 .ptr .align 1 _Z10GMMDoSplitPK10GMMSplit_tiPfiPKfPii_param_5,
	.param .u32 _Z10GMMDoSplitPK10GMMSplit_tiPfiPKfPii_param_6
)
{
	.reg .pred 	%p<18>;
	.reg .b32 	%r<44>;
	.reg .b32 	%f<53>;
	.reg .b64 	%rd<16>;
	// demoted variable
	.shared .align 4 .b8 _ZZ10GMMDoSplitPK10GMMSplit_tiPfiPKfPiiE10s_gmmSplit[40];
	ld.param.u64 	%rd5, [_Z10GMMDoSplitPK10GMMSplit_tiPfiPKfPii_param_0];
	ld.param.u32 	%r15, [_Z10GMMDoSplitPK10GMMSplit_tiPfiPKfPii_param_1];
	ld.param.u64 	%rd6, [_Z10GMMDoSplitPK10GMMSplit_tiPfiPKfPii_param_4];
	ld.param.u64 	%rd7, [_Z10GMMDoSplitPK10GMMSplit_tiPfiPKfPii_param_5];
	ld.param.u32 	%r16, [_Z10GMMDoSplitPK10GMMSplit_tiPfiPKfPii_param_6];
	mov.u32 	%r1, %tid.x;
	setp.gt.u32 	%p1, %r1, 9;
	@%p1 bra 	$L__BB3_2;
	cvta.to.global.u64 	%rd8, %rd5;
	mul.wide.u32 	%rd9, %r1, 4;
	add.s64 	%rd10, %rd8, %rd9;
	ld.global.u32 	%r17, [%rd10];
	shl.b32 	%r18, %r1, 2;
	mov.u32 	%r19, _ZZ10GMMDoSplitPK10GMMSplit_tiPfiPKfPiiE10s_gmmSplit;
	add.s32 	%r20, %r19, %r18;
	st.shared.u32 	[%r20], %r17;
$L__BB3_2:
	bar.sync 	0;
	mov.u32 	%r21, %ctaid.x;
	shl.b32 	%r22, %r21, 7;
	add.s32 	%r2, %r22, %r1;
	shl.b32 	%r23, %r16, 1;
	add.s32 	%r24, %r2, 32;
	setp.ge.s32 	%p2, %r24, %r16;
	cvta.to.global.u64 	%rd11, %rd7;
	mul.wide.s32 	%rd12, %r2, 4;
	add.s64 	%rd1, %rd11, %rd12;
	cvta.to.global.u64 	%rd13, %rd6;
	add.s64 	%rd2, %rd13, %rd12;
	mul.wide.s32 	%rd14, %r16, 4;
	add.s64 	%rd3, %rd2, %rd14;
	mul.wide.s32 	%rd15, %r23, 4;
	add.s64 	%rd4, %rd2, %rd15;
	@%p2 bra 	$L__BB3_7;
	ld.global.u32 	%r3, [%rd1+128];
	setp.eq.s32 	%p3, %r3, -1;
	@%p3 bra 	$L__BB3_7;
	and.b32  	%r4, %r3, 1;
	shr.s32 	%r25, %r3, 1;
	mov.u32 	%r26, _ZZ10GMMDoSplitPK10GMMSplit_tiPfiPKfPiiE10s_gmmSplit;
	mad.lo.s32 	%r5, %r4, 20, %r26;
	ld.shared.u32 	%r27, [%r5];
	setp.ne.s32 	%p4, %r25, %r27;
	@%p4 bra 	$L__BB3_7;
	ld.global.f32 	%f1, [%rd2+128];
	mul.f32 	%f2, %f1, 0f437F0000;
	ld.global.f32 	%f3, [%rd3+128];
	mul.f32 	%f4, %f3, 0f437F0000;
	ld.global.f32 	%f5, [%rd4+128];
	mul.f32 	%f6, %f5, 0f437F0000;
	ld.shared.f32 	%f7, [%r5+8];
	ld.shared.f32 	%f8, [%r5+12];
	ld.shared.f32 	%f9, [%r5+16];
	mul.f32 	%f10, %f4, %f8;
	fma.rn.f32 	%f11, %f2, %f7, %f10;
	fma.rn.f32 	%f12, %f6, %f9, %f11;
	ld.shared.f32 	%f13, [%r5+4];
	setp.leu.f32 	%p5, %f12, %f13;
	@%p5 bra 	$L__BB3_7;
	add.s32 	%r28, %r4, %r15;
	st.global.u32 	[%rd1+128], %r28;
$L__BB3_7:
	add.s32 	%r29, %r2, 64;
	setp.ge.s32 	%p6, %r29, %r16;
	@%p6 bra 	$L__BB3_12;
	ld.global.u32 	%r6, [%rd1+256];
	setp.eq.s32 	%p7, %r6, -1;
	@%p7 bra 	$L__BB3_12;
	and.b32  	%r7, %r6, 1;
	shr.s32 	%r30, %r6, 1;
	mov.u32 	%r31, _ZZ10GMMDoSplitPK10GMMSplit_tiPfiPKfPiiE10s_gmmSplit;
	mad.lo.s32 	%r8, %r7, 20, %r31;
	ld.shared.u32 	%r32, [%r8];
	setp.ne.s32 	%p8, %r30, %r32;
	@%p8 bra 	$L__BB3_12;
	ld.global.f32 	%f14, [%rd2+256];
	mul.f32 	%f15, %f14, 0f437F0000;
	ld.global.f32 	%f16, [%rd3+256];
	mul.f32 	%f17, %f16, 0f437F0000;
	ld.global.f32 	%f18, [%rd4+256];
	mul.f32 	%f19, %f18, 0f437F0000;
	ld.shared.f32 	%f20, [%r8+8];
	ld.shared.f32 	%f21, [%r8+12];
	ld.shared.f32 	%f22, [%r8+16];
	mul.f32 	%f23, %f17, %f21;
	fma.rn.f32 	%f24, %f15, %f20, %f23;
	fma.rn.f32 	%f25, %f19, %f22, %f24;
	ld.shared.f32 	%f26, [%r8+4];
	setp.leu.f32 	%p9, %f25, %f26;
	@%p9 bra 	$L__BB3_12;
	add.s32 	%r33, %r7, %r15;
	st.global.u32 	[%rd1+256], %r33;
$L__BB3_12:
	add.s32 	%r34, %r2, 96;
	setp.ge.s32 	%p10, %r34, %r16;
	@%p10 bra 	$L__BB3_17;
	ld.global.u32 	%r9, [%rd1+384];
	setp.eq.s32 	%p11, %r9, -1;
	@%p11 bra 	$L__BB3_17;
	and.b32  	%r10, %r9, 1;
	shr.s32 	%r35, %r9, 1;
	mov.u32 	%r36, _ZZ10GMMDoSplitPK10GMMSplit_tiPfiPKfPiiE10s_gmmSplit;
	mad.lo.s32 	%r11, %r10, 20, %r36;
	ld.shared.u32 	%r37, [%r11];
	setp.ne.s32 	%p12, %r35, %r37;
	@%p12 bra 	$L__BB3_17;
	ld.global.f32 	%f27, [%rd2+384];
	mul.f32 	%f28, %f27, 0f437F0000;
	ld.global.f32 	%f29, [%rd3+384];
	mul.f32 	%f30, %f29, 0f437F0000;
	ld.global.f32 	%f31, [%rd4+384];
	mul.f32 	%f32, %f31, 0f437F0000;
	ld.shared.f32 	%f33, [%r11+8];
	ld.shared.f32 	%f34, [%r11+12];
	ld.shared.f32 	%f35, [%r11+16];
	mul.f32 	%f36, %f30, %f34;
	fma.rn.f32 	%f37, %f28, %f33, %f36;
	fma.rn.f32 	%f38, %f32, %f35, %f37;
	ld.shared.f32 	%f39, [%r11+4];
	setp.leu.f32 	%p13, %f38, %f39;
	@%p13 bra 	$L__BB3_17;
	add.s32 	%r38, %r10, %r15;
	st.global.u32 	[%rd1+384], %r38;
$L__BB3_17:
	add.s32 	%r39, %r2, 128;
	setp.ge.s32 	%p14, %r39, %r16;
	@%p14 bra 	$L__BB3_22;
	ld.global.u32 	%r12, [%rd1+512];
	setp.eq.s32 	%p15, %r12, -1;
	@%p15 bra 	$L__BB3_22;
	and.b32  	%r13, %r12, 1;
	shr.s32 	%r40, %r12, 1;
	mov.u32 	%r41, _ZZ10GMMDoSplitPK10GMMSplit_tiPfiPKfPiiE10s_gmmSplit;
	mad.lo.s32 	%r14, %r13, 20, %r41;
	ld.shared.u32 	%r42, [%r14];
	setp.ne.s32 	%p16, %r40, %r42;
	@%p16 bra 	$L__BB3_22;
	ld.global.f32 	%f40, [%rd2+512];
	mul.f32 	%f41, %f40, 0f437F0000;
	ld.global.f32 	%f42, [%rd3+512];
	mul.f32 	%f43, %f42, 0f437F0000;
	ld.global.f32 	%f44, [%rd4+512];
	mul.f32 	%f45, %f44, 0f437F0000;
	ld.shared.f32 	%f46, [%r14+8];
	ld.shared.f32 	%f47, [%r14+12];
	ld.shared.f32 	%f48, [%r14+16];
	mul.f32 	%f49, %f43, %f47;
	fma.rn.f32 	%f50, %f41, %f46, %f49;
	fma.rn.f32 	%f51, %f45, %f48, %f50;
	ld.shared.f32 	%f52, [%r14+4];
	setp.leu.f32 	%p17, %f51, %f52;
	@%p17 bra 	$L__BB3_22;
	add.s32 	%r43, %r13, %r15;
	st.global.u32 	[%rd1+512], %r43;
$L__BB3_22:
	ret;

}
	// .globl	_Z18GMMReductionKernelILi4ELb1EEviPfiPKfPiiiPj
.visible .entry _Z18GMMReductionKernelILi4ELb1EEviPfiPKfPiiiPj(
	.param .u32 _Z18GMMReductionKernelILi4ELb1EEviPfiPKfPiiiPj_param_0,
	.param .u64 .ptr .align 1 _Z18GMMReductionKernelILi4ELb1EEviPfiPKfPiiiPj_param_1,
	.param .u32 _Z18GMMReductionKernelILi4ELb1EEviPfiPKfPiiiPj_param_2,
	.param .u64 .ptr .align 1 _Z18GMMReductionKernelILi4ELb1EEviPfiPKfPiiiPj_param_3,
	.param .u64 .ptr .align 1 _Z18GMMReductionKernelILi4ELb1EEviPfiPKfPiiiPj_param_4,
	.param .u32 _Z18GMMReductionKernelILi4ELb1EEviPfiPKfPiiiPj_param_5,
	.param .u32 _Z18GMMReductionKernelILi4ELb1EEviPfiPKfPiiiPj_param_6,
	.param .u64 .ptr .align 1 _Z18GMMReductionKernelILi4ELb1EEviPfiPKfPiiiPj_param_7
)
{
	.reg .pred 	%p<72>;
	.reg .b32 	%r<179>;
	.reg .b32 	%f<94>;
	.reg .b64 	%rd<72>;
	// demoted variable
	.shared .align 4 .b8 _ZZ18GMMReductionKernelILi4ELb1EEviPfiPKfPiiiPjE7s_lists[12288];
	// demoted variable
	.shared .align 4 .b8 _ZZ18GMMReductionKernelILi4ELb1EEviPfiPKfPiiiPjE5s_gmm[512];
	// demoted variable
	.shared .align 4 .b8 _ZZ18GMMReductionKernelILi4ELb1EEviPfiPKfPiiiPjE7s_final[16];
	// demoted variable
	.shared .align 4 .b8 _ZZ18GMMReductionKernelILi4ELb1EEviPfiPKfPiiiPjE9gmm_flags[128];
	ld.param.u32 	%r63, [_Z18GMMReductionKernelILi4ELb1EEviPfiPKfPiiiPj_param_0];
	ld.param.u64 	%rd5, [_Z18GMMReductionKernelILi4ELb1EEviPfiPKfPiiiPj_param_1];
	ld.param.u32 	%r66, [_Z18GMMReductionKernelILi4ELb1EEviPfiPKfPiiiPj_param_2];
	ld.param.u64 	%rd7, [_Z18GMMReductionKernelILi4ELb1EEviPfiPKfPiiiPj_param_3];
	ld.param.u64 	%rd8, [_Z18GMMReductionKernelILi4ELb1EEviPfiPKfPiiiPj_param_4];
	ld.param.u32 	%r64, [_Z18GMMReductionKernelILi4ELb1EEviPfiPKfPiiiPj_param_5];
	ld.param.u32 	%r65, [_Z18GMMReductionKernelILi4ELb1EEviPfiPKfPiiiPj_param_6];
	ld.param.u64 	%rd6, [_Z18GMMReductionKernelILi4ELb1EEviPfiPKfPiiiPj_param_7];
	cvta.to.global.u64 	%rd1, %rd7;
	cvta.to.global.u64 	%rd2, %rd8;
	mov.u32 	%r1, %tid.y;
	shl.b32 	%r67, %r1, 5;
	mov.u32 	%r2, %tid.x;
	add.s32 	%r3, %r67, %r2;
	mov.u32 	%r68, %nctaid.x;
	mov.u32 	%r69, %nctaid.y;
	mul.lo.s32 	%r70, %r68, %r69;
	mov.u32 	%r4, %ctaid.y;
	mov.u32 	%r5, %ctaid.x;
	mad.lo.s32 	%r6, %r4, %r68, %r5;
	mad.lo.s32 	%r71, %r70, %r63, %r6;
	mul.lo.s32 	%r7, %r71, %r66;
	setp.ne.s32 	%p1, %r1, 0;
	shl.b32 	%r72, %r2, 2;
	mov.u32 	%r73, _ZZ18GMMReductionKernelILi4ELb1EEviPfiPKfPiiiPjE9gmm_flags;
	add.s32 	%r8, %r73, %r72;
	@%p1 bra 	$L__BB4_2;
	mov.b32 	%r74, 0;
	st.shared.u32 	[%r8], %r74;
$L__BB4_2:
	bar.sync 	0;
	shl.b32 	%r76, %r4, 5;
	add.s32 	%r77, %r76, %r1;
	shl.b32 	%r78, %r5, 5;
	add.s32 	%r10, %r78, %r2;
	setp.ge.s32 	%p2, %r10, %r64;
	mul.lo.s32 	%r11, %r65, %r64;
	setp.ge.s32 	%p3, %r77, %r65;
	mov.u32 	%r79, _ZZ18GMMReductionKernelILi4ELb1EEviPfiPKfPiiiPjE7s_lists;
	mad.lo.s32 	%r12, %r3, 12, %r79;
	mov.b32 	%r170, 0;
	or.pred  	%p4, %p2, %p3;
	@%p4 bra 	$L__BB4_6;
	mad.lo.s32 	%r13, %r77, %r64, %r10;
	mul.wide.s32 	%rd9, %r13, 4;
	add.s64 	%rd10, %rd2, %rd9;
	ld.global.u32 	%r14, [%rd10];
	setp.eq.s32 	%p5, %r14, -1;
	@%p5 bra 	$L__BB4_6;
	shl.b32 	%r82, %r14, 2;
	add.s32 	%r84, %r73, %r82;
	mov.b32 	%r85, 1;
	st.shared.u32 	[%r84], %r85;
	setp.ne.s32 	%p6, %r14, %r63;
	@%p6 bra 	$L__BB4_6;
	add.s64 	%rd12, %rd1, %rd9;
	ld.global.f32 	%f26, [%rd12];
	mul.f32 	%f27, %f26, 0f437F0000;
	st.shared.f32 	[%r12], %f27;
	mul.wide.s32 	%rd13, %r11, 4;
	add.s64 	%rd14, %rd12, %rd13;
	ld.global.f32 	%f28, [%rd14];
	mul.f32 	%f29, %f28, 0f437F0000;
	st.shared.f32 	[%r12+4], %f29;
	add.s64 	%rd15, %rd14, %rd13;
	ld.global.f32 	%f30, [%rd15];
	mul.f32 	%f31, %f30, 0f437F0000;
	st.shared.f32 	[%r12+8], %f31;
	mov.b32 	%r170, 1;
$L__BB4_6:
	setp.ge.s32 	%p7, %r10, %r64;
	add.s32 	%r16, %r77, 4;
	setp.ge.s32 	%p8, %r16, %r65;
	or.pred  	%p9, %p7, %p8;
	@%p9 bra 	$L__BB4_10;
	mad.lo.s32 	%r17, %r16, %r64, %r10;
	mul.wide.s32 	%rd16, %r17, 4;
	add.s64 	%rd17, %rd2, %rd16;
	ld.global.u32 	%r18, [%rd17];
	setp.eq.s32 	%p10, %r18, -1;
	@%p10 bra 	$L__BB4_10;
	shl.b32 	%r87, %r18, 2;
	add.s32 	%r89, %r73, %r87;
	mov.b32 	%r90, 1;
	st.shared.u32 	[%r89], %r90;
	setp.ne.s32 	%p11, %r18, %r63;
	@%p11 bra 	$L__BB4_10;
	mul.wide.s32 	%rd18, %r17, 4;
	add.s64 	%rd19, %rd1, %rd18;
	ld.global.f32 	%f32, [%rd19];
	mul.f32 	%f33, %f32, 0f437F0000;
	shl.b32 	%r91, %r170, 7;
	add.s32 	%r92, %r91, %r3;
	mad.lo.s32 	%r94, %r92, 12, %r79;
	st.shared.f32 	[%r94], %f33;
	mul.wide.s32 	%rd20, %r11, 4;
	add.s64 	%rd21, %rd19, %rd20;
	ld.global.f32 	%f34, [%rd21];
	mul.f32 	%f35, %f34, 0f437F0000;
	st.shared.f32 	[%r94+4], %f35;
	add.s64 	%rd22, %rd21, %rd20;
	ld.global.f32 	%f36, [%rd22];
	mul.f32 	%f37, %f36, 0f437F0000;
	st.shared.f32 	[%r94+8], %f37;
	add.s32 	%r170, %r170, 1;
$L__BB4_10:
	setp.ge.s32 	%p12, %r10, %r64;
	add.s32 	%r21, %r77, 8;
	setp.ge.s32 	%p13, %r21, %r65;
	or.pred  	%p14, %p12, %p13;
	@%p14 bra 	$L__BB4_14;
	mad.lo.s32 	%r22, %r21, %r64, %r10;
	mul.wide.s32 	%rd23, %r22, 4;
	add.s64 	%rd24, %rd2, %rd23;
	ld.global.u32 	%r23, [%rd24];
	setp.eq.s32 	%p15, %r23, -1;
	@%p15 bra 	$L__BB4_14;
	shl.b32 	%r95, %r23, 2;
	add.s32 	%r97, %r73, %r95;
	mov.b32 	%r98, 1;
	st.shared.u32 	[%r97], %r98;
	setp.ne.s32 	%p16, %r23, %r63;
	@%p16 bra 	$L__BB4_14;
	mul.wide.s32 	%rd25, %r22, 4;
	add.s64 	%rd26, %rd1, %rd25;
	ld.global.f32 	%f38, [%rd26];
	mul.f32 	%f39, %f38, 0f437F0000;
	shl.b32 	%r99, %r170, 7;
	add.s32 	%r100, %r99, %r3;
	mad.lo.s32 	%r102, %r100, 12, %r79;
	st.shared.f32 	[%r102], %f39;
	mul.wide.s32 	%rd27, %r11, 4;
	add.s64 	%rd28, %rd26, %rd27;
	ld.global.f32 	%f40, [%rd28];
	mul.f32 	%f41, %f40, 0f437F0000;
	st.shared.f32 	[%r102+4], %f41;
	add.s64 	%rd29, %rd28, %rd27;
	ld.global.f32 	%f42, [%rd29];
	mul.f32 	%f43, %f42, 0f437F0000;
	st.shared.f32 	[%r102+8], %f43;
	add.s32 	%r170, %r170, 1;
$L__BB4_14:
	setp.ge.s32 	%p17, %r10, %r64;
	add.s32 	%r26, %r77, 12;
	setp.ge.s32 	%p18, %r26, %r65;
	or.pred  	%p19, %p17, %p18;
	@%p19 bra 	$L__BB4_18;
	mad.lo.s32 	%r27, %r26, %r64, %r10;
	mul.wide.s32 	%rd30, %r27, 4;
	add.s64 	%rd31, %rd2, %rd30;
	ld.global.u32 	%r28, [%rd31];
	setp.eq.s32 	%p20, %r28, -1;
	@%p20 bra 	$L__BB4_18;
	shl.b32 	%r103, %r28, 2;
	add.s32 	%r105, %r73, %r103;
	mov.b32 	%r106, 1;
	st.shared.u32 	[%r105], %r106;
	setp.ne.s32 	%p21, %r28, %r63;
	@%p21 bra 	$L__BB4_18;
	mul.wide.s32 	%rd32, %r27, 4;
	add.s64 	%rd33, %rd1, %rd32;
	ld.global.f32 	%f44, [%rd33];
	mul.f32 	%f45, %f44, 0f437F0000;
	shl.b32 	%r107, %r170, 7;
	add.s32 	%r108, %r107, %r3;
	mad.lo.s32 	%r110, %r108, 12, %r79;
	st.shared.f32 	[%r110], %f45;
	mul.wide.s32 	%rd34, %r11, 4;
	add.s64 	%rd35, %rd33, %rd34;
	ld.global.f32 	%f46, [%rd35];
	mul.f32 	%f47, %f46, 0f437F0000;
	st.shared.f32 	[%r110+4], %f47;
	add.s64 	%rd36, %rd35, %rd34;
	ld.global.f32 	%f48, [%rd36];
	mul.f32 	%f49, %f48, 0f437F0000;
	st.shared.f32 	[%r110+8], %f49;
	add.s32 	%r170, %r170, 1;
$L__BB4_18:
	setp.ge.s32 	%p22, %r10, %r64;
	add.s32 	%r31, %r77, 16;
	setp.ge.s32 	%p23, %r31, %r65;
	or.pred  	%p24, %p22, %p23;
	@%p24 bra 	$L__BB4_22;
	mad.lo.s32 	%r32, %r31, %r64, %r10;
	mul.wide.s32 	%rd37, %r32, 4;
	add.s64 	%rd38, %rd2, %rd37;
	ld.global.u32 	%r33, [%rd38];
	setp.eq.s32 	%p25, %r33, -1;
	@%p25 bra 	$L__BB4_22;
	shl.b32 	%r111, %r33, 2;
	add.s32 	%r113, %r73, %r111;
	mov.b32 	%r114, 1;
	st.shared.u32 	[%r113], %r114;
	setp.ne.s32 	%p26, %r33, %r63;
	@%p26 bra 	$L__BB4_22;
	mul.wide.s32 	%rd39, %r32, 4;
	add.s64 	%rd40, %rd1, %rd39;
	ld.global.f32 	%f50, [%rd40];
	mul.f32 	%f51, %f50, 0f437F0000;
	shl.b32 	%r115, %r170, 7;
	add.s32 	%r116, %r115, %r3;
	mad.lo.s32 	%r118, %r116, 12, %r79;
	st.shared.f32 	[%r118], %f51;
	mul.wide.s32 	%rd41, %r11, 4;
	add.s64 	%rd42, %rd40, %rd41;
	ld.global.f32 	%f52, [%rd42];
	mul.f32 	%f53, %f52, 0f437F0000;
	st.shared.f32 	[%r118+4], %f53;
	add.s64 	%rd43, %rd42, %rd41;
	ld.global.f32 	%f54, [%rd43];
	mul.f32 	%f55, %f54, 0f437F0000;
	st.shared.f32 	[%r118+8], %f55;
	add.s32 	%r170, %r170, 1;
$L__BB4_22:
	setp.ge.s32 	%p27, %r10, %r64;
	add.s32 	%r36, %r77, 20;
	setp.ge.s32 	%p28, %r36, %r65;
	or.pred  	%p29, %p27, %p28;
	@%p29 bra 	$L__BB4_26;
	mad.lo.s32 	%r37, %r36, %r64, %r10;
	mul.wide.s32 	%rd44, %r37, 4;
	add.s64 	%rd45, %rd2, %rd44;
	ld.global.u32 	%r38, [%rd45];
	setp.eq.s32 	%p30, %r38, -1;
	@%p30 bra 	$L__BB4_26;
	shl.b32 	%r119, %r38, 2;
	add.s32 	%r121, %r73, %r119;
	mov.b32 	%r122, 1;
	st.shared.u32 	[%r121], %r122;
	setp.ne.s32 	%p31, %r38, %r63;
	@%p31 bra 	$L__BB4_26;
	mul.wide.s32 	%rd46, %r37, 4;
	add.s64 	%rd47, %rd1, %rd46;
	ld.global.f32 	%f56, [%rd47];
	mul.f32 	%f57, %f56, 0f437F0000;
	shl.b32 	%r123, %r170, 7;
	add.s32 	%r124, %r123, %r3;
	mad.lo.s32 	%r126, %r124, 12, %r79;
	st.shared.f32 	[%r126], %f57;
	mul.wide.s32 	%rd48, %r11, 4;
	add.s64 	%rd49, %rd47, %rd48;
	ld.global.f32 	%f58, [%rd49];
	mul.f32 	%f59, %f58, 0f437F0000;
	st.shared.f32 	[%r126+4], %f59;
	add.s64 	%rd50, %rd49, %rd48;
	ld.global.f32 	%f60, [%rd50];
	mul.f32 	%f61, %f60, 0f437F0000;
	st.shared.f32 	[%r126+8], %f61;
	add.s32 	%r170, %r170, 1;
$L__BB4_26:
	setp.ge.s32 	%p32, %r10, %r64;
	add.s32 	%r41, %r77, 24;
	setp.ge.s32 	%p33, %r41, %r65;
	or.pred  	%p34, %p32, %p33;
	@%p34 bra 	$L__BB4_30;
	mad.lo.s32 	%r42, %r41, %r64, %r10;
	mul.wide.s32 	%rd51, %r42, 4;
	add.s64 	%rd52, %rd2, %rd51;
	ld.global.u32 	%r43, [%rd52];
	setp.eq.s32 	%p35, %r43, -1;
	@%p35 bra 	$L__BB4_30;
	shl.b32 	%r127, %r43, 2;
	add.s32 	%r129, %r73, %r127;
	mov.b32 	%r130, 1;
	st.shared.u32 	[%r129], %r130;
	setp.ne.s32 	%p36, %r43, %r63;
	@%p36 bra 	$L__BB4_30;
	mul.wide.s32 	%rd53, %r42, 4;
	add.s64 	%rd54, %rd1, %rd53;
	ld.global.f32 	%f62, [%rd54];
	mul.f32 	%f63, %f62, 0f437F0000;
	shl.b32 	%r131, %r170, 7;
	add.s32 	%r132, %r131, %r3;
	mad.lo.s32 	%r134, %r132, 12, %r79;
	st.shared.f32 	[%r134], %f63;
	mul.wide.s32 	%rd55, %r11, 4;
	add.s64 	%rd56, %rd54, %rd55;
	ld.global.f32 	%f64, [%rd56];
	mul.f32 	%f65, %f64, 0f437F0000;
	st.shared.f32 	[%r134+4], %f65;
	add.s64 	%rd57, %rd56, %rd55;
	ld.global.f32 	%f66, [%rd57];
	mul.f32 	%f67, %f66, 0f437F0000;
	st.shared.f32 	[%r134+8], %f67;
	add.s32 	%r170, %r170, 1;
$L__BB4_30:
	setp.ge.s32 	%p37, %r10, %r64;
	add.s32 	%r46, %r77, 28;
	setp.ge.s32 	%p38, %r46, %r65;
	or.pred  	%p39, %p37, %p38;
	@%p39 bra 	$L__BB4_34;
	mad.lo.s32 	%r47, %r46, %r64, %r10;
	mul.wide.s32 	%rd58, %r47, 4;
	add.s64 	%rd59, %rd2, %rd58;
	ld.global.u32 	%r48, [%rd59];
	setp.eq.s32 	%p40, %r48, -1;
	@%p40 bra 	$L__BB4_34;
	shl.b32 	%r135, %r48, 2;
	add.s32 	%r137, %r73, %r135;
	mov.b32 	%r138, 1;
	st.shared.u32 	[%r137], %r138;
	setp.ne.s32 	%p41, %r48, %r63;
	@%p41 bra 	$L__BB4_34;
	add.s64 	%rd61, %rd1, %rd58;
	ld.global.f32 	%f68, [%rd61];
	mul.f32 	%f69, %f68, 0f437F0000;
	shl.b32 	%r139, %r170, 7;
	add.s32 	%r140, %r139, %r3;
	mov.u32 	%r141, _ZZ18GMMReductionKernelILi4ELb1EEviPfiPKfPiiiPjE7s_lists;
	mad.lo.s32 	%r142, %r140, 12, %r141;
	st.shared.f32 	[%r142], %f69;
	mul.wide.s32 	%rd62, %r11, 4;
	add.s64 	%rd63, %rd61, %rd62;
	ld.global.f32 	%f70, [%rd63];
	mul.f32 	%f71, %f70, 0f437F0000;
	st.shared.f32 	[%r142+4], %f71;
	add.s64 	%rd64, %rd63, %rd62;
	ld.global.f32 	%f72, [%rd64];
	mul.f32 	%f73, %f72, 0f437F0000;
	st.shared.f32 	[%r142+8], %f73;
	add.s32 	%r170, %r170, 1;
$L__BB4_34:
	setp.ne.s32 	%p42, %r1, 0;
	bar.sync 	0;
	@%p42 bra 	$L__BB4_36;
	ld.shared.u32 	%r143, [%r8];
	setp.gt.s32 	%p43, %r143, 0;
	mov.b32 	%r144, -1;
	vote.sync.ballot.b32 	%r145, %p43, %r144;
	cvta.to.global.u64 	%rd65, %rd6;
	mul.wide.u32 	%rd66, %r6, 4;
	add.s64 	%rd67, %rd65, %rd66;
	st.global.u32 	[%rd67], %r145;
$L__BB4_36:
	shl.b32 	%r147, %r1, 7;
	mov.u32 	%r148, _ZZ18GMMReductionKernelILi4ELb1EEviPfiPKfPiiiPjE5s_gmm;
	add.s32 	%r149, %r148, %r147;
	cvt.rn.f32.u32 	%f1, %r170;
	add.s32 	%r51, %r149, %r72;
	and.b32  	%r151, %r72, 124;
	xor.b32  	%r152, %r151, 64;
	add.s32 	%r52, %r149, %r152;
	add.s32 	%r153, %r72, 32;
	and.b32  	%r154, %r153, 124;
	add.s32 	%r53, %r149, %r154;
	add.s32 	%r155, %r72, 16;
	and.b32  	%r156, %r155, 124;
	add.s32 	%r54, %r149, %r156;
	add.s32 	%r157, %r72, 8;
	and.b32  	%r158, %r157, 124;
	add.s32 	%r55, %r149, %r158;
	add.s32 	%r159, %r72, 4;
	and.b32  	%r160, %r159, 124;
	add.s32 	%r56, %r149, %r160;
	shl.b32 	%r161, %r1, 2;
	mov.u32 	%r162, _ZZ18GMMReductionKernelILi4ELb1EEviPfiPKfPiiiPjE7s_final;
	add.s32 	%r57, %r162, %r161;
	or.b32  	%r58, %r1, %r2;
	cvt.u64.u32 	%rd3, %r7;
	cvta.to.global.u64 	%rd4, %rd5;
	mov.b32 	%r177, 0;
$L__BB4_37:
	setp.eq.s32 	%p45, %r177, 0;
	mov.f32 	%f90, %f1;
	@%p45 bra 	$L__BB4_74;
	setp.eq.s32 	%p46, %r170, 0;
	ld.shared.f32 	%f2, [%r12];
	ld.shared.f32 	%f3, [%r12+4];
	ld.shared.f32 	%f4, [%r12+8];
	mov.f32 	%f90, 0f00000000;
	@%p46 bra 	$L__BB4_54;
	setp.gt.s32 	%p47, %r177, 4;
	@%p47 bra 	$L__BB4_43;
	setp.gt.s32 	%p52, %r177, 2;
	@%p52 bra 	$L__BB4_49;
	setp.eq.s32 	%p54, %r177, 1;
	mov.f32 	%f90, %f2;
	@%p54 bra 	$L__BB4_54;
	mov.f32 	%f90, %f3;
	bra.uni 	$L__BB4_54;
$L__BB4_43:
	setp.gt.s32 	%p48, %r177, 6;
	@%p48 bra 	$L__BB4_46;
	setp.eq.s32 	%p51, %r177, 5;
	@%p51 bra 	$L__BB4_45;
	bra.uni 	$L__BB4_51;
$L__BB4_45:
	mul.f32 	%f90, %f2, %f3;
	bra.uni 	$L__BB4_54;
$L__BB4_46:
	setp.eq.s32 	%p49, %r177, 7;
	@%p49 bra 	$L__BB4_52;
	setp.eq.s32 	%p50, %r177, 8;
	@%p50 bra 	$L__BB4_48;
	bra.uni 	$L__BB4_53;
$L__BB4_48:
	mul.f32 	%f90, %f3, %f4;
	bra.uni 	$L__BB4_54;
$L__BB4_49:
	setp.eq.s32 	%p53, %r177, 3;
	mov.f32 	%f90, %f4;
	@%p53 bra 	$L__BB4_54;
	mul.f32 	%f90, %f2, %f2;
	bra.uni 	$L__BB4_54;
$L__BB4_51:
	mul.f32 	%f90, %f2, %f4;
	bra.uni 	$L__BB4_54;
$L__BB4_52:
	mul.f32 	%f90, %f3, %f3;
	bra.uni 	$L__BB4_54;
$L__BB4_53:
	mul.f32 	%f90, %f4, %f4;
$L__BB4_54:
	setp.lt.u32 	%p55, %r170, 2;
	@%p55 bra 	$L__BB4_74;
	mov.b32 	%r178, 1;
$L__BB4_56:
	mov.u32 	%r60, %r178;
	shl.b32 	%r164, %r60, 7;
	add.s32 	%r165, %r164, %r3;
	mad.lo.s32 	%r167, %r165, 12, %r79;
	ld.shared.f32 	%f13, [%r167];
	ld.shared.f32 	%f14, [%r167+4];
	ld.shared.f32 	%f15, [%r167+8];
	setp.gt.s32 	%p56, %r177, 4;
	@%p56 bra 	$L__BB4_63;
	setp.gt.s32 	%p62, %r177, 2;
	@%p62 bra 	$L__BB4_60;
	setp.eq.s32 	%p65, %r177, 1;
	mov.f32 	%f92, %f13;
	@%p65 bra 	$L__BB4_73;
	setp.eq.s32 	%p66, %r177, 2;
	mov.f32 	%f92, %f14;
	@%p66 bra 	$L__BB4_73;
	bra.uni 	$L__BB4_69;
$L__BB4_60:
	setp.eq.s32 	%p63, %r177, 3;
	mov.f32 	%f92, %f15;
	@%p63 bra 	$L__BB4_73;
	setp.eq.s32 	%p64, %r177, 4;
	@%p64 bra 	$L__BB4_62;
	bra.uni 	$L__BB4_69;
$L__BB4_62:
	mul.f32 	%f92, %f13, %f13;
	bra.uni 	$L__BB4_73;
$L__BB4_63:
	setp.gt.s32 	%p57, %r177, 6;
	@%p57 bra 	$L__BB4_67;
	setp.eq.s32 	%p60, %r177, 5;
	@%p60 bra 	$L__BB4_70;
	setp.eq.s32 	%p61, %r177, 6;
	@%p61 bra 	$L__BB4_66;
	bra.uni 	$L__BB4_69;
$L__BB4_66:
	mul.f32 	%f92, %f13, %f15;
	bra.uni 	$L__BB4_73;
$L__BB4_67:
	setp.eq.s32 	%p58, %r177, 7;
	@%p58 bra 	$L__BB4_71;
	setp.eq.s32 	%p59, %r177, 9;
	@%p59 bra 	$L__BB4_72;
$L__BB4_69:
	mul.f32 	%f92, %f14, %f15;
	bra.uni 	$L__BB4_73;
$L__BB4_70:
	mul.f32 	%f92, %f13, %f14;
	bra.uni 	$L__BB4_73;
$L__BB4_71:
	mul.f32 	%f92, %f14, %f14;
	bra.uni 	$L__BB4_73;
$L__BB4_72:
	mul.f32 	%f92, %f15, %f15;
$L__BB4_73:
	add.f32 	%f90, %f90, %f92;
	add.s32 	%r178, %r60, 1;
	setp.lt.u32 	%p67, %r60, 7;
	setp.lt.s32 	%p68, %r178, %r170;
	and.pred  	%p69, %p67, %p68;
	@%p69 bra 	$L__BB4_56;
$L__BB4_74:
	setp.ne.s32 	%p70, %r58, 0;
	st.volatile.shared.f32 	[%r51], %f90;
	ld.volatile.shared.f32 	%f75, [%r52];
	add.f32 	%f76, %f90, %f75;
	st.volatile.shared.f32 	[%r51], %f76;
	ld.volatile.shared.f32 	%f77, [%r53];
	add.f32 	%f78, %f76, %f77;
	st.volatile.shared.f32 	[%r51], %f78;
	ld.volatile.shared.f32 	%f79, [%r54];
	add.f32 	%f80, %f78, %f79;
	st.volatile.shared.f32 	[%r51], %f80;
	ld.volatile.shared.f32 	%f81, [%r55];
	add.f32 	%f82, %f80, %f81;
	st.volatile.shared.f32 	[%r51], %f82;
	ld.volatile.shared.f32 	%f83, [%r56];
	add.f32 	%f25, %f82, %f83;
	st.shared.f32 	[%r57], %f25;
	bar.sync 	0;
	@%p70 bra 	$L__BB4_76;
	ld.shared.f32 	%f84, [_ZZ18GMMReductionKernelILi4ELb1EEviPfiPKfPiiiPjE7s_final+4];
	add.f32 	%f85, %f25, %f84;
	ld.shared.f32 	%f86, [_ZZ18GMMReductionKernelILi4ELb1EEviPfiPKfPiiiPjE7s_final+8];
	add.f32 	%f87, %f85, %f86;
	ld.shared.f32 	%f88, [_ZZ18GMMReductionKernelILi4ELb1EEviPfiPKfPiiiPjE7s_final+12];
	add.f32 	%f89, %f87, %f88;
	cvt.u64.u32 	%rd68, %r177;
	add.s64 	%rd69, %rd68, %rd3;
	shl.b64 	%rd70, %rd69, 2;
	add.s64 	%rd71, %rd4, %rd70;
	st.global.f32 	[%rd71], %f89;
$L__BB4_76:
	add.s32 	%r177, %r177, 1;
	setp.ne.s32 	%p71, %r177, 10;
	@%p71 bra 	$L__BB4_37;
	ret;

}
	// .globl	_Z18GMMReductionKernelILi4ELb0EEviPfiPKfPiiiPj
.visible .entry _Z18GMMReductionKernelILi4ELb0EEviPfiPKfPiiiPj(
	.param .u32 _Z18GMMReductionKernelILi4ELb0EEviPfiPKfPiiiPj_param_0,
	.param .u64 .ptr .align 1 _Z18GMMReductionKernelILi4ELb0EEviPfiPKfPiiiPj_param_1,
	.param .u32 _Z18GMMReductionKernelILi4ELb0EEviPfiPKfPiiiPj_param_2,
	.param .u64 .ptr .align 1 _Z18GMMReductionKernelILi4ELb0EEviPfiPKfPiiiPj_param_3,
	.param .u64 .ptr .align 1 _Z18GMMReductionKernelILi4ELb0EEviPfiPKfPiiiPj_param_4,
	.param .u32 _Z18GMMReductionKernelILi4ELb0EEviPfiPKfPiiiPj_param_5,
	.param .u32 _Z18GMMReductionKernelILi4ELb0EEviPfiPKfPiiiPj_param_6,
	.param .u64 .ptr .align 1 _Z18GMMReductionKernelILi4ELb0EEviPfiPKfPiiiPj_param_7
)
{
	.reg .pred 	%p<80>;
	.reg .b32 	%r<143>;
	.reg .b32 	%f<94>;
	.reg .b64 	%rd<73>;
	// demoted variable
	.shared .align 4 .b8 _ZZ18GMMReductionKernelILi4ELb0EEviPfiPKfPiiiPjE7s_lists[12288];
	// demoted variable
	.shared .align 4 .b8 _ZZ18GMMReductionKernelILi4ELb0EEviPfiPKfPiiiPjE5s_gmm[512];
	// demoted variable
	.shared .align 4 .b8 _ZZ18GMMReductionKernelILi4ELb0EEviPfiPKfPiiiPjE7s_final[16];
	ld.param.u32 	%r52, [_Z18GMMReductionKernelILi4ELb0EEviPfiPKfPiiiPj_param_0];
	ld.param.u64 	%rd4, [_Z18GMMReductionKernelILi4ELb0EEviPfiPKfPiiiPj_param_1];
	ld.param.u32 	%r55, [_Z18GMMReductionKernelILi4ELb0EEviPfiPKfPiiiPj_param_2];
	ld.param.u64 	%rd5, [_Z18GMMReductionKernelILi4ELb0EEviPfiPKfPiiiPj_param_3];
	ld.param.u64 	%rd6, [_Z18GMMReductionKernelILi4ELb0EEviPfiPKfPiiiPj_param_4];
	ld.param.u32 	%r53, [_Z18GMMReductionKernelILi4ELb0EEviPfiPKfPiiiPj_param_5];
	ld.param.u32 	%r54, [_Z18GMMReductionKernelILi4ELb0EEviPfiPKfPiiiPj_param_6];
	ld.param.u64 	%rd7, [_Z18GMMReductionKernelILi4ELb0EEviPfiPKfPiiiPj_param_7];
	cvta.to.global.u64 	%rd1, %rd5;
	cvta.to.global.u64 	%rd2, %rd6;
	cvta.to.global.u64 	%rd8, %rd4;
	cvta.to.global.u64 	%rd9, %rd7;
	mov.u32 	%r1, %tid.y;
	shl.b32 	%r56, %r1, 5;
	mov.u32 	%r2, %tid.x;
	add.s32 	%r3, %r56, %r2;
	mov.u32 	%r57, %nctaid.x;
	mov.u32 	%r58, %nctaid.y;
	mul.lo.s32 	%r59, %r57, %r58;
	mov.u32 	%r4, %ctaid.y;
	mov.u32 	%r5, %ctaid.x;
	mad.lo.s32 	%r60, %r4, %r57, %r5;
	mad.lo.s32 	%r61, %r59, %r52, %r60;
	mul.lo.s32 	%r62, %r61, %r55;
	mul.wide.u32 	%rd10, %r62, 4;
	add.s64 	%rd3, %rd8, %rd10;
	mul.wide.u32 	%rd11, %r60, 4;
	add.s64 	%rd12, %rd9, %rd11;
	ld.global.u32 	%r63, [%rd12];
	shr.u32 	%r64, %r63, %r52;
	and.b32  	%r65, %r64, 1;
	setp.eq.b32 	%p1, %r65, 1;
	@%p1 bra 	$L__BB5_3;
	setp.gt.u32 	%p77, %r2, 9;
	setp.ne.s32 	%p78, %r1, 0;
	or.pred  	%p79, %p77, %p78;
	@%p79 bra 	$L__BB5_68;
	mul.wide.u32 	%rd71, %r2, 4;
	add.s64 	%rd72, %rd3, %rd71;
	mov.b32 	%r132, 0;
	st.global.u32 	[%rd72], %r132;
	bra.uni 	$L__BB5_68;
$L__BB5_3:
	shl.b32 	%r67, %r4, 5;
	add.s32 	%r68, %r67, %r1;
	shl.b32 	%r69, %r5, 5;
	add.s32 	%r7, %r69, %r2;
	setp.ge.s32 	%p2, %r7, %r53;
	mul.lo.s32 	%r8, %r54, %r53;
	setp.ge.s32 	%p3, %r68, %r54;
	mov.u32 	%r70, _ZZ18GMMReductionKernelILi4ELb0EEviPfiPKfPiiiPjE7s_lists;
	mad.lo.s32 	%r9, %r3, 12, %r70;
	mov.b32 	%r134, 0;
	or.pred  	%p4, %p2, %p3;
	@%p4 bra 	$L__BB5_6;
	mad.lo.s32 	%r10, %r68, %r53, %r7;
	mul.wide.s32 	%rd13, %r10, 4;
	add.s64 	%rd14, %rd2, %rd13;
	ld.global.u32 	%r72, [%rd14];
	setp.eq.s32 	%p5, %r72, -1;
	setp.ne.s32 	%p6, %r72, %r52;
	or.pred  	%p7, %p5, %p6;
	@%p7 bra 	$L__BB5_6;
	add.s64 	%rd16, %rd1, %rd13;
	ld.global.f32 	%f26, [%rd16];
	mul.f32 	%f27, %f26, 0f437F0000;
	st.shared.f32 	[%r9], %f27;
	mul.wide.s32 	%rd17, %r8, 4;
	add.s64 	%rd18, %rd16, %rd17;
	ld.global.f32 	%f28, [%rd18];
	mul.f32 	%f29, %f28, 0f437F0000;
	st.shared.f32 	[%r9+4], %f29;
	add.s64 	%rd19, %rd18, %rd17;
	ld.global.f32 	%f30, [%rd19];
	mul.f32 	%f31, %f30, 0f437F0000;
	st.shared.f32 	[%r9+8], %f31;
	mov.b32 	%r134, 1;
$L__BB5_6:
	setp.ge.s32 	%p8, %r7, %r53;
	add.s32 	%r12, %r68, 4;
	setp.ge.s32 	%p9, %r12, %r54;
	or.pred  	%p10, %p8, %p9;
	@%p10 bra 	$L__BB5_9;
	mad.lo.s32 	%r13, %r12, %r53, %r7;
	mul.wide.s32 	%rd20, %r13, 4;
	add.s64 	%rd21, %rd2, %rd20;
	ld.global.u32 	%r74, [%rd21];
	setp.eq.s32 	%p11, %r74, -1;
	setp.ne.s32 	%p12, %r74, %r52;
	or.pred  	%p13, %p11, %p12;
	@%p13 bra 	$L__BB5_9;
	add.s64 	%rd23, %rd1, %rd20;
	ld.global.f32 	%f32, [%rd23];
	mul.f32 	%f33, %f32, 0f437F0000;
	shl.b32 	%r75, %r134, 7;
	add.s32 	%r76, %r75, %r3;
	mad.lo.s32 	%r78, %r76, 12, %r70;
	st.shared.f32 	[%r78], %f33;
	mul.wide.s32 	%rd24, %r8, 4;
	add.s64 	%rd25, %rd23, %rd24;
	ld.global.f32 	%f34, [%rd25];
	mul.f32 	%f35, %f34, 0f437F0000;
	st.shared.f32 	[%r78+4], %f35;
	add.s64 	%rd26, %rd25, %rd24;
	ld.global.f32 	%f36, [%rd26];
	mul.f32 	%f37, %f36, 0f437F0000;
	st.shared.f32 	[%r78+8], %f37;
	add.s32 	%r134, %r134, 1;
$L__BB5_9:
	setp.ge.s32 	%p14, %r7, %r53;
	add.s32 	%r16, %r68, 8;
	setp.ge.s32 	%p15, %r16, %r54;
	or.pred  	%p16, %p14, %p15;
	@%p16 bra 	$L__BB5_12;
	mad.lo.s32 	%r17, %r16, %r53, %r7;
	mul.wide.s32 	%rd27, %r17, 4;
	add.s64 	%rd28, %rd2, %rd27;
	ld.global.u32 	%r79, [%rd28];
	setp.eq.s32 	%p17, %r79, -1;
	setp.ne.s32 	%p18, %r79, %r52;
	or.pred  	%p19, %p17, %p18;
	@%p19 bra 	$L__BB5_12;
	add.s64 	%rd30, %rd1, %rd27;
	ld.global.f32 	%f38, [%rd30];
	mul.f32 	%f39, %f38, 0f437F0000;
	shl.b32 	%r80, %r134, 7;
	add.s32 	%r81, %r80, %r3;
	mad.lo.s32 	%r83, %r81, 12, %r70;
	st.shared.f32 	[%r83], %f39;
	mul.wide.s32 	%rd31, %r8, 4;
	add.s64 	%rd32, %rd30, %rd31;
	ld.global.f32 	%f40, [%rd32];
	mul.f32 	%f41, %f40, 0f437F0000;
	st.shared.f32 	[%r83+4], %f41;
	add.s64 	%rd33, %rd32, %rd31;
	ld.global.f32 	%f42, [%rd33];
	mul.f32 	%f43, %f42, 0f437F0000;
	st.shared.f32 	[%r83+8], %f43;
	add.s32 	%r134, %r134, 1;
$L__BB5_12:
	setp.ge.s32 	%p20, %r7, %r53;
	add.s32 	%r20, %r68, 12;
	setp.ge.s32 	%p21, %r20, %r54;
	or.pred  	%p22, %p20, %p21;
	@%p22 bra 	$L__BB5_15;
	mad.lo.s32 	%r21, %r20, %r53, %r7;
	mul.wide.s32 	%rd34, %r21, 4;
	add.s64 	%rd35, %rd2, %rd34;
	ld.global.u32 	%r84, [%rd35];
	setp.eq.s32 	%p23, %r84, -1;
	setp.ne.s32 	%p24, %r84, %r52;
	or.pred  	%p25, %p23, %p24;
	@%p25 bra 	$L__BB5_15;
	add.s64 	%rd37, %rd1, %rd34;
	ld.global.f32 	%f44, [%rd37];
	mul.f32 	%f45, %f44, 0f437F0000;
	shl.b32 	%r85, %r134, 7;
	add.s32 	%r86, %r85, %r3;
	mad.lo.s32 	%r88, %r86, 12, %r70;
	st.shared.f32 	[%r88], %f45;
	mul.wide.s32 	%rd38, %r8, 4;
	add.s64 	%rd39, %rd37, %rd38;
	ld.global.f32 	%f46, [%rd39];
	mul.f32 	%f47, %f46, 0f437F0000;
	st.shared.f32 	[%r88+4], %f47;
	add.s64 	%rd40, %rd39, %rd38;
	ld.global.f32 	%f48, [%rd40];
	mul.f32 	%f49, %f48, 0f437F0000;
	st.shared.f32 	[%r88+8], %f49;
	add.s32 	%r134, %r134, 1;
$L__BB5_15:
	setp.ge.s32 	%p26, %r7, %r53;
	add.s32 	%r24, %r68, 16;
	setp.ge.s32 	%p27, %r24, %r54;
	or.pred  	%p28, %p26, %p27;
	@%p28 bra 	$L__BB5_18;
	mad.lo.s32 	%r25, %r24, %r53, %r7;
	mul.wide.s32 	%rd41, %r25, 4;
	add.s64 	%rd42, %rd2, %rd41;
	ld.global.u32 	%r89, [%rd42];
	setp.eq.s32 	%p29, %r89, -1;
	setp.ne.s32 	%p30, %r89, %r52;
	or.pred  	%p31, %p29, %p30;
	@%p31 bra 	$L__BB5_18;
	add.s64 	%rd44, %rd1, %rd41;
	ld.global.f32 	%f50, [%rd44];
	mul.f32 	%f51, %f50, 0f437F0000;
	shl.b32 	%r90, %r134, 7;
	add.s32 	%r91, %r90, %r3;
	mad.lo.s32 	%r93, %r91, 12, %r70;
	st.shared.f32 	[%r93], %f51;
	mul.wide.s32 	%rd45, %r8, 4;
	add.s64 	%rd46, %rd44, %rd45;
	ld.global.f32 	%f52, [%rd46];
	mul.f32 	%f53, %f52, 0f437F0000;
	st.shared.f32 	[%r93+4], %f53;
	add.s64 	%rd47, %rd46, %rd45;
	ld.global.f32 	%f54, [%rd47];
	mul.f32 	%f55, %f54, 0f437F0000;
	st.shared.f32 	[%r93+8], %f55;
	add.s32 	%r134, %r134, 1;
$L__BB5_18:
	setp.ge.s32 	%p32, %r7, %r53;
	add.s32 	%r28, %r68, 20;
	setp.ge.s32 	%p33, %r28, %r54;
	or.pred  	%p34, %p32, %p33;
	@%p34 bra 	$L__BB5_21;
	mad.lo.s32 	%r29, %r28, %r53, %r7;
	mul.wide.s32 	%rd48, %r29, 4;
	add.s64 	%rd49, %rd2, %rd48;
	ld.global.u32 	%r94, [%rd49];
	setp.eq.s32 	%p35, %r94, -1;
	setp.ne.s32 	%p36, %r94, %r52;
	or.pred  	%p37, %p35, %p36;
	@%p37 bra 	$L__BB5_21;
	add.s64 	%rd51, %rd1, %rd48;
	ld.global.f32 	%f56, [%rd51];
	mul.f32 	%f57, %f56, 0f437F0000;
	shl.b32 	%r95, %r134, 7;
	add.s32 	%r96, %r95, %r3;
	mad.lo.s32 	%r98, %r96, 12, %r70;
	st.shared.f32 	[%r98], %f57;
	mul.wide.s32 	%rd52, %r8, 4;
	add.s64 	%rd53, %rd51, %rd52;
	ld.global.f32 	%f58, [%rd53];
	mul.f32 	%f59, %f58, 0f437F0000;
	st.shared.f32 	[%r98+4], %f59;
	add.s64 	%rd54, %rd53, %rd52;
	ld.global.f32 	%f60, [%rd54];
	mul.f32 	%f61, %f60, 0f437F0000;
	st.shared.f32 	[%r98+8], %f61;
	add.s32 	%r134, %r134, 1;
$L__BB5_21:
	setp.ge.s32 	%p38, %r7, %r53;
	add.s32 	%r32, %r68, 24;
	setp.ge.s32 	%p39, %r32, %r54;
	or.pred  	%p40, %p38, %p39;
	@%p40 bra 	$L__BB5_24;
	mad.lo.s32 	%r33, %r32, %r53, %r7;
	mul.wide.s32 	%rd55, %r33, 4;
	add.s64 	%rd56, %rd2, %rd55;
	ld.global.u32 	%r99, [%rd56];
	setp.eq.s32 	%p41, %r99, -1;
	setp.ne.s32 	%p42, %r99, %r52;
	or.pred  	%p43, %p41, %p42;
	@%p43 bra 	$L__BB5_24;
	add.s64 	%rd58, %rd1, %rd55;
	ld.global.f32 	%f62, [%rd58];
	mul.f32 	%f63, %f62, 0f437F0000;
	shl.b32 	%r100, %r134, 7;
	add.s32 	%r101, %r100, %r3;
	mad.lo.s32 	%r103, %r101, 12, %r70;
	st.shared.f32 	[%r103], %f63;
	mul.wide.s32 	%rd59, %r8, 4;
	add.s64 	%rd60, %rd58, %rd59;
	ld.global.f32 	%f64, [%rd60];
	mul.f32 	%f65, %f64, 0f437F0000;
	st.shared.f32 	[%r103+4], %f65;
	add.s64 	%rd61, %rd60, %rd59;
	ld.global.f32 	%f66, [%rd61];
	mul.f32 	%f67, %f66, 0f437F0000;
	st.shared.f32 	[%r103+8], %f67;
	add.s32 	%r134, %r134, 1;
$L__BB5_24:
	setp.ge.s32 	%p44, %r7, %r53;
	add.s32 	%r36, %r68, 28;
	setp.ge.s32 	%p45, %r36, %r54;
	or.pred  	%p46, %p44, %p45;
	@%p46 bra 	$L__BB5_27;
	mad.lo.s32 	%r37, %r36, %r53, %r7;
	mul.wide.s32 	%rd62, %r37, 4;
	add.s64 	%rd63, %rd2, %rd62;
	ld.global.u32 	%r104, [%rd63];
	setp.eq.s32 	%p47, %r104, -1;
	setp.ne.s32 	%p48, %r104, %r52;
	or.pred  	%p49, %p47, %p48;
	@%p49 bra 	$L__BB5_27;
	add.s64 	%rd65, %rd1, %rd62;
	ld.global.f32 	%f68, [%rd65];
	mul.f32 	%f69, %f68, 0f437F0000;
	shl.b32 	%r105, %r134, 7;
	add.s32 	%r106, %r105, %r3;
	mad.lo.s32 	%r108, %r106, 12, %r70;
	st.shared.f32 	[%r108], %f69;
	mul.wide.s32 	%rd66, %r8, 4;
	add.s64 	%rd67, %rd65, %rd66;
	ld.global.f32 	%f70, [%rd67];
	mul.f32 	%f71, %f70, 0f437F0000;
	st.shared.f32 	[%r108+4], %f71;
	add.s64 	%rd68, %rd67, %rd66;
	ld.global.f32 	%f72, [%rd68];
	mul.f32 	%f73, %f72, 0f437F0000;
	st.shared.f32 	[%r108+8], %f73;
	add.s32 	%r134, %r134, 1;
$L__BB5_27:
	shl.b32 	%r110, %r1, 7;
	mov.u32 	%r111, _ZZ18GMMReductionKernelILi4ELb0EEviPfiPKfPiiiPjE5s_gmm;
	add.s32 	%r112, %r111, %r110;
	bar.sync 	0;
	cvt.rn.f32.u32 	%f1, %r134;
	shl.b32 	%r113, %r2, 2;
	add.s32 	%r40, %r112, %r113;
	and.b32  	%r114, %r113, 124;
	xor.b32  	%r115, %r114, 64;
	add.s32 	%r41, %r112, %r115;
	add.s32 	%r116, %r113, 32;
	and.b32  	%r117, %r116, 124;
	add.s32 	%r42, %r112, %r117;
	add.s32 	%r118, %r113, 16;
	and.b32  	%r119, %r118, 124;
	add.s32 	%r43, %r112, %r119;
	add.s32 	%r120, %r113, 8;
	and.b32  	%r121, %r120, 124;
	add.s32 	%r44, %r112, %r121;
	add.s32 	%r122, %r113, 4;
	and.b32  	%r123, %r122, 124;
	add.s32 	%r45, %r112, %r123;
	shl.b32 	%r124, %r1, 2;
	mov.u32 	%r125, _ZZ18GMMReductionKernelILi4ELb0EEviPfiPKfPiiiPjE7s_final;
	add.s32 	%r46, %r125, %r124;
	or.b32  	%r47, %r1, %r2;
	mov.b32 	%r141, 0;
$L__BB5_28:
	setp.eq.s32 	%p50, %r141, 0;
	mov.f32 	%f90, %f1;
	@%p50 bra 	$L__BB5_65;
	setp.eq.s32 	%p51, %r134, 0;
	ld.shared.f32 	%f2, [%r9];
	ld.shared.f32 	%f3, [%r9+4];
	ld.shared.f32 	%f4, [%r9+8];
	mov.f32 	%f90, 0f00000000;
	@%p51 bra 	$L__BB5_45;
	setp.gt.s32 	%p52, %r141, 4;
	@%p52 bra 	$L__BB5_34;
	setp.gt.s32 	%p57, %r141, 2;
	@%p57 bra 	$L__BB5_40;
	setp.eq.s32 	%p59, %r141, 1;
	mov.f32 	%f90, %f2;
	@%p59 bra 	$L__BB5_45;
	mov.f32 	%f90, %f3;
	bra.uni 	$L__BB5_45;
$L__BB5_34:
	setp.gt.s32 	%p53, %r141, 6;
	@%p53 bra 	$L__BB5_37;
	setp.eq.s32 	%p56, %r141, 5;
	@%p56 bra 	$L__BB5_36;
	bra.uni 	$L__BB5_42;
$L__BB5_36:
	mul.f32 	%f90, %f2, %f3;
	bra.uni 	$L__BB5_45;
$L__BB5_37:
	setp.eq.s32 	%p54, %r141, 7;
	@%p54 bra 	$L__BB5_43;
	setp.eq.s32 	%p55, %r141, 8;
	@%p55 bra 	$L__BB5_39;
	bra.uni 	$L__BB5_44;
$L__BB5_39:
	mul.f32 	%f90, %f3, %f4;
	bra.uni 	$L__BB5_45;
$L__BB5_40:
	setp.eq.s32 	%p58, %r141, 3;
	mov.f32 	%f90, %f4;
	@%p58 bra 	$L__BB5_45;
	mul.f32 	%f90, %f2, %f2;
	bra.uni 	$L__BB5_45;
$L__BB5_42:
	mul.f32 	%f90, %f2, %f4;
	bra.uni 	$L__BB5_45;
$L__BB5_43:
	mul.f32 	%f90, %f3, %f3;
	bra.uni 	$L__BB5_45;
$L__BB5_44:
	mul.f32 	%f90, %f4, %f4;
$L__BB5_45:
	setp.lt.u32 	%p60, %r134, 2;
	@%p60 bra 	$L__BB5_65;
	mov.b32 	%r142, 1;
$L__BB5_47:
	mov.u32 	%r49, %r142;
	shl.b32 	%r127, %r49, 7;
	add.s32 	%r128, %r127, %r3;
	mad.lo.s32 	%r130, %r128, 12, %r70;
	ld.shared.f32 	%f13, [%r130];
	ld.shared.f32 	%f14, [%r130+4];
	ld.shared.f32 	%f15, [%r130+8];
	setp.gt.s32 	%p61, %r141, 4;
	@%p61 bra 	$L__BB5_54;
	setp.gt.s32 	%p67, %r141, 2;
	@%p67 bra 	$L__BB5_51;
	setp.eq.s32 	%p70, %r141, 1;
	mov.f32 	%f92, %f13;
	@%p70 bra 	$L__BB5_64;
	setp.eq.s32 	%p71, %r141, 2;
	mov.f32 	%f92, %f14;
	@%p71 bra 	$L__BB5_64;
	bra.uni 	$L__BB5_60;
$L__BB5_51:
	setp.eq.s32 	%p68, %r141, 3;
	mov.f32 	%f92, %f15;
	@%p68 bra 	$L__BB5_64;
	setp.eq.s32 	%p69, %r141, 4;
	@%p69 bra 	$L__BB5_53;
	bra.uni 	$L__BB5_60;
$L__BB5_53:
	mul.f32 	%f92, %f13, %f13;
	bra.uni 	$L__BB5_64;
$L__BB5_54:
	setp.gt.s32 	%p62, %r141, 6;
	@%p62 bra 	$L__BB5_58;
	setp.eq.s32 	%p65, %r141, 5;
	@%p65 bra 	$L__BB5_61;
	setp.eq.s32 	%p66, %r141, 6;
	@%p66 bra 	$L__BB5_57;
	bra.uni 	$L__BB5_60;
$L__BB5_57:
	mul.f32 	%f92, %f13, %f15;
	bra.uni 	$L__BB5_64;
$L__BB5_58:
	setp.eq.s32 	%p63, %r141, 7;
	@%p63 bra 	$L__BB5_62;
	setp.eq.s32 	%p64, %r141, 9;
	@%p64 bra 	$L__BB5_63;
$L__BB5_60:
	mul.f32 	%f92, %f14, %f15;
	bra.uni 	$L__BB5_64;
$L__BB5_61:
	mul.f32 	%f92, %f13, %f14;
	bra.uni 	$L__BB5_64;
$L__BB5_62:
	mul.f32 	%f92, %f14, %f14;
	bra.uni 	$L__BB5_64;
$L__BB5_63:
	mul.f32 	%f92, %f15, %f15;
$L__BB5_64:
	add.f32 	%f90, %f90, %f92;
	add.s32 	%r142, %r49, 1;
	setp.lt.u32 	%p72, %r49, 7;
	setp.lt.s32 	%p73, %r142, %r134;
	and.pred  	%p74, %p72, %p73;
	@%p74 bra 	$L__BB5_47;
$L__BB5_65:
	setp.ne.s32 	%p75, %r47, 0;
	st.volatile.shared.f32 	[%r40], %f90;
	ld.volatile.shared.f32 	%f75, [%r41];
	add.f32 	%f76, %f90, %f75;
	st.volatile.shared.f32 	[%r40], %f76;
	ld.volatile.shared.f32 	%f77, [%r42];
	add.f32 	%f78, %f76, %f77;
	st.volatile.shared.f32 	[%r40], %f78;
	ld.volatile.shared.f32 	%f79, [%r43];
	add.f32 	%f80, %f78, %f79;
	st.volatile.shared.f32 	[%r40], %f80;
	ld.volatile.shared.f32 	%f81, [%r44];
	add.f32 	%f82, %f80, %f81;
	st.volatile.shared.f32 	[%r40], %f82;
	ld.volatile.shared.f32 	%f83, [%r45];
	add.f32 	%f25, %f82, %f83;
	st.shared.f32 	[%r46], %f25;
	bar.sync 	0;
	@%p75 bra 	$L__BB5_67;
	ld.shared.f32 	%f84, [_ZZ18GMMReductionKernelILi4ELb0EEviPfiPKfPiiiPjE7s_final+4];
	add.f32 	%f85, %f25, %f84;
	ld.shared.f32 	%f86, [_ZZ18GMMReductionKernelILi4ELb0EEviPfiPKfPiiiPjE7s_final+8];
	add.f32 	%f87, %f85, %f86;
	ld.shared.f32 	%f88, [_ZZ18GMMReductionKernelILi4ELb0EEviPfiPKfPiiiPjE7s_final+12];
	add.f32 	%f89, %f87, %f88;
	mul.wide.u32 	%rd69, %r141, 4;
	add.s64 	%rd70, %rd3, %rd69;
	st.global.f32 	[%rd70], %f89;
$L__BB5_67:
	add.s32 	%r141, %r141, 1;
	setp.ne.s32 	%p76, %r141, 10;
	@%p76 bra 	$L__BB5_28;
$L__BB5_68:
	ret;

}
	// .globl	_Z17GMMFinalizeKernelILi4ELb0EEvPfS0_ii
.visible .entry _Z17GMMFinalizeKernelILi4ELb0EEvPfS0_ii(
	.param .u64 .ptr .align 1 _Z17GMMFinalizeKernelILi4ELb0EEvPfS0_ii_param_0,
	.param .u64 .ptr .align 1 _Z17GMMFinalizeKernelILi4ELb0EEvPfS0_ii_param_1,
	.param .u32 _Z17GMMFinalizeKernelILi4ELb0EEvPfS0_ii_param_2,
	.param .u32 _Z17GMMFinalizeKernelILi4ELb0EEvPfS0_ii_param_3
)
{
	.reg .pred 	%p<25>;
	.reg .b32 	%r<203>;
	.reg .b32 	%f<143>;
	.reg .b64 	%rd<132>;
	// demoted variable
	.shared .align 4 .b8 _ZZ17GMMFinalizeKernelILi4ELb0EEvPfS0_iiE5s_gmm[512];
	// demoted variable
	.shared .align 4 .b8 _ZZ17GMMFinalizeKernelILi4ELb0EEvPfS0_iiE7s_final[16];
	// demoted variable
	.shared .align 4 .b8 _ZZ17GMMFinalizeKernelILi4ELb0EEvPfS0_iiE9final_gmm[60];
	ld.param.u64 	%rd3, [_Z17GMMFinalizeKernelILi4ELb0EEvPfS0_ii_param_0];
	ld.param.u64 	%rd4, [_Z17GMMFinalizeKernelILi4ELb0EEvPfS0_ii_param_1];
	ld.param.u32 	%r93, [_Z17GMMFinalizeKernelILi4ELb0EEvPfS0_ii_param_2];
	ld.param.u32 	%r94, [_Z17GMMFinalizeKernelILi4ELb0EEvPfS0_ii_param_3];
	cvta.to.global.u64 	%rd1, %rd4;
	mov.u32 	%r96, %ctaid.x;
	mul.lo.s32 	%r1, %r93, %r96;
	mul.lo.s32 	%r97, %r1, %r94;
	cvt.u64.u32 	%rd2, %r97;
	mov.u32 	%r2, %tid.x;
	shl.b32 	%r98, %r2, 2;
	and.b32  	%r99, %r98, 3968;
	mov.u32 	%r100, _ZZ17GMMFinalizeKernelILi4ELb0EEvPfS0_iiE5s_gmm;
	add.s32 	%r101, %r100, %r99;
	and.b32  	%r102, %r98, 124;
	add.s32 	%r3, %r101, %r102;
	xor.b32  	%r103, %r102, 64;
	add.s32 	%r4, %r101, %r103;
	add.s32 	%r104, %r98, 32;
	and.b32  	%r105, %r104, 124;
	add.s32 	%r5, %r101, %r105;
	add.s32 	%r106, %r98, 16;
	and.b32  	%r107, %r106, 124;
	add.s32 	%r6, %r101, %r107;
	add.s32 	%r108, %r98, 8;
	and.b32  	%r109, %r108, 124;
	add.s32 	%r7, %r101, %r109;
	add.s32 	%r110, %r98, 4;
	and.b32  	%r111, %r110, 124;
	add.s32 	%r8, %r101, %r111;
	shr.u32 	%r112, %r2, 3;
	and.b32  	%r113, %r112, 124;
	mov.u32 	%r114, _ZZ17GMMFinalizeKernelILi4ELb0EEvPfS0_iiE7s_final;
	add.s32 	%r9, %r114, %r113;
	not.b32 	%r115, %r2;
	add.s32 	%r10, %r94, %r115;
	shr.u32 	%r116, %r10, 7;
	add.s32 	%r117, %r116, 1;
	and.b32  	%r11, %r117, 15;
	and.b32  	%r12, %r117, 7;
	and.b32  	%r13, %r117, 3;
	or.b32  	%r118, %r2, 1024;
	mul.lo.s32 	%r14, %r93, %r118;
	shl.b32 	%r15, %r93, 11;
	add.s32 	%r119, %r2, 1152;
	mul.lo.s32 	%r16, %r93, %r119;
	add.s32 	%r120, %r2, 1280;
	mul.lo.s32 	%r17, %r93, %r120;
	add.s32 	%r121, %r2, 1408;
	mul.lo.s32 	%r18, %r93, %r121;
	add.s32 	%r122, %r2, 1536;
	mul.lo.s32 	%r19, %r93, %r122;
	add.s32 	%r123, %r2, 1664;
	mul.lo.s32 	%r20, %r93, %r123;
	add.s32 	%r124, %r2, 1792;
	mul.lo.s32 	%r21, %r93, %r124;
	add.s32 	%r125, %r2, 1920;
	mul.lo.s32 	%r22, %r93, %r125;
	add.s32 	%r126, %r2, 512;
	mul.lo.s32 	%r23, %r93, %r126;
	add.s32 	%r127, %r2, 640;
	mul.lo.s32 	%r24, %r93, %r127;
	add.s32 	%r128, %r2, 768;
	mul.lo.s32 	%r25, %r93, %r128;
	add.s32 	%r129, %r2, 896;
	mul.lo.s32 	%r26, %r93, %r129;
	add.s32 	%r130, %r2, 256;
	mul.lo.s32 	%r27, %r93, %r130;
	add.s32 	%r131, %r2, 384;
	mul.lo.s32 	%r28, %r93, %r131;
	add.s32 	%r132, %r2, 128;
	mul.lo.s32 	%r29, %r93, %r132;
	mul.lo.s32 	%r30, %r2, %r93;
	and.b32  	%r133, %r117, 67108848;
	neg.s32 	%r31, %r133;
	mov.f32 	%f132, 0f3F800000;
	mov.b32 	%r181, 0;
$L__BB6_1:
	setp.ge.s32 	%p1, %r2, %r94;
	mov.f32 	%f140, 0f00000000;
	@%p1 bra 	$L__BB6_15;
	setp.lt.u32 	%p2, %r10, 1920;
	mov.f32 	%f140, 0f00000000;
	mov.u32 	%r200, %r2;
	@%p2 bra 	$L__BB6_5;
	add.s32 	%r198, %r14, %r181;
	add.s32 	%r197, %r16, %r181;
	add.s32 	%r196, %r17, %r181;
	add.s32 	%r195, %r18, %r181;
	add.s32 	%r194, %r19, %r181;
	add.s32 	%r193, %r20, %r181;
	add.s32 	%r192, %r21, %r181;
	add.s32 	%r191, %r22, %r181;
	add.s32 	%r190, %r23, %r181;
	add.s32 	%r189, %r24, %r181;
	add.s32 	%r188, %r25, %r181;
	add.s32 	%r187, %r26, %r181;
	add.s32 	%r186, %r27, %r181;
	add.s32 	%r185, %r28, %r181;
	add.s32 	%r184, %r29, %r181;
	add.s32 	%r183, %r30, %r181;
	mov.f32 	%f140, 0f00000000;
	mov.u32 	%r182, %r31;
	mov.u32 	%r200, %r2;
$L__BB6_4:
	.pragma "nounroll";
	cvt.s64.s32 	%rd5, %r183;
	add.s64 	%rd6, %rd5, %rd2;
	shl.b64 	%rd7, %rd6, 2;
	add.s64 	%rd8, %rd1, %rd7;
	ld.global.f32 	%f32, [%rd8];
	add.f32 	%f33, %f140, %f32;
	cvt.s64.s32 	%rd9, %r184;
	add.s64 	%rd10, %rd9, %rd2;
	shl.b64 	%rd11, %rd10, 2;
	add.s64 	%rd12, %rd1, %rd11;
	ld.global.f32 	%f34, [%rd12];
	add.f32 	%f35, %f33, %f34;
	cvt.s64.s32 	%rd13, %r186;
	add.s64 	%rd14, %rd13, %rd2;
	shl.b64 	%rd15, %rd14, 2;
	add.s64 	%rd16, %rd1, %rd15;
	ld.global.f32 	%f36, [%rd16];
	add.f32 	%f37, %f35, %f36;
	cvt.s64.s32 	%rd17, %r185;
	add.s64 	%rd18, %rd17, %rd2;
	shl.b64 	%rd19, %rd18, 2;
	add.s64 	%rd20, %rd1, %rd19;
	ld.global.f32 	%f38, [%rd20];
	add.f32 	%f39, %f37, %f38;
	cvt.s64.s32 	%rd21, %r190;
	add.s64 	%rd22, %rd21, %rd2;
	shl.b64 	%rd23, %rd22, 2;
	add.s64 	%rd24, %rd1, %rd23;
	ld.global.f32 	%f40, [%rd24];
	add.f32 	%f41, %f39, %f40;
	cvt.s64.s32 	%rd25, %r189;
	add.s64 	%rd26, %rd25, %rd2;
	shl.b64 	%rd27, %rd26, 2;
	add.s64 	%rd28, %rd1, %rd27;
	ld.global.f32 	%f42, [%rd28];
	add.f32 	%f43, %f41, %f42;
	cvt.s64.s32 	%rd29, %r188;
	add.s64 	%rd30, %rd29, %rd2;
	shl.b64 	%rd31, %rd30, 2;
	add.s64 	%rd32, %rd1, %rd31;
	ld.global.f32 	%f44, [%rd32];
	add.f32 	%f45, %f43, %f44;
	cvt.s64.s32 	%rd33, %r187;
	add.s64 	%rd34, %rd33, %rd2;
	shl.b64 	%rd35, %rd34, 2;
	add.s64 	%rd36, %rd1, %rd35;
	ld.global.f32 	%f46, [%rd36];
	add.f32 	%f47, %f45, %f46;
	cvt.s64.s32 	%rd37, %r198;
	add.s64 	%rd38, %rd37, %rd2;
	shl.b64 	%rd39, %rd38, 2;
	add.s64 	%rd40, %rd1, %rd39;
	ld.global.f32 	%f48, [%rd40];
	add.f32 	%f49, %f47, %f48;
	cvt.s64.s32 	%rd41, %r197;
	add.s64 	%rd42, %rd41, %rd2;
	shl.b64 	%rd43, %rd42, 2;
	add.s64 	%rd44, %rd1, %rd43;
	ld.global.f32 	%f50, [%rd44];
	add.f32 	%f51, %f49, %f50;
	cvt.s64.s32 	%rd45, %r196;
	add.s64 	%rd46, %rd45, %rd2;
	shl.b64 	%rd47, %rd46, 2;
	add.s64 	%rd48, %rd1, %rd47;
	ld.global.f32 	%f52, [%rd48];
	add.f32 	%f53, %f51, %f52;
	cvt.s64.s32 	%rd49, %r195;
	add.s64 	%rd50, %rd49, %rd2;
	shl.b64 	%rd51, %rd50, 2;
	add.s64 	%rd52, %rd1, %rd51;
	ld.global.f32 	%f54, [%rd52];
	add.f32 	%f55, %f53, %f54;
	cvt.s64.s32 	%rd53, %r194;
	add.s64 	%rd54, %rd53, %rd2;
	shl.b64 	%rd55, %rd54, 2;
	add.s64 	%rd56, %rd1, %rd55;
	ld.global.f32 	%f56, [%rd56];
	add.f32 	%f57, %f55, %f56;
	cvt.s64.s32 	%rd57, %r193;
	add.s64 	%rd58, %rd57, %rd2;
	shl.b64 	%rd59, %rd58, 2;
	add.s64 	%rd60, %rd1, %rd59;
	ld.global.f32 	%f58, [%rd60];
	add.f32 	%f59, %f57, %f58;
	cvt.s64.s32 	%rd61, %r192;
	add.s64 	%rd62, %rd61, %rd2;
	shl.b64 	%rd63, %rd62, 2;
	add.s64 	%rd64, %rd1, %rd63;
	ld.global.f32 	%f60, [%rd64];
	add.f32 	%f61, %f59, %f60;
	cvt.s64.s32 	%rd65, %r191;
	add.s64 	%rd66, %rd65, %rd2;
	shl.b64 	%rd67, %rd66, 2;
	add.s64 	%rd68, %rd1, %rd67;
	ld.global.f32 	%f62, [%rd68];
	add.f32 	%f140, %f61, %f62;
	add.s32 	%r200, %r200, 2048;
	add.s32 	%r198, %r198, %r15;
	add.s32 	%r197, %r197, %r15;
	add.s32 	%r196, %r196, %r15;
	add.s32 	%r195, %r195, %r15;
	add.s32 	%r194, %r194, %r15;
	add.s32 	%r193, %r193, %r15;
	add.s32 	%r192, %r192, %r15;
	add.s32 	%r191, %r191, %r15;
	add.s32 	%r190, %r190, %r15;
	add.s32 	%r189, %r189, %r15;
	add.s32 	%r188, %r188, %r15;
	add.s32 	%r187, %r187, %r15;
	add.s32 	%r186, %r186, %r15;
	add.s32 	%r185, %r185, %r15;
	add.s32 	%r184, %r184, %r15;
	add.s32 	%r183, %r183, %r15;
	add.s32 	%r182, %r182, 16;
	setp.ne.s32 	%p3, %r182, 0;
	@%p3 bra 	$L__BB6_4;
$L__BB6_5:
	setp.eq.s32 	%p4, %r11, 0;
	@%p4 bra 	$L__BB6_15;
	add.s32 	%r134, %r11, -1;
	setp.lt.u32 	%p5, %r134, 7;
	@%p5 bra 	$L__BB6_8;
	mad.lo.s32 	%r135, %r200, %r93, %r181;
	cvt.s64.s32 	%rd69, %r135;
	add.s64 	%rd70, %rd69, %rd2;
	shl.b64 	%rd71, %rd70, 2;
	add.s64 	%rd72, %rd1, %rd71;
	ld.global.f32 	%f64, [%rd72];
	add.f32 	%f65, %f140, %f64;
	shl.b32 	%r136, %r93, 7;
	add.s32 	%r137, %r135, %r136;
	cvt.s64.s32 	%rd73, %r137;
	add.s64 	%rd74, %rd73, %rd2;
	shl.b64 	%rd75, %rd74, 2;
	add.s64 	%rd76, %rd1, %rd75;
	ld.global.f32 	%f66, [%rd76];
	add.f32 	%f67, %f65, %f66;
	shl.b32 	%r138, %r93, 8;
	add.s32 	%r139, %r135, %r138;
	cvt.s64.s32 	%rd77, %r139;
	add.s64 	%rd78, %rd77, %rd2;
	shl.b64 	%rd79, %rd78, 2;
	add.s64 	%rd80, %rd1, %rd79;
	ld.global.f32 	%f68, [%rd80];
	add.f32 	%f69, %f67, %f68;
	add.s32 	%r140, %r139, %r136;
	cvt.s64.s32 	%rd81, %r140;
	add.s64 	%rd82, %rd81, %rd2;
	shl.b64 	%rd83, %rd82, 2;
	add.s64 	%rd84, %rd1, %rd83;
	ld.global.f32 	%f70, [%rd84];
	add.f32 	%f71, %f69, %f70;
	shl.b32 	%r141, %r93, 9;
	add.s32 	%r142, %r135, %r141;
	cvt.s64.s32 	%rd85, %r142;
	add.s64 	%rd86, %rd85, %rd2;
	shl.b64 	%rd87, %rd86, 2;
	add.s64 	%rd88, %rd1, %rd87;
	ld.global.f32 	%f72, [%rd88];
	add.f32 	%f73, %f71, %f72;
	add.s32 	%r143, %r142, %r136;
	cvt.s64.s32 	%rd89, %r143;
	add.s64 	%rd90, %rd89, %rd2;
	shl.b64 	%rd91, %rd90, 2;
	add.s64 	%rd92, %rd1, %rd91;
	ld.global.f32 	%f74, [%rd92];
	add.f32 	%f75, %f73, %f74;
	add.s32 	%r144, %r142, %r138;
	cvt.s64.s32 	%rd93, %r144;
	add.s64 	%rd94, %rd93, %rd2;
	shl.b64 	%rd95, %rd94, 2;
	add.s64 	%rd96, %rd1, %rd95;
	ld.global.f32 	%f76, [%rd96];
	add.f32 	%f77, %f75, %f76;
	add.s32 	%r145, %r144, %r136;
	cvt.s64.s32 	%rd97, %r145;
	add.s64 	%rd98, %rd97, %rd2;
	shl.b64 	%rd99, %rd98, 2;
	add.s64 	%rd100, %rd1, %rd99;
	ld.global.f32 	%f78, [%rd100];
	add.f32 	%f140, %f77, %f78;
	add.s32 	%r200, %r200, 1024;
$L__BB6_8:
	setp.eq.s32 	%p6, %r12, 0;
	@%p6 bra 	$L__BB6_15;
	add.s32 	%r146, %r12, -1;
	setp.lt.u32 	%p7, %r146, 3;
	@%p7 bra 	$L__BB6_11;
	mad.lo.s32 	%r147, %r200, %r93, %r181;
	cvt.s64.s32 	%rd101, %r147;
	add.s64 	%rd102, %rd101, %rd2;
	shl.b64 	%rd103, %rd102, 2;
	add.s64 	%rd104, %rd1, %rd103;
	ld.global.f32 	%f80, [%rd104];
	add.f32 	%f81, %f140, %f80;
	shl.b32 	%r148, %r93, 7;
	add.s32 	%r149, %r147, %r148;
	cvt.s64.s32 	%rd105, %r149;
	add.s64 	%rd106, %rd105, %rd2;
	shl.b64 	%rd107, %rd106, 2;
	add.s64 	%rd108, %rd1, %rd107;
	ld.global.f32 	%f82, [%rd108];
	add.f32 	%f83, %f81, %f82;
	shl.b32 	%r150, %r93, 8;
	add.s32 	%r151, %r147, %r150;
	cvt.s64.s32 	%rd109, %r151;
	add.s64 	%rd110, %rd109, %rd2;
	shl.b64 	%rd111, %rd110, 2;
	add.s64 	%rd112, %rd1, %rd111;
	ld.global.f32 	%f84, [%rd112];
	add.f32 	%f85, %f83, %f84;
	add.s32 	%r152, %r151, %r148;
	cvt.s64.s32 	%rd113, %r152;
	add.s64 	%rd114, %rd113, %rd2;
	shl.b64 	%rd115, %rd114, 2;
	add.s64 	%rd116, %rd1, %rd115;
	ld.global.f32 	%f86, [%rd116];
	add.f32 	%f140, %f85, %f86;
	add.s32 	%r200, %r200, 512;
$L__BB6_11:
	setp.eq.s32 	%p8, %r13, 0;
	@%p8 bra 	$L__BB6_15;
	setp.eq.s32 	%p9, %r13, 1;
	mad.lo.s32 	%r90, %r200, %r93, %r181;
	cvt.s64.s32 	%rd117, %r90;
	add.s64 	%rd118, %rd117, %rd2;
	shl.b64 	%rd119, %rd118, 2;
	add.s64 	%rd120, %rd1, %rd119;
	ld.global.f32 	%f87, [%rd120];
	add.f32 	%f140, %f140, %f87;
	@%p9 bra 	$L__BB6_15;
	setp.eq.s32 	%p10, %r13, 2;
	shl.b32 	%r153, %r93, 7;
	add.s32 	%r154, %r90, %r153;
	cvt.s64.s32 	%rd121, %r154;
	add.s64 	%rd122, %rd121, %rd2;
	shl.b64 	%rd123, %rd122, 2;
	add.s64 	%rd124, %rd1, %rd123;
	ld.global.f32 	%f88, [%rd124];
	add.f32 	%f140, %f140, %f88;
	@%p10 bra 	$L__BB6_15;
	shl.b32 	%r155, %r93, 8;
	add.s32 	%r156, %r90, %r155;
	cvt.s64.s32 	%rd125, %r156;
	add.s64 	%rd126, %rd125, %rd2;
	shl.b64 	%rd127, %rd126, 2;
	add.s64 	%rd128, %rd1, %rd127;
	ld.global.f32 	%f89, [%rd128];
	add.f32 	%f140, %f140, %f89;
$L__BB6_15:
	setp.ne.s32 	%p11, %r2, 0;
	st.volatile.shared.f32 	[%r3], %f140;
	ld.volatile.shared.f32 	%f90, [%r4];
	add.f32 	%f91, %f140, %f90;
	st.volatile.shared.f32 	[%r3], %f91;
	ld.volatile.shared.f32 	%f92, [%r5];
	add.f32 	%f93, %f91, %f92;
	st.volatile.shared.f32 	[%r3], %f93;
	ld.volatile.shared.f32 	%f94, [%r6];
	add.f32 	%f95, %f93, %f94;
	st.volatile.shared.f32 	[%r3], %f95;
	ld.volatile.shared.f32 	%f96, [%r7];
	add.f32 	%f97, %f95, %f96;
	st.volatile.shared.f32 	[%r3], %f97;
	ld.volatile.shared.f32 	%f98, [%r8];
	add.f32 	%f16, %f97, %f98;
	st.shared.f32 	[%r9], %f16;
	bar.sync 	0;
	@%p11 bra 	$L__BB6_31;
	ld.shared.f32 	%f100, [_ZZ17GMMFinalizeKernelILi4ELb0EEvPfS0_iiE7s_final+4];
	add.f32 	%f101, %f16, %f100;
	ld.shared.f32 	%f102, [_ZZ17GMMFinalizeKernelILi4ELb0EEvPfS0_iiE7s_final+8];
	add.f32 	%f103, %f101, %f102;
	ld.shared.f32 	%f104, [_ZZ17GMMFinalizeKernelILi4ELb0EEvPfS0_iiE7s_final+12];
	add.f32 	%f17, %f103, %f104;
	mov.f32 	%f141, 0f00000000;
	setp.gt.s32 	%p12, %r181, 6;
	@%p12 bra 	$L__BB6_21;
	setp.eq.s32 	%p16, %r181, 4;
	@%p16 bra 	$L__BB6_25;
	setp.eq.s32 	%p17, %r181, 5;
	@%p17 bra 	$L__BB6_26;
	setp.eq.s32 	%p18, %r181, 6;
	@%p18 bra 	$L__BB6_20;
	bra.uni 	$L__BB6_29;
$L__BB6_20:
	ld.shared.f32 	%f108, [_ZZ17GMMFinalizeKernelILi4ELb0EEvPfS0_iiE9final_gmm+4];
	ld.shared.f32 	%f109, [_ZZ17GMMFinalizeKernelILi4ELb0EEvPfS0_iiE9final_gmm+12];
	mul.f32 	%f141, %f108, %f109;
	bra.uni 	$L__BB6_29;
$L__BB6_21:
	setp.eq.s32 	%p13, %r181, 7;
	@%p13 bra 	$L__BB6_27;
	setp.eq.s32 	%p14, %r181, 8;
	@%p14 bra 	$L__BB6_28;
	setp.eq.s32 	%p15, %r181, 9;
	@%p15 bra 	$L__BB6_24;
	bra.uni 	$L__BB6_29;
$L__BB6_24:
	ld.shared.f32 	%f113, [_ZZ17GMMFinalizeKernelILi4ELb0EEvPfS0_iiE9final_gmm+12];
	fma.rn.f32 	%f141, %f113, %f113, 0f3A83126F;
	bra.uni 	$L__BB6_29;
$L__BB6_25:
	ld.shared.f32 	%f107, [_ZZ17GMMFinalizeKernelILi4ELb0EEvPfS0_iiE9final_gmm+4];
	fma.rn.f32 	%f141, %f107, %f107, 0f3A83126F;
	bra.uni 	$L__BB6_29;
$L__BB6_26:
	ld.shared.f32 	%f105, [_ZZ17GMMFinalizeKernelILi4ELb0EEvPfS0_iiE9final_gmm+4];
	ld.shared.f32 	%f106, [_ZZ17GMMFinalizeKernelILi4ELb0EEvPfS0_iiE9final_gmm+8];
	mul.f32 	%f141, %f105, %f106;
	bra.uni 	$L__BB6_29;
$L__BB6_27:
	ld.shared.f32 	%f110, [_ZZ17GMMFinalizeKernelILi4ELb0EEvPfS0_iiE9final_gmm+8];
	fma.rn.f32 	%f141, %f110, %f110, 0f3A83126F;
	bra.uni 	$L__BB6_29;
$L__BB6_28:
	ld.shared.f32 	%f111, [_ZZ17GMMFinalizeKernelILi4ELb0EEvPfS0_iiE9final_gmm+8];
	ld.shared.f32 	%f112, [_ZZ17GMMFinalizeKernelILi4ELb0EEvPfS0_iiE9final_gmm+12];
	mul.f32 	%f141, %f111, %f112;
$L__BB6_29:
	mul.f32 	%f114, %f132, %f17;
	sub.f32 	%f115, %f114, %f141;
	shl.b32 	%r157, %r181, 2;
	mov.u32 	%r158, _ZZ17GMMFinalizeKernelILi4ELb0EEvPfS0_iiE9final_gmm;
	add.s32 	%r159, %r158, %r157;
	st.shared.f32 	[%r159], %f115;
	setp.ne.s32 	%p19, %r181, 0;
	@%p19 bra 	$L__BB6_31;
	setp.gt.f32 	%p20, %f17, 0f00000000;
	rcp.rn.f32 	%f116, %f17;
	selp.f32 	%f132, %f116, %f132, %p20;
$L__BB6_31:
	add.s32 	%r181, %r181, 1;
	setp.ne.s32 	%p21, %r181, 10;
	@%p21 bra 	$L__BB6_1;
	mov.u32 	%r160, %tid.y;
	setp.ne.s32 	%p22, %r160, 0;
	@%p22 bra 	$L__BB6_37;
	setp.gt.u32 	%p23, %r2, 4;
	shl.b32 	%r161, %r2, 2;
	mov.u32 	%r162, _ZZ17GMMFinalizeKernelILi4ELb0EEvPfS0_iiE9final_gmm;
	add.s32 	%r92, %r162, %r161;
	@%p23 bra 	$L__BB6_35;
	ld.const.u32 	%r163, [det_indices];
	shr.u32 	%r165, %r163, %r161;
	ld.const.u32 	%r166, [det_indices+4];
	shr.u32 	%r167, %r166, %r161;
	ld.const.u32 	%r168, [det_indices+8];
	shr.u32 	%r169, %r168, %r161;
	shl.b32 	%r170, %r165, 2;
	and.b32  	%r171, %r170, 60;
	add.s32 	%r173, %r162, %r171;
	ld.shared.f32 	%f117, [%r173];
	shl.b32 	%r174, %r167, 2;
	and.b32  	%r175, %r174, 60;
	add.s32 	%r176, %r162, %r175;
	ld.shared.f32 	%f118, [%r176];
	mul.f32 	%f119, %f117, %f118;
	shl.b32 	%r177, %r169, 2;
	and.b32  	%r178, %r177, 60;
	add.s32 	%r179, %r162, %r178;
	ld.shared.f32 	%f120, [%r179];
	mul.f32 	%f121, %f119, %f120;
	st.shared.f32 	[%r92+40], %f121;
	ld.shared.f32 	%f122, [_ZZ17GMMFinalizeKernelILi4ELb0EEvPfS0_iiE9final_gmm+40];
	ld.shared.f32 	%f123, [_ZZ17GMMFinalizeKernelILi4ELb0EEvPfS0_iiE9final_gmm+44];
	fma.rn.f32 	%f124, %f123, 0f40000000, %f122;
	ld.shared.f32 	%f125, [_ZZ17GMMFinalizeKernelILi4ELb0EEvPfS0_iiE9final_gmm+48];
	sub.f32 	%f126, %f124, %f125;
	ld.shared.f32 	%f127, [_ZZ17GMMFinalizeKernelILi4ELb0EEvPfS0_iiE9final_gmm+52];
	sub.f32 	%f128, %f126, %f127;
	ld.shared.f32 	%f129, [_ZZ17GMMFinalizeKernelILi4ELb0EEvPfS0_iiE9final_gmm+56];
	sub.f32 	%f130, %f128, %f129;
	st.shared.f32 	[_ZZ17GMMFinalizeKernelILi4ELb0EEvPfS0_iiE9final_gmm+40], %f130;
	bra.uni 	$L__BB6_36;
$L__BB6_35:
	setp.gt.u32 	%p24, %r2, 10;
	@%p24 bra 	$L__BB6_37;
$L__BB6_36:
	ld.shared.f32 	%f131, [%r92];
	add.s32 	%r180, %r1, %r2;
	cvta.to.global.u64 	%rd129, %rd3;
	mul.wide.u32 	%rd130, %r180, 4;
	add.s64 	%rd131, %rd129, %rd130;
	st.global.f32 	[%rd131], %f131;
$L__BB6_37:
	ret;

}
	// .globl	_Z17GMMFinalizeKernelILi4ELb1EEvPfS0_ii
.visible .entry _Z17GMMFinalizeKernelILi4ELb1EEvPfS0_ii(
	.param .u64 .ptr .align 1 _Z17GMMFinalizeKernelILi4ELb1EEvPfS0_ii_param_0,
	.param .u64 .ptr .align 1 _Z17GMMFinalizeKernelILi4ELb1EEvPfS0_ii_param_1,
	.param .u32 _Z17GMMFinalizeKernelILi4ELb1EEvPfS0_ii_param_2,
	.param .u32 _Z17GMMFinalizeKernelILi4ELb1EEvPfS0_ii_param_3
)
{
	.reg .pred 	%p<27>;
	.reg .b32 	%r<226>;
	.reg .b32 	%f<154>;
	.reg .b64 	%rd<132>;
	// demoted variable
	.shared .align 4 .b8 _ZZ17GMMFinalizeKernelILi4ELb1EEvPfS0_iiE5s_gmm[512];
	// demoted variable
	.shared .align 4 .b8 _ZZ17GMMFinalizeKernelILi4ELb1EEvPfS0_iiE7s_final[16];
	// demoted variable
	.shared .align 4 .b8 _ZZ17GMMFinalizeKernelILi4ELb1EEvPfS0_iiE9final_gmm[60];
	ld.param.u64 	%rd3, [_Z17GMMFinalizeKernelILi4ELb1EEvPfS0_ii_param_0];
	ld.param.u64 	%rd4, [_Z17GMMFinalizeKernelILi4ELb1EEvPfS0_ii_param_1];
	ld.param.u32 	%r93, [_Z17GMMFinalizeKernelILi4ELb1EEvPfS0_ii_param_2];
	ld.param.u32 	%r94, [_Z17GMMFinalizeKernelILi4ELb1EEvPfS0_ii_param_3];
	cvta.to.global.u64 	%rd1, %rd4;
	mov.u32 	%r96, %ctaid.x;
	mul.lo.s32 	%r1, %r93, %r96;
	mul.lo.s32 	%r97, %r1, %r94;
	cvt.u64.u32 	%rd2, %r97;
	mov.u32 	%r2, %tid.x;
	shl.b32 	%r98, %r2, 2;
	and.b32  	%r99, %r98, 3968;
	mov.u32 	%r100, _ZZ17GMMFinalizeKernelILi4ELb1EEvPfS0_iiE5s_gmm;
	add.s32 	%r101, %r100, %r99;
	and.b32  	%r102, %r98, 124;
	add.s32 	%r3, %r101, %r102;
	xor.b32  	%r103, %r102, 64;
	add.s32 	%r4, %r101, %r103;
	add.s32 	%r104, %r98, 32;
	and.b32  	%r105, %r104, 124;
	add.s32 	%r5, %r101, %r105;
	add.s32 	%r106, %r98, 16;
	and.b32  	%r107, %r106, 124;
	add.s32 	%r6, %r101, %r107;
	add.s32 	%r108, %r98, 8;
	and.b32  	%r109, %r108, 124;
	add.s32 	%r7, %r101, %r109;
	add.s32 	%r110, %r98, 4;
	and.b32  	%r111, %r110, 124;
	add.s32 	%r8, %r101, %r111;
	shr.u32 	%r112, %r2, 3;
	and.b32  	%r113, %r112, 124;
	mov.u32 	%r114, _ZZ17GMMFinalizeKernelILi4ELb1EEvPfS0_iiE7s_final;
	add.s32 	%r9, %r114, %r113;
	not.b32 	%r115, %r2;
	add.s32 	%r10, %r94, %r115;
	shr.u32 	%r116, %r10, 7;
	add.s32 	%r117, %r116, 1;
	and.b32  	%r11, %r117, 15;
	and.b32  	%r12, %r117, 7;
	and.b32  	%r13, %r117, 3;
	or.b32  	%r118, %r2, 1024;
	mul.lo.s32 	%r14, %r93, %r118;
	shl.b32 	%r15, %r93, 11;
	add.s32 	%r119, %r2, 1152;
	mul.lo.s32 	%r16, %r93, %r119;
	add.s32 	%r120, %r2, 1280;
	mul.lo.s32 	%r17, %r93, %r120;
	add.s32 	%r121, %r2, 1408;
	mul.lo.s32 	%r18, %r93, %r121;
	add.s32 	%r122, %r2, 1536;
	mul.lo.s32 	%r19, %r93, %r122;
	add.s32 	%r123, %r2, 1664;
	mul.lo.s32 	%r20, %r93, %r123;
	add.s32 	%r124, %r2, 1792;
	mul.lo.s32 	%r21, %r93, %r124;
	add.s32 	%r125, %r2, 1920;
	mul.lo.s32 	%r22, %r93, %r125;
	add.s32 	%r126, %r2, 512;
	mul.lo.s32 	%r23, %r93, %r126;
	add.s32 	%r127, %r2, 640;
	mul.lo.s32 	%r24, %r93, %r127;
	add.s32 	%r128, %r2, 768;
	mul.lo.s32 	%r25, %r93, %r128;
	add.s32 	%r129, %r2, 896;
	mul.lo.s32 	%r26, %r93, %r129;
	add.s32 	%r130, %r2, 256;
	mul.lo.s32 	%r27, %r93, %r130;
	add.s32 	%r131, %r2, 384;
	mul.lo.s32 	%r28, %r93, %r131;
	add.s32 	%r132, %r2, 128;
	mul.lo.s32 	%r29, %r93, %r132;
	mul.lo.s32 	%r30, %r2, %r93;
	and.b32  	%r133, %r117, 67108848;
	neg.s32 	%r31, %r133;
	mov.f32 	%f142, 0f3F800000;
	mov.b32 	%r204, 0;
$L__BB7_1:
	setp.ge.s32 	%p1, %r2, %r94;
	mov.f32 	%f150, 0f00000000;
	@%p1 bra 	$L__BB7_15;
	setp.lt.u32 	%p2, %r10, 1920;
	mov.f32 	%f150, 0f00000000;
	mov.u32 	%r223, %r2;
	@%p2 bra 	$L__BB7_5;
	add.s32 	%r221, %r14, %r204;
	add.s32 	%r220, %r16, %r204;
	add.s32 	%r219, %r17, %r204;
	add.s32 	%r218, %r18, %r204;
	add.s32 	%r217, %r19, %r204;
	add.s32 	%r216, %r20, %r204;
	add.s32 	%r215, %r21, %r204;
	add.s32 	%r214, %r22, %r204;
	add.s32 	%r213, %r23, %r204;
	add.s32 	%r212, %r24, %r204;
	add.s32 	%r211, %r25, %r204;
	add.s32 	%r210, %r26, %r204;
	add.s32 	%r209, %r27, %r204;
	add.s32 	%r208, %r28, %r204;
	add.s32 	%r207, %r29, %r204;
	add.s32 	%r206, %r30, %r204;
	mov.f32 	%f150, 0f00000000;
	mov.u32 	%r205, %r31;
	mov.u32 	%r223, %r2;
$L__BB7_4:
	.pragma "nounroll";
	cvt.s64.s32 	%rd5, %r206;
	add.s64 	%rd6, %rd5, %rd2;
	shl.b64 	%rd7, %rd6, 2;
	add.s64 	%rd8, %rd1, %rd7;
	ld.global.f32 	%f35, [%rd8];
	add.f32 	%f36, %f150, %f35;
	cvt.s64.s32 	%rd9, %r207;
	add.s64 	%rd10, %rd9, %rd2;
	shl.b64 	%rd11, %rd10, 2;
	add.s64 	%rd12, %rd1, %rd11;
	ld.global.f32 	%f37, [%rd12];
	add.f32 	%f38, %f36, %f37;
	cvt.s64.s32 	%rd13, %r209;
	add.s64 	%rd14, %rd13, %rd2;
	shl.b64 	%rd15, %rd14, 2;
	add.s64 	%rd16, %rd1, %rd15;
	ld.global.f32 	%f39, [%rd16];
	add.f32 	%f40, %f38, %f39;
	cvt.s64.s32 	%rd17, %r208;
	add.s64 	%rd18, %rd17, %rd2;
	shl.b64 	%rd19, %rd18, 2;
	add.s64 	%rd20, %rd1, %rd19;
	ld.global.f32 	%f41, [%rd20];
	add.f32 	%f42, %f40, %f41;
	cvt.s64.s32 	%rd21, %r213;
	add.s64 	%rd22, %rd21, %rd2;
	shl.b64 	%rd23, %rd22, 2;
	add.s64 	%rd24, %rd1, %rd23;
	ld.global.f32 	%f43, [%rd24];
	add.f32 	%f44, %f42, %f43;
	cvt.s64.s32 	%rd25, %r212;
	add.s64 	%rd26, %rd25, %rd2;
	shl.b64 	%rd27, %rd26, 2;
	add.s64 	%rd28, %rd1, %rd27;
	ld.global.f32 	%f45, [%rd28];
	add.f32 	%f46, %f44, %f45;
	cvt.s64.s32 	%rd29, %r211;
	add.s64 	%rd30, %rd29, %rd2;
	shl.b64 	%rd31, %rd30, 2;
	add.s64 	%rd32, %rd1, %rd31;
	ld.global.f32 	%f47, [%rd32];
	add.f32 	%f48, %f46, %f47;
	cvt.s64.s32 	%rd33, %r210;
	add.s64 	%rd34, %rd33, %rd2;
	shl.b64 	%rd35, %rd34, 2;
	add.s64 	%rd36, %rd1, %rd35;
	ld.global.f32 	%f49, [%rd36];
	add.f32 	%f50, %f48, %f49;
	cvt.s64.s32 	%rd37, %r221;
	add.s64 	%rd38, %rd37, %rd2;
	shl.b64 	%rd39, %rd38, 2;
	add.s64 	%rd40, %rd1, %rd39;
	ld.global.f32 	%f51, [%rd40];
	add.f32 	%f52, %f50, %f51;
	cvt.s64.s32 	%rd41, %r220;
	add.s64 	%rd42, %rd41, %rd2;
	shl.b64 	%rd43, %rd42, 2;
	add.s64 	%rd44, %rd1, %rd43;
	ld.global.f32 	%f53, [%rd44];
	add.f32 	%f54, %f52, %f53;
	cvt.s64.s32 	%rd45, %r219;
	add.s64 	%rd46, %rd45, %rd2;
	shl.b64 	%rd47, %rd46, 2;
	add.s64 	%rd48, %rd1, %rd47;
	ld.global.f32 	%f55, [%rd48];
	add.f32 	%f56, %f54, %f55;
	cvt.s64.s32 	%rd49, %r218;
	add.s64 	%rd50, %rd49, %rd2;
	shl.b64 	%rd51, %rd50, 2;
	add.s64 	%rd52, %rd1, %rd51;
	ld.global.f32 	%f57, [%rd52];
	add.f32 	%f58, %f56, %f57;
	cvt.s64.s32 	%rd53, %r217;
	add.s64 	%rd54, %rd53, %rd2;
	shl.b64 	%rd55, %rd54, 2;
	add.s64 	%rd56, %rd1, %rd55;
	ld.global.f32 	%f59, [%rd56];
	add.f32 	%f60, %f58, %f59;
	cvt.s64.s32 	%rd57, %r216;
	add.s64 	%rd58, %rd57, %rd2;
	shl.b64 	%rd59, %rd58, 2;
	add.s64 	%rd60, %rd1, %rd59;
	ld.global.f32 	%f61, [%rd60];
	add.f32 	%f62, %f60, %f61;
	cvt.s64.s32 	%rd61, %r215;
	add.s64 	%rd62, %rd61, %rd2;
	shl.b64 	%rd63, %rd62, 2;
	add.s64 	%rd64, %rd1, %rd63;
	ld.global.f32 	%f63, [%rd64];
	add.f32 	%f64, %f62, %f63;
	cvt.s64.s32 	%rd65, %r214;
	add.s64 	%rd66, %rd65, %rd2;
	shl.b64 	%rd67, %rd66, 2;
	add.s64 	%rd68, %rd1, %rd67;
	ld.global.f32 	%f65, [%rd68];
	add.f32 	%f150, %f64, %f65;
	add.s32 	%r223, %r223, 2048;
	add.s32 	%r221, %r221, %r15;
	add.s32 	%r220, %r220, %r15;
	add.s32 	%r219, %r219, %r15;
	add.s32 	%r218, %r218, %r15;
	add.s32 	%r217, %r217, %r15;
	add.s32 	%r216, %r216, %r15;
	add.s32 	%r215, %r215, %r15;
	add.s32 	%r214, %r214, %r15;
	add.s32 	%r213, %r213, %r15;
	add.s32 	%r212, %r212, %r15;
	add.s32 	%r211, %r211, %r15;
	add.s32 	%r210, %r210, %r15;
	add.s32 	%r209, %r209, %r15;
	add.s32 	%r208, %r208, %r15;
	add.s32 	%r207, %r207, %r15;
	add.s32 	%r206, %r206, %r15;
	add.s32 	%r205, %r205, 16;
	setp.ne.s32 	%p3, %r205, 0;
	@%p3 bra 	$L__BB7_4;
$L__BB7_5:
	setp.eq.s32 	%p4, %r11, 0;
	@%p4 bra 	$L__BB7_15;
	add.s32 	%r134, %r11, -1;
	setp.lt.u32 	%p5, %r134, 7;
	@%p5 bra 	$L__BB7_8;
	mad.lo.s32 	%r135, %r223, %r93, %r204;
	cvt.s64.s32 	%rd69, %r135;
	add.s64 	%rd70, %rd69, %rd2;
	shl.b64 	%rd71, %rd70, 2;
	add.s64 	%rd72, %rd1, %rd71;
	ld.global.f32 	%f67, [%rd72];
	add.f32 	%f68, %f150, %f67;
	shl.b32 	%r136, %r93, 7;
	add.s32 	%r137, %r135, %r136;
	cvt.s64.s32 	%rd73, %r137;
	add.s64 	%rd74, %rd73, %rd2;
	shl.b64 	%rd75, %rd74, 2;
	add.s64 	%rd76, %rd1, %rd75;
	ld.global.f32 	%f69, [%rd76];
	add.f32 	%f70, %f68, %f69;
	shl.b32 	%r138, %r93, 8;
	add.s32 	%r139, %r135, %r138;
	cvt.s64.s32 	%rd77, %r139;
	add.s64 	%rd78, %rd77, %rd2;
	shl.b64 	%rd79, %rd78, 2;
	add.s64 	%rd80, %rd1, %rd79;
	ld.global.f32 	%f71, [%rd80];
	add.f32 	%f72, %f70, %f71;
	add.s32 	%r140, %r139, %r136;
	cvt.s64.s32 	%rd81, %r140;
	add.s64 	%rd82, %rd81, %rd2;
	shl.b64 	%rd83, %rd82, 2;
	add.s64 	%rd84, %rd1, %rd83;
	ld.global.f32 	%f73, [%rd84];
	add.f32 	%f74, %f72, %f73;
	shl.b32 	%r141, %r93, 9;
	add.s32 	%r142, %r135, %r141;
	cvt.s64.s32 	%rd85, %r142;
	add.s64 	%rd86, %rd85, %rd2;
	shl.b64 	%rd87, %rd86, 2;
	add.s64 	%rd88, %rd1, %rd87;
	ld.global.f32 	%f75, [%rd88];
	add.f32 	%f76, %f74, %f75;
	add.s32 	%r143, %r142, %r136;
	cvt.s64.s32 	%rd89, %r143;
	add.s64 	%rd90, %rd89, %rd2;
	shl.b64 	%rd91, %rd90, 2;
	add.s64 	%rd92, %rd1, %rd91;
	ld.global.f32 	%f77, [%rd92];
	add.f32 	%f78, %f76, %f77;
	add.s32 	%r144, %r142, %r138;
	cvt.s64.s32 	%rd93, %r144;
	add.s64 	%rd94, %rd93, %rd2;
	shl.b64 	%rd95, %rd94, 2;
	add.s64 	%rd96, %rd1, %rd95;
	ld.global.f32 	%f79, [%rd96];
	add.f32 	%f80, %f78, %f79;
	add.s32 	%r145, %r144, %r136;
	cvt.s64.s32 	%rd97, %r145;
	add.s64 	%rd98, %rd97, %rd2;
	shl.b64 	%rd99, %rd98, 2;
	add.s64 	%rd100, %rd1, %rd99;
	ld.global.f32 	%f81, [%rd100];
	add.f32 	%f150, %f80, %f81;
	add.s32 	%r223, %r223, 1024;
$L__BB7_8:
	setp.eq.s32 	%p6, %r12, 0;
	@%p6 bra 	$L__BB7_15;
	add.s32 	%r146, %r12, -1;
	setp.lt.u32 	%p7, %r146, 3;
	@%p7 bra 	$L__BB7_11;
	mad.lo.s32 	%r147, %r223, %r93, %r204;
	cvt.s64.s32 	%rd101, %r147;
	add.s64 	%rd102, %rd101, %rd2;
	shl.b64 	%rd103, %rd102, 2;
	add.s64 	%rd104, %rd1, %rd103;
	ld.global.f32 	%f83, [%rd104];
	add.f32 	%f84, %f150, %f83;
	shl.b32 	%r148, %r93, 7;
	add.s32 	%r149, %r147, %r148;
	cvt.s64.s32 	%rd105, %r149;
	add.s64 	%rd106, %rd105, %rd2;
	shl.b64 	%rd107, %rd106, 2;
	add.s64 	%rd108, %rd1, %rd107;
	ld.global.f32 	%f85, [%rd108];
	add.f32 	%f86, %f84, %f85;
	shl.b32 	%r150, %r93, 8;
	add.s32 	%r151, %r147, %r150;
	cvt.s64.s32 	%rd109, %r151;
	add.s64 	%rd110, %rd109, %rd2;
	shl.b64 	%rd111, %rd110, 2;
	add.s64 	%rd112, %rd1, %rd111;
	ld.global.f32 	%f87, [%rd112];
	add.f32 	%f88, %f86, %f87;
	add.s32 	%r152, %r151, %r148;
	cvt.s64.s32 	%rd113, %r152;
	add.s64 	%rd114, %rd113, %rd2;
	shl.b64 	%rd115, %rd114, 2;
	add.s64 	%rd116, %rd1, %rd115;
	ld.global.f32 	%f89, [%rd116];
	add.f32 	%f150, %f88, %f89;
	add.s32 	%r223, %r223, 512;
$L__BB7_11:
	setp.eq.s32 	%p8, %r13, 0;
	@%p8 bra 	$L__BB7_15;
	setp.eq.s32 	%p9, %r13, 1;
	mad.lo.s32 	%r90, %r223, %r93, %r204;
	cvt.s64.s32 	%rd117, %r90;
	add.s64 	%rd118, %rd117, %rd2;
	shl.b64 	%rd119, %rd118, 2;
	add.s64 	%rd120, %rd1, %rd119;
	ld.global.f32 	%f90, [%rd120];
	add.f32 	%f150, %f150, %f90;
	@%p9 bra 	$L__BB7_15;
	setp.eq.s32 	%p10, %r13, 2;
	shl.b32 	%r153, %r93, 7;
	add.s32 	%r154, %r90, %r153;
	cvt.s64.s32 	%rd121, %r154;
	add.s64 	%rd122, %rd121, %rd2;
	shl.b64 	%rd123, %rd122, 2;
	add.s64 	%rd124, %rd1, %rd123;
	ld.global.f32 	%f91, [%rd124];
	add.f32 	%f150, %f150, %f91;
	@%p10 bra 	$L__BB7_15;
	shl.b32 	%r155, %r93, 8;
	add.s32 	%r156, %r90, %r155;
	cvt.s64.s32 	%rd125, %r156;
	add.s64 	%rd126, %rd125, %rd2;
	shl.b64 	%rd127, %rd126, 2;
	add.s64 	%rd128, %rd1, %rd127;
	ld.global.f32 	%f92, [%rd128];
	add.f32 	%f150, %f150, %f92;
$L__BB7_15:
	setp.ne.s32 	%p11, %r2, 0;
	st.volatile.shared.f32 	[%r3], %f150;
	ld.volatile.shared.f32 	%f93, [%r4];
	add.f32 	%f94, %f150, %f93;
	st.volatile.shared.f32 	[%r3], %f94;
	ld.volatile.shared.f32 	%f95, [%r5];
	add.f32 	%f96, %f94, %f95;
	st.volatile.shared.f32 	[%r3], %f96;
	ld.volatile.shared.f32 	%f97, [%r6];
	add.f32 	%f98, %f96, %f97;
	st.volatile.shared.f32 	[%r3], %f98;
	ld.volatile.shared.f32 	%f99, [%r7];
	add.f32 	%f100, %f98, %f99;
	st.volatile.shared.f32 	[%r3], %f100;
	ld.volatile.shared.f32 	%f101, [%r8];
	add.f32 	%f16, %f100, %f101;
	st.shared.f32 	[%r9], %f16;
	bar.sync 	0;
	@%p11 bra 	$L__BB7_31;
	ld.shared.f32 	%f103, [_ZZ17GMMFinalizeKernelILi4ELb1EEvPfS0_iiE7s_final+4];
	add.f32 	%f104, %f16, %f103;
	ld.shared.f32 	%f105, [_ZZ17GMMFinalizeKernelILi4ELb1EEvPfS0_iiE7s_final+8];
	add.f32 	%f106, %f104, %f105;
	ld.shared.f32 	%f107, [_ZZ17GMMFinalizeKernelILi4ELb1EEvPfS0_iiE7s_final+12];
	add.f32 	%f17, %f106, %f107;
	mov.f32 	%f151, 0f00000000;
	setp.gt.s32 	%p12, %r204, 6;
	@%p12 bra 	$L__BB7_21;
	setp.eq.s32 	%p16, %r204, 4;
	@%p16 bra 	$L__BB7_25;
	setp.eq.s32 	%p17, %r204, 5;
	@%p17 bra 	$L__BB7_26;
	setp.eq.s32 	%p18, %r204, 6;
	@%p18 bra 	$L__BB7_20;
	bra.uni 	$L__BB7_29;
$L__BB7_20:
	ld.shared.f32 	%f111, [_ZZ17GMMFinalizeKernelILi4ELb1EEvPfS0_iiE9final_gmm+4];
	ld.shared.f32 	%f112, [_ZZ17GMMFinalizeKernelILi4ELb1EEvPfS0_iiE9final_gmm+12];
	mul.f32 	%f151, %f111, %f112;
	bra.uni 	$L__BB7_29;
$L__BB7_21:
	setp.eq.s32 	%p13, %r204, 7;
	@%p13 bra 	$L__BB7_27;
	setp.eq.s32 	%p14, %r204, 8;
	@%p14 bra 	$L__BB7_28;
	setp.eq.s32 	%p15, %r204, 9;
	@%p15 bra 	$L__BB7_24;
	bra.uni 	$L__BB7_29;
$L__BB7_24:
	ld.shared.f32 	%f116, [_ZZ17GMMFinalizeKernelILi4ELb1EEvPfS0_iiE9final_gmm+12];
	fma.rn.f32 	%f151, %f116, %f116, 0f3A83126F;
	bra.uni 	$L__BB7_29;
$L__BB7_25:
	ld.shared.f32 	%f110, [_ZZ17GMMFinalizeKernelILi4ELb1EEvPfS0_iiE9final_gmm+4];
	fma.rn.f32 	%f151, %f110, %f110, 0f3A83126F;
	bra.uni 	$L__BB7_29;
$L__BB7_26:
	ld.shared.f32 	%f108, [_ZZ17GMMFinalizeKernelILi4ELb1EEvPfS0_iiE9final_gmm+4];
	ld.shared.f32 	%f109, [_ZZ17GMMFinalizeKernelILi4ELb1EEvPfS0_iiE9final_gmm+8];
	mul.f32 	%f151, %f108, %f109;
	bra.uni 	$L__BB7_29;
$L__BB7_27:
	ld.shared.f32 	%f113, [_ZZ17GMMFinalizeKernelILi4ELb1EEvPfS0_iiE9final_gmm+8];
	fma.rn.f32 	%f151, %f113, %f113, 0f3A83126F;
	bra.uni 	$L__BB7_29;
$L__BB7_28:
	ld.shared.f32 	%f114, [_ZZ17GMMFinalizeKernelILi4ELb1EEvPfS0_iiE9final_gmm+8];
	ld.shared.f32 	%f115, [_ZZ17GMMFinalizeKernelILi4ELb1EEvPfS0_iiE9final_gmm+12];
	mul.f32 	%f151, %f114, %f115;
$L__BB7_29:
	mul.f32 	%f117, %f142, %f17;
	sub.f32 	%f118, %f117, %f151;
	shl.b32 	%r157, %r204, 2;
	mov.u32 	%r158, _ZZ17GMMFinalizeKernelILi4ELb1EEvPfS0_iiE9final_gmm;
	add.s32 	%r159, %r158, %r157;
	st.shared.f32 	[%r159], %f118;
	setp.ne.s32 	%p19, %r204, 0;
	@%p19 bra 	$L__BB7_31;
	setp.gt.f32 	%p20, %f17, 0f00000000;
	rcp.rn.f32 	%f119, %f17;
	selp.f32 	%f142, %f119, %f142, %p20;
$L__BB7_31:
	add.s32 	%r204, %r204, 1;
	setp.ne.s32 	%p21, %r204, 10;
	@%p21 bra 	$L__BB7_1;
	mov.u32 	%r160, %tid.y;
	setp.ne.s32 	%p22, %r160, 0;
	@%p22 bra 	$L__BB7_42;
	setp.gt.u32 	%p23, %r2, 4;
	shl.b32 	%r161, %r2, 2;
	mov.u32 	%r162, _ZZ17GMMFinalizeKernelILi4ELb1EEvPfS0_iiE9final_gmm;
	add.s32 	%r92, %r162, %r161;
	@%p23 bra 	$L__BB7_35;
	ld.const.u32 	%r163, [det_indices];
	shr.u32 	%r165, %r163, %r161;
	ld.const.u32 	%r166, [det_indices+4];
	shr.u32 	%r167, %r166, %r161;
	ld.const.u32 	%r168, [det_indices+8];
	shr.u32 	%r169, %r168, %r161;
	shl.b32 	%r170, %r165, 2;
	and.b32  	%r171, %r170, 60;
	add.s32 	%r173, %r162, %r171;
	ld.shared.f32 	%f120, [%r173];
	shl.b32 	%r174, %r167, 2;
	and.b32  	%r175, %r174, 60;
	add.s32 	%r176, %r162, %r175;
	ld.shared.f32 	%f121, [%r176];
	mul.f32 	%f122, %f120, %f121;
	shl.b32 	%r177, %r169, 2;
	and.b32  	%r178, %r177, 60;
	add.s32 	%r179, %r162, %r178;
	ld.shared.f32 	%f123, [%r179];
	mul.f32 	%f124, %f122, %f123;
	st.shared.f32 	[%r92+40], %f124;
	ld.shared.f32 	%f125, [_ZZ17GMMFinalizeKernelILi4ELb1EEvPfS0_iiE9final_gmm+40];
	ld.shared.f32 	%f126, [_ZZ17GMMFinalizeKernelILi4ELb1EEvPfS0_iiE9final_gmm+44];
	fma.rn.f32 	%f127, %f126, 0f40000000, %f125;
	ld.shared.f32 	%f128, [_ZZ17GMMFinalizeKernelILi4ELb1EEvPfS0_iiE9final_gmm+48];
	sub.f32 	%f129, %f127, %f128;
	ld.shared.f32 	%f130, [_ZZ17GMMFinalizeKernelILi4ELb1EEvPfS0_iiE9final_gmm+52];
	sub.f32 	%f131, %f129, %f130;
	ld.shared.f32 	%f132, [_ZZ17GMMFinalizeKernelILi4ELb1EEvPfS0_iiE9final_gmm+56];
	sub.f32 	%f153, %f131, %f132;
	st.shared.f32 	[_ZZ17GMMFinalizeKernelILi4ELb1EEvPfS0_iiE9final_gmm+40], %f153;
	bra.uni 	$L__BB7_37;
$L__BB7_35:
	setp.ne.s32 	%p24, %r2, 5;
	@%p24 bra 	$L__BB7_40;
	ld.shared.f32 	%f153, [_ZZ17GMMFinalizeKernelILi4ELb1EEvPfS0_iiE9final_gmm+40];
$L__BB7_37:
	setp.leu.f32 	%p26, %f153, 0f00000000;
	@%p26 bra 	$L__BB7_39;
	ld.const.u32 	%r181, [inv_indices];
	ld.const.u32 	%r183, [inv_indices+4];
	ld.const.u32 	%r184, [inv_indices+8];
	ld.const.u32 	%r185, [inv_indices+12];
	shr.u32 	%r186, %r181, %r161;
	shl.b32 	%r187, %r186, 2;
	and.b32  	%r188, %r187, 60;
	add.s32 	%r190, %r162, %r188;
	ld.shared.f32 	%f133, [%r190];
	shr.u32 	%r191, %r183, %r161;
	shl.b32 	%r192, %r191, 2;
	and.b32  	%r193, %r192, 60;
	add.s32 	%r194, %r162, %r193;
	ld.shared.f32 	%f134, [%r194];
	shr.u32 	%r195, %r184, %r161;
	shl.b32 	%r196, %r195, 2;
	and.b32  	%r197, %r196, 60;
	add.s32 	%r198, %r162, %r197;
	ld.shared.f32 	%f135, [%r198];
	shr.u32 	%r199, %r185, %r161;
	shl.b32 	%r200, %r199, 2;
	and.b32  	%r201, %r200, 60;
	add.s32 	%r202, %r162, %r201;
	ld.shared.f32 	%f136, [%r202];
	mul.f32 	%f137, %f135, %f136;
	mul.f32 	%f138, %f133, %f134;
	sub.f32 	%f139, %f138, %f137;
	div.rn.f32 	%f140, %f139, %f153;
	st.shared.f32 	[%r92+16], %f140;
	bra.uni 	$L__BB7_41;
$L__BB7_39:
	mov.b32 	%r180, 0;
	st.shared.u32 	[%r92+16], %r180;
	bra.uni 	$L__BB7_41;
$L__BB7_40:
	setp.gt.u32 	%p25, %r2, 10;
	@%p25 bra 	$L__BB7_42;
$L__BB7_41:
	ld.shared.f32 	%f141, [%r92];
	add.s32 	%r203, %r1, %r2;
	cvta.to.global.u64 	%rd129, %rd3;
	mul.wide.u32 	%rd130, %r203, 4;
	add.s64 	%rd131, %rd129, %rd130;
	st.global.f32 	[%rd131], %f141;
$L__BB7_42:
	ret;

}


// ===== COMPILED SASS (sm_100) =====

	.target	sm_100

	.elftype	@"ET_EXEC"


//--------------------- .note.nv.tkinfo           --------------------------
	.section	.note.nv.tkinfo,"",@"SHT_NOTE"
	.sectionflags	@"SHF_NOTE_NV_TKINFO"
	.tkinfo
        /*0018*/ 	.word	0x00000002
        /*0030*/ 	.string	""
        /*0030*/ 	.string	"ptxas"
        /*0030*/ 	.string	"Cuda compilation tools, release 13.0, V13.0.88"
        /*0030*/ 	.string	"Build cuda_13.0.r13.0/compiler.36424714_0"
        /*0030*/ 	.string	"-arch sm_100 -m 64 "



//--------------------- .note.nv.cuinfo           --------------------------
	.section	.note.nv.cuinfo,"",@"SHT_NOTE"
	.sectionflags	@"SHF_NOTE_NV_CUINFO"
        /*0018*/ 	.short	0x0002
        /*001a*/ 	.short	0x0064
        /*001c*/ 	.short	0x0082
	.zero		2


//--------------------- .nv.info                  --------------------------
	.section	.nv.info,"",@"SHT_CUDA_INFO"
	.align	4


	//----- nvinfo : EIATTR_REGCOUNT
	.align		4
        /*0000*/ 	.byte	0x04, 0x2f
        /*0002*/ 	.short	(.L_4 - .L_3)
	.align		4
.L_3:
        /*0004*/ 	.word	index@(_Z13GMMcommonTermiPfi)
        /*0008*/ 	.word	0x00000016


	//----- nvinfo : EIATTR_FRAME_SIZE
	.align		4
.L_4:
        /*000c*/ 	.byte	0x04, 0x11
        /*000e*/ 	.short	(.L_6 - .L_5)
	.align		4
.L_5:
        /*0010*/ 	.word	index@($__internal_8_$__cuda_sm3x_div_rn_noftz_f32_slowpath)
        /*0014*/ 	.word	0x00000000


	//----- nvinfo : EIATTR_FRAME_SIZE
	.align		4
.L_6:
        /*0018*/ 	.byte	0x04, 0x11
        /*001a*/ 	.short	(.L_8 - .L_7)
	.align		4
.L_7:
        /*001c*/ 	.word	index@($__internal_7_$__cuda_sm20_sqrt_rn_f32_slowpath)
        /*0020*/ 	.word	0x00000000


	//----- nvinfo : EIATTR_FRAME_SIZE
	.align		4
.L_8:
        /*0024*/ 	.byte	0x04, 0x11
        /*0026*/ 	.short	(.L_10 - .L_9)
	.align		4
.L_9:
        /*0028*/ 	.word	index@(_Z13GMMcommonTermiPfi)
        /*002c*/ 	.word	0x00000000


	//----- nvinfo : EIATTR_REGCOUNT
	.align		4
.L_10:
        /*0030*/ 	.byte	0x04, 0x2f
        /*0032*/ 	.short	(.L_12 - .L_11)
	.align		4
.L_11:
        /*0034*/ 	.word	index@(_Z17GMMDataTermKernelPKfiS0_iPfi)
        /*0038*/ 	.word	0x00000020


	//----- nvinfo : EIATTR_FRAME_SIZE
	.align		4
.L_12:
        /*003c*/ 	.byte	0x04, 0x11
        /*003e*/ 	.short	(.L_14 - .L_13)
	.align		4
.L_13:
        /*0040*/ 	.word	index@($__internal_6_$__cuda_sm3x_div_rn_noftz_f32_slowpath)
        /*0044*/ 	.word	0x00000000


	//----- nvinfo : EIATTR_FRAME_SIZE
	.align		4
.L_14:
        /*0048*/ 	.byte	0x04, 0x11
        /*004a*/ 	.short	(.L_16 - .L_15)
	.align		4
.L_15:
        /*004c*/ 	.word	index@(_Z17GMMDataTermKernelPKfiS0_iPfi)
        /*0050*/ 	.word	0x00000000


	//----- nvinfo : EIATTR_REGCOUNT
	.align		4
.L_16:
        /*0054*/ 	.byte	0x04, 0x2f
        /*0056*/ 	.short	(.L_18 - .L_17)
	.align		4
.L_17:
        /*0058*/ 	.word	index@(_Z12GMMFindSplitP10GMMSplit_tiPfi)
        /*005c*/ 	.word	0x0000001c


	//----- nvinfo : EIATTR_FRAME_SIZE
	.align		4
.L_18:
        /*0060*/ 	.byte	0x04, 0x11
        /*0062*/ 	.short	(.L_20 - .L_19)
	.align		4
.L_19:
        /*0064*/ 	.word	index@($__internal_5_$__cuda_sm3x_div_rn_noftz_f32_slowpath)
        /*0068*/ 	.word	0x00000020


	//----- nvinfo : EIATTR_FRAME_SIZE
	.align		4
.L_20:
        /*006c*/ 	.byte	0x04, 0x11
        /*006e*/ 	.short	(.L_22 - .L_21)
	.align		4
.L_21:
        /*0070*/ 	.word	index@($__internal_4_$__cuda_sm20_sqrt_rn_f32_slowpath)
        /*0074*/ 	.word	0x00000020


	//----- nvinfo : EIATTR_FRAME_SIZE
	.align		4
.L_22:
        /*0078*/ 	.byte	0x04, 0x11
        /*007a*/ 	.short	(.L_24 - .L_23)
	.align		4
.L_23:
        /*007c*/ 	.word	index@($__internal_3_$__cuda_sm20_rcp_rn_f32_slowpath)
        /*0080*/ 	.word	0x00000020


	//----- nvinfo : EIATTR_FRAME_SIZE
	.align		4
.L_24:
        /*0084*/ 	.byte	0x04, 0x11
        /*0086*/ 	.short	(.L_26 - .L_25)
	.align		4
.L_25:
        /*0088*/ 	.word	index@(_Z12GMMFindSplitP10GMMSplit_tiPfi)
        /*008c*/ 	.word	0x00000020


	//----- nvinfo : EIATTR_REGCOUNT
	.align		4
.L_26:
        /*0090*/ 	.byte	0x04, 0x2f
        /*0092*/ 	.short	(.L_28 - .L_27)
	.align		4
.L_27:
        /*0094*/ 	.word	index@(_Z10GMMDoSplitPK10GMMSplit_tiPfiPKfPii)
        /*0098*/ 	.word	0x00000018


	//----- nvinfo : EIATTR_FRAME_SIZE
	.align		4
.L_28:
        /*009c*/ 	.byte	0x04, 0x11
        /*009e*/ 	.short	(.L_30 - .L_29)
	.align		4
.L_29:
        /*00a0*/ 	.word	index@(_Z10GMMDoSplitPK10GMMSplit_tiPfiPKfPii)
        /*00a4*/ 	.word	0x00000000


	//----- nvinfo : EIATTR_REGCOUNT
	.align		4
.L_30:
        /*00a8*/ 	.byte	0x04, 0x2f
        /*00aa*/ 	.short	(.L_32 - .L_31)
	.align		4
.L_31:
        /*00ac*/ 	.word	index@(_Z18GMMReductionKernelILi4ELb1EEviPfiPKfPiiiPj)
        /*00b0*/ 	.word	0x00000020


	//----- nvinfo : EIATTR_FRAME_SIZE
	.align		4
.L_32:
        /*00b4*/ 	.byte	0x04, 0x11
        /*00b6*/ 	.short	(.L_34 - .L_33)
	.align		4
.L_33:
        /*00b8*/ 	.word	index@(_Z18GMMReductionKernelILi4ELb1EEviPfiPKfPiiiPj)
        /*00bc*/ 	.word	0x00000000


	//----- nvinfo : EIATTR_REGCOUNT
	.align		4
.L_34:
        /*00c0*/ 	.byte	0x04, 0x2f
        /*00c2*/ 	.short	(.L_36 - .L_35)
	.align		4
.L_35:
        /*00c4*/ 	.word	index@(_Z18GMMReductionKernelILi4ELb0EEviPfiPKfPiiiPj)
        /*00c8*/ 	.word	0x00000020


	//----- nvinfo : EIATTR_FRAME_SIZE
	.align		4
.L_36:
        /*00cc*/ 	.byte	0x04, 0x11
        /*00ce*/ 	.short	(.L_38 - .L_37)
	.align		4
.L_37:
        /*00d0*/ 	.word	index@(_Z18GMMReductionKernelILi4ELb0EEviPfiPKfPiiiPj)
        /*00d4*/ 	.word	0x00000000


	//----- nvinfo : EIATTR_REGCOUNT
	.align		4
.L_38:
        /*00d8*/ 	.byte	0x04, 0x2f
        /*00da*/ 	.short	(.L_40 - .L_39)
	.align		4
.L_39:
        /*00dc*/ 	.word	index@(_Z17GMMFinalizeKernelILi4ELb0EEvPfS0_ii)
        /*00e0*/ 	.word	0x00000030


	//----- nvinfo : EIATTR_FRAME_SIZE
	.align		4
.L_40:
        /*00e4*/ 	.byte	0x04, 0x11
        /*00e6*/ 	.short	(.L_42 - .L_41)
	.align		4
.L_41:
        /*00e8*/ 	.word	index@($__internal_2_$__cuda_sm20_rcp_rn_f32_slowpath)
        /*00ec*/ 	.word	0x00000000


	//----- nvinfo : EIATTR_FRAME_SIZE
	.align		4
.L_42:
        /*00f0*/ 	.byte	0x04, 0x11
        /*00f2*/ 	.short	(.L_44 - .L_43)
	.align		4
.L_43:
        /*00f4*/ 	.word	index@(_Z17GMMFinalizeKernelILi4ELb0EEvPfS0_ii)
        /*00f8*/ 	.word	0x00000000


	//----- nvinfo : EIATTR_REGCOUNT
	.align		4
.L_44:
        /*00fc*/ 	.byte	0x04, 0x2f
        /*00fe*/ 	.short	(.L_46 - .L_45)
	.align		4
.L_45:
        /*0100*/ 	.word	index@(_Z17GMMFinalizeKernelILi4ELb1EEvPfS0_ii)
        /*0104*/ 	.word	0x00000030


	//----- nvinfo : EIATTR_FRAME_SIZE
	.align		4
.L_46:
        /*0108*/ 	.byte	0x04, 0x11
        /*010a*/ 	.short	(.L_48 - .L_47)
	.align		4
.L_47:
        /*010c*/ 	.word	index@($__internal_1_$__cuda_sm3x_div_rn_noftz_f32_slowpath)
        /*0110*/ 	.word	0x00000000


	//----- nvinfo : EIATTR_FRAME_SIZE
	.align		4
.L_48:
        /*0114*/ 	.byte	0x04, 0x11
        /*0116*/ 	.short	(.L_50 - .L_49)
	.align		4
.L_49:
        /*0118*/ 	.word	index@($__internal_0_$__cuda_sm20_rcp_rn_f32_slowpath)
        /*011c*/ 	.word	0x00000000


	//----- nvinfo : EIATTR_FRAME_SIZE
	.align		4
.L_50:
        /*0120*/ 	.byte	0x04, 0x11
        /*0122*/ 	.short	(.L_52 - .L_51)
	.align		4
.L_51:
        /*0124*/ 	.word	index@(_Z17GMMFinalizeKernelILi4ELb1EEvPfS0_ii)
        /*0128*/ 	.word	0x00000000


	//----- nvinfo : EIATTR_MIN_STACK_SIZE
	.align		4
.L_52:
        /*012c*/ 	.byte	0x04, 0x12
        /*012e*/ 	.short	(.L_54 - .L_53)
	.align		4
.L_53:
        /*0130*/ 	.word	index@(_Z17GMMFinalizeKernelILi4ELb1EEvPfS0_ii)
        /*0134*/ 	.word	0x00000000


	//----- nvinfo : EIATTR_MIN_STACK_SIZE
	.align		4
.L_54:
        /*0138*/ 	.byte	0x04, 0x12
        /*013a*/ 	.short	(.L_56 - .L_55)
	.align		4
.L_55:
        /*013c*/ 	.word	index@(_Z17GMMFinalizeKernelILi4ELb0EEvPfS0_ii)
        /*0140*/ 	.word	0x00000000


	//----- nvinfo : EIATTR_MIN_STACK_SIZE
	.align		4
.L_56:
        /*0144*/ 	.byte	0x04, 0x12
        /*0146*/ 	.short	(.L_58 - .L_57)
	.align		4
.L_57:
        /*0148*/ 	.word	index@(_Z18GMMReductionKernelILi4ELb0EEviPfiPKfPiiiPj)
        /*014c*/ 	.word	0x00000000


	//----- nvinfo : EIATTR_MIN_STACK_SIZE
	.align		4
.L_58:
        /*0150*/ 	.byte	0x04, 0x12
        /*0152*/ 	.short	(.L_60 - .L_59)
	.align		4
.L_59:
        /*0154*/ 	.word	index@(_Z18GMMReductionKernelILi4ELb1EEviPfiPKfPiiiPj)
        /*0158*/ 	.word	0x00000000


	//----- nvinfo : EIATTR_MIN_STACK_SIZE
	.align		4
.L_60:
        /*015c*/ 	.byte	0x04, 0x12
        /*015e*/ 	.short	(.L_62 - .L_61)
	.align		4
.L_61:
        /*0160*/ 	.word	index@(_Z10GMMDoSplitPK10GMMSplit_tiPfiPKfPii)
        /*0164*/ 	.word	0x00000000


	//----- nvinfo : EIATTR_MIN_STACK_SIZE
	.align		4
.L_62:
        /*0168*/ 	.byte	0x04, 0x12
        /*016a*/ 	.short	(.L_64 - .L_63)
	.align		4
.L_63:
        /*016c*/ 	.word	index@(_Z12GMMFindSplitP10GMMSplit_tiPfi)
        /*0170*/ 	.word	0x00000020


	//----- nvinfo : EIATTR_MIN_STACK_SIZE
	.align		4
.L_64:
        /*0174*/ 	.byte	0x04, 0x12
        /*0176*/ 	.short	(.L_66 - .L_65)
	.align		4
.L_65:
        /*0178*/ 	.word	index@(_Z17GMMDataTermKernelPKfiS0_iPfi)
        /*017c*/ 	.word	0x00000000


	//----- nvinfo : EIATTR_MIN_STACK_SIZE
	.align		4
.L_66:
        /*0180*/ 	.byte	0x04, 0x12
        /*0182*/ 	.short	(.L_68 - .L_67)
	.align		4
.L_67:
        /*0184*/ 	.word	index@(_Z13GMMcommonTermiPfi)
        /*0188*/ 	.word	0x00000000
.L_68:


//--------------------- .nv.compat                --------------------------
	.section	.nv.compat,"",@"SHT_CUDA_COMPAT_INFO"
	.align	4
        /*0000*/ 	.byte	0x02, 0x09, 0x00, 0x00, 0x02, 0x02, 0x01, 0x00, 0x02, 0x05, 0x05, 0x00, 0x03, 0x07, 0x01, 0x01
        /*0010*/ 	.byte	0x02, 0x03, 0x00, 0x00, 0x02, 0x06, 0x01, 0x00, 0x04, 0x0b, 0x08, 0x00, 0x01, 0x00, 0x00, 0x00
        /*0020*/ 	.byte	0x00, 0x00, 0x00, 0x00


//--------------------- .nv.info._Z17GMMFinalizeKernelILi4ELb1EEvPfS0_ii --------------------------
	.section	.nv.info._Z17GMMFinalizeKernelILi4ELb1EEvPfS0_ii,"",@"SHT_CUDA_INFO"
	.sectionflags	@""
	.align	4


	//----- nvinfo : EIATTR_CUDA_API_VERSION
	.align		4
        /*0000*/ 	.byte	0x04, 0x37
        /*0002*/ 	.short	(.L_70 - .L_69)
.L_69:
        /*0004*/ 	.word	0x00000082


	//----- nvinfo : EIATTR_KPARAM_INFO
	.align		4
.L_70:
        /*0008*/ 	.byte	0x04, 0x17
        /*000a*/ 	.short	(.L_72 - .L_71)
.L_71:
        /*000c*/ 	.word	0x00000000
        /*0010*/ 	.short	0x0003
        /*0012*/ 	.short	0x0014
        /*0014*/ 	.byte	0x00, 0xf0, 0x11, 0x00


	//----- nvinfo : EIATTR_KPARAM_INFO
	.align		4
.L_72:
        /*0018*/ 	.byte	0x04, 0x17
        /*001a*/ 	.short	(.L_74 - .L_73)
.L_73:
        /*001c*/ 	.word	0x00000000
        /*0020*/ 	.short	0x0002
        /*0022*/ 	.short	0x0010
        /*0024*/ 	.byte	0x00, 0xf0, 0x11, 0x00


	//----- nvinfo : EIATTR_KPARAM_INFO
	.align		4
.L_74:
        /*0028*/ 	.byte	0x04, 0x17
        /*002a*/ 	.short	(.L_76 - .L_75)
.L_75:
        /*002c*/ 	.word	0x00000000
        /*0030*/ 	.short	0x0001
        /*0032*/ 	.short	0x0008
        /*0034*/ 	.byte	0x00, 0xf5, 0x21, 0x00


	//----- nvinfo : EIATTR_KPARAM_INFO
	.align		4
.L_76:
        /*0038*/ 	.byte	0x04, 0x17
        /*003a*/ 	.short	(.L_78 - .L_77)
.L_77:
        /*003c*/ 	.word	0x00000000
        /*0040*/ 	.short	0x0000
        /*0042*/ 	.short	0x0000
        /*0044*/ 	.byte	0x00, 0xf5, 0x21, 0x00


	//----- nvinfo : EIATTR_SPARSE_MMA_MASK
	.align		4
.L_78:
        /*0048*/ 	.byte	0x03, 0x50
        /*004a*/ 	.short	0x0000


	//----- nvinfo : EIATTR_MAXREG_COUNT
	.align		4
        /*004c*/ 	.byte	0x03, 0x1b
        /*004e*/ 	.short	0x00ff


	//----- nvinfo : EIATTR_NUM_BARRIERS
	.align		4
        /*0050*/ 	.byte	0x02, 0x4c
        /*0052*/ 	.byte	0x01
	.zero		1


	//----- nvinfo : EIATTR_MERCURY_ISA_VERSION
	.align		4
        /*0054*/ 	.byte	0x03, 0x5f
        /*0056*/ 	.short	0x0101


	//----- nvinfo : EIATTR_UNUSED_LOAD_BYTE_OFFSET
	.align		4
        /*0058*/ 	.byte	0x04, 0x44
        /*005a*/ 	.short	(.L_80 - .L_79)


	//   ....[0]....
.L_79:
        /*005c*/ 	.word	0x000016b0
        /*0060*/ 	.word	0x0000fff0


	//   ....[1]....
        /*0064*/ 	.word	0x00001cb0
        /*0068*/ 	.word	0x00000fff


	//----- nvinfo : EIATTR_VRC_CTA_INIT_COUNT
	.align		4
.L_80:
        /*006c*/ 	.byte	0x02, 0x4a
	.zero		1
	.zero		1


	//----- nvinfo : EIATTR_EXIT_INSTR_OFFSETS
	.align		4
        /*0070*/ 	.byte	0x04, 0x1c
        /*0072*/ 	.short	(.L_82 - .L_81)


	//   ....[0]....
.L_81:
        /*0074*/ 	.word	0x00001ae0


	//   ....[1]....
        /*0078*/ 	.word	0x00002010


	//   ....[2]....
        /*007c*/ 	.word	0x00002090


	//----- nvinfo : EIATTR_INDIRECT_BRANCH_TARGETS
	.align		4
.L_82:
        /*0080*/ 	.byte	0x04, 0x34
        /*0082*/ 	.short	(.L_84 - .L_83)


	//   ....[0]....
.L_83:
        /*0084*/ 	.word	.L_x_229@srel
        /*0088*/ 	.short	0x0
        /*008a*/ 	.short	0x0
        /*008c*/ 	.word	0x4
        /*0090*/ 	.word	.L_x_230@srel
        /*0094*/ 	.word	.L_x_231@srel
        /*0098*/ 	.word	.L_x_232@srel
        /*009c*/ 	.word	.L_x_12@srel


	//   ....[1]....
        /* <DEDUP_REMOVED lines=8> */


	//----- nvinfo : EIATTR_CRS_STACK_SIZE
	.align		4
.L_84:
        /*00bc*/ 	.byte	0x04, 0x1e
        /*00be*/ 	.short	(.L_86 - .L_85)
.L_85:
        /*00c0*/ 	.word	0x00000000


	//----- nvinfo : EIATTR_CBANK_PARAM_SIZE
	.align		4
.L_86:
        /*00c4*/ 	.byte	0x03, 0x19
        /*00c6*/ 	.short	0x0018


	//----- nvinfo : EIATTR_PARAM_CBANK
	.align		4
        /*00c8*/ 	.byte	0x04, 0x0a
        /*00ca*/ 	.short	(.L_88 - .L_87)
	.align		4
.L_87:
        /*00cc*/ 	.word	index@(.nv.constant0._Z17GMMFinalizeKernelILi4ELb1EEvPfS0_ii)
        /*00d0*/ 	.short	0x0380
        /*00d2*/ 	.short	0x0018


	//----- nvinfo : EIATTR_SW_WAR
	.align		4
.L_88:
        /*00d4*/ 	.byte	0x04, 0x36
        /*00d6*/ 	.short	(.L_90 - .L_89)
.L_89:
        /*00d8*/ 	.word	0x00000008
.L_90:


//--------------------- .nv.info._Z17GMMFinalizeKernelILi4ELb0EEvPfS0_ii --------------------------
	.section	.nv.info._Z17GMMFinalizeKernelILi4ELb0EEvPfS0_ii,"",@"SHT_CUDA_INFO"
	.sectionflags	@""
	.align	4


	//----- nvinfo : EIATTR_CUDA_API_VERSION
	.align		4
        /*0000*/ 	.byte	0x04, 0x37
        /*0002*/ 	.short	(.L_92 - .L_91)
.L_91:
        /*0004*/ 	.word	0x00000082


	//----- nvinfo : EIATTR_KPARAM_INFO
	.align		4
.L_92:
        /*0008*/ 	.byte	0x04, 0x17
        /*000a*/ 	.short	(.L_94 - .L_93)
.L_93:
        /*000c*/ 	.word	0x00000000
        /*0010*/ 	.short	0x0003
        /*0012*/ 	.short	0x0014
        /*0014*/ 	.byte	0x00, 0xf0, 0x11, 0x00


	//----- nvinfo : EIATTR_KPARAM_INFO
	.align		4
.L_94:
        /*0018*/ 	.byte	0x04, 0x17
        /*001a*/ 	.short	(.L_96 - .L_95)
.L_95:
        /*001c*/ 	.word	0x00000000
        /*0020*/ 	.short	0x0002
        /*0022*/ 	.short	0x0010
        /*0024*/ 	.byte	0x00, 0xf0, 0x11, 0x00


	//----- nvinfo : EIATTR_KPARAM_INFO
	.align		4
.L_96:
        /*0028*/ 	.byte	0x04, 0x17
        /*002a*/ 	.short	(.L_98 - .L_97)
.L_97:
        /*002c*/ 	.word	0x00000000
        /*0030*/ 	.short	0x0001
        /*0032*/ 	.short	0x0008
        /*0034*/ 	.byte	0x00, 0xf5, 0x21, 0x00


	//----- nvinfo : EIATTR_KPARAM_INFO
	.align		4
.L_98:
        /*0038*/ 	.byte	0x04, 0x17
        /*003a*/ 	.short	(.L_100 - .L_99)
.L_99:
        /*003c*/ 	.word	0x00000000
        /*0040*/ 	.short	0x0000
        /*0042*/ 	.short	0x0000
        /*0044*/ 	.byte	0x00, 0xf5, 0x21, 0x00


	//----- nvinfo : EIATTR_SPARSE_MMA_MASK
	.align		4
.L_100:
        /*0048*/ 	.byte	0x03, 0x50
        /*004a*/ 	.short	0x0000


	//----- nvinfo : EIATTR_MAXREG_COUNT
	.align		4
        /*004c*/ 	.byte	0x03, 0x1b
        /*004e*/ 	.short	0x00ff


	//----- nvinfo : EIATTR_NUM_BARRIERS
	.align		4
        /*0050*/ 	.byte	0x02, 0x4c
        /*0052*/ 	.byte	0x01
	.zero		1


	//----- nvinfo : EIATTR_MERCURY_ISA_VERSION
	.align		4
        /*0054*/ 	.byte	0x03, 0x5f
        /*0056*/ 	.short	0x0101


	//----- nvinfo : EIATTR_UNUSED_LOAD_BYTE_OFFSET
	.align		4
        /*0058*/ 	.byte	0x04, 0x44
        /*005a*/ 	.short	(.L_102 - .L_101)


	//   ....[0]....
.L_101:
        /*005c*/ 	.word	0x000016b0
        /*0060*/ 	.word	0x0000fff0


	//   ....[1]....
        /*0064*/ 	.word	0x00001ca0
        /*0068*/ 	.word	0x00000fff


	//----- nvinfo : EIATTR_VRC_CTA_INIT_COUNT
	.align		4
.L_102:
        /*006c*/ 	.byte	0x02, 0x4a
	.zero		1
	.zero		1


	//----- nvinfo : EIATTR_EXIT_INSTR_OFFSETS
	.align		4
        /*0070*/ 	.byte	0x04, 0x1c
        /*0072*/ 	.short	(.L_104 - .L_103)


	//   ....[0]....
.L_103:
        /*0074*/ 	.word	0x00001ae0


	//   ....[1]....
        /*0078*/ 	.word	0x00001d20


	//   ....[2]....
        /*007c*/ 	.word	0x00001d90


	//----- nvinfo : EIATTR_INDIRECT_BRANCH_TARGETS
	.align		4
.L_104:
        /*0080*/ 	.byte	0x04, 0x34
        /*0082*/ 	.short	(.L_106 - .L_105)


	//   ....[0]....
.L_105:
        /* <DEDUP_REMOVED lines=8> */


	//   ....[1]....
        /* <DEDUP_REMOVED lines=8> */


	//----- nvinfo : EIATTR_CRS_STACK_SIZE
	.align		4
.L_106:
        /*00bc*/ 	.byte	0x04, 0x1e
        /*00be*/ 	.short	(.L_108 - .L_107)
.L_107:
        /*00c0*/ 	.word	0x00000000


	//----- nvinfo : EIATTR_CBANK_PARAM_SIZE
	.align		4
.L_108:
        /*00c4*/ 	.byte	0x03, 0x19
        /*00c6*/ 	.short	0x0018


	//----- nvinfo : EIATTR_PARAM_CBANK
	.align		4
        /*00c8*/ 	.byte	0x04, 0x0a
        /*00ca*/ 	.short	(.L_110 - .L_109)
	.align		4
.L_109:
        /*00cc*/ 	.word	index@(.nv.constant0._Z17GMMFinalizeKernelILi4ELb0EEvPfS0_ii)
        /*00d0*/ 	.short	0x0380
        /*00d2*/ 	.short	0x0018


	//----- nvinfo : EIATTR_SW_WAR
	.align		4
.L_110:
        /*00d4*/ 	.byte	0x04, 0x36
        /*00d6*/ 	.short	(.L_112 - .L_111)
.L_111:
        /*00d8*/ 	.word	0x00000008
.L_112:


//--------------------- .nv.info._Z18GMMReductionKernelILi4ELb0EEviPfiPKfPiiiPj --------------------------
	.section	.nv.info._Z18GMMReductionKernelILi4ELb0EEviPfiPKfPiiiPj,"",@"SHT_CUDA_INFO"
	.sectionflags	@""
	.align	4


	//----- nvinfo : EIATTR_CUDA_API_VERSION
	.align		4
        /*0000*/ 	.byte	0x04, 0x37
        /*0002*/ 	.short	(.L_114 - .L_113)
.L_113:
        /*0004*/ 	.word	0x00000082


	//----- nvinfo : EIATTR_KPARAM_INFO
	.align		4
.L_114:
        /*0008*/ 	.byte	0x04, 0x17
        /*000a*/ 	.short	(.L_116 - .L_115)
.L_115:
        /*000c*/ 	.word	0x00000000
        /*0010*/ 	.short	0x0007
        /*0012*/ 	.short	0x0030
        /*0014*/ 	.byte	0x00, 0xf5, 0x21, 0x00


	//----- nvinfo : EIATTR_KPARAM_INFO
	.align		4
.L_116:
        /*0018*/ 	.byte	0x04, 0x17
        /*001a*/ 	.short	(.L_118 - .L_117)
.L_117:
        /*001c*/ 	.word	0x00000000
        /*0020*/ 	.short	0x0006
        /*0022*/ 	.short	0x002c
        /*0024*/ 	.byte	0x00, 0xf0, 0x11, 0x00


	//----- nvinfo : EIATTR_KPARAM_INFO
	.align		4
.L_118:
        /*0028*/ 	.byte	0x04, 0x17
        /*002a*/ 	.short	(.L_120 - .L_119)
.L_119:
        /*002c*/ 	.word	0x00000000
        /*0030*/ 	.short	0x0005
        /*0032*/ 	.short	0x0028
        /*0034*/ 	.byte	0x00, 0xf0, 0x11, 0x00


	//----- nvinfo : EIATTR_KPARAM_INFO
	.align		4
.L_120:
        /*0038*/ 	.byte	0x04, 0x17
        /*003a*/ 	.short	(.L_122 - .L_121)
.L_121:
        /*003c*/ 	.word	0x00000000
        /*0040*/ 	.short	0x0004
        /*0042*/ 	.short	0x0020
        /*0044*/ 	.byte	0x00, 0xf5, 0x21, 0x00


	//----- nvinfo : EIATTR_KPARAM_INFO
	.align		4
.L_122:
        /*0048*/ 	.byte	0x04, 0x17
        /*004a*/ 	.short	(.L_124 - .L_123)
.L_123:
        /*004c*/ 	.word	0x00000000
        /*0050*/ 	.short	0x0003
        /*0052*/ 	.short	0x0018
        /*0054*/ 	.byte	0x00, 0xf5, 0x21, 0x00


	//----- nvinfo : EIATTR_KPARAM_INFO
	.align		4
.L_124:
        /*0058*/ 	.byte	0x04, 0x17
        /*005a*/ 	.short	(.L_126 - .L_125)
.L_125:
        /*005c*/ 	.word	0x00000000
        /*0060*/ 	.short	0x0002
        /*0062*/ 	.short	0x0010
        /*0064*/ 	.byte	0x00, 0xf0, 0x11, 0x00


	//----- nvinfo : EIATTR_KPARAM_INFO
	.align		4
.L_126:
        /*0068*/ 	.byte	0x04, 0x17
        /*006a*/ 	.short	(.L_128 - .L_127)
.L_127:
        /*006c*/ 	.word	0x00000000
        /*0070*/ 	.short	0x0001
        /*0072*/ 	.short	0x0008
        /*0074*/ 	.byte	0x00, 0xf5, 0x21, 0x00


	//----- nvinfo : EIATTR_KPARAM_INFO
	.align		4
.L_128:
        /*0078*/ 	.byte	0x04, 0x17
        /*007a*/ 	.short	(.L_130 - .L_129)
.L_129:
        /*007c*/ 	.word	0x00000000
        /*0080*/ 	.short	0x0000
        /*0082*/ 	.short	0x0000
        /*0084*/ 	.byte	0x00, 0xf0, 0x11, 0x00


	//----- nvinfo : EIATTR_SPARSE_MMA_MASK
	.align		4
.L_130:
        /*0088*/ 	.byte	0x03, 0x50
        /*008a*/ 	.short	0x0000


	//----- nvinfo : EIATTR_MAXREG_COUNT
	.align		4
        /*008c*/ 	.byte	0x03, 0x1b
        /*008e*/ 	.short	0x00ff


	//----- nvinfo : EIATTR_NUM_BARRIERS
	.align		4
        /*0090*/ 	.byte	0x02, 0x4c
        /*0092*/ 	.byte	0x01
	.zero		1


	//----- nvinfo : EIATTR_MERCURY_ISA_VERSION
	.align		4
        /*0094*/ 	.byte	0x03, 0x5f
        /*0096*/ 	.short	0x0101


	//----- nvinfo : EIATTR_UNUSED_LOAD_BYTE_OFFSET
	.align		4
        /*0098*/ 	.byte	0x04, 0x44
        /*009a*/ 	.short	(.L_132 - .L_131)


	//   ....[0]....
.L_131:
        /*009c*/ 	.word	0x00001a10
        /*00a0*/ 	.word	0x0000fff0


	//----- nvinfo : EIATTR_VRC_CTA_INIT_COUNT
	.align		4
.L_132:
        /*00a4*/ 	.byte	0x02, 0x4a
	.zero		1
	.zero		1


	//----- nvinfo : EIATTR_EXIT_INSTR_OFFSETS
	.align		4
        /*00a8*/ 	.byte	0x04, 0x1c
        /*00aa*/ 	.short	(.L_134 - .L_133)


	//   ....[0]....
.L_133:
        /*00ac*/ 	.word	0x00000190


	//   ....[1]....
        /*00b0*/ 	.word	0x000001c0


	//   ....[2]....
        /*00b4*/ 	.word	0x00001ab0


	//----- nvinfo : EIATTR_INDIRECT_BRANCH_TARGETS
	.align		4
.L_134:
        /*00b8*/ 	.byte	0x04, 0x34
        /*00ba*/ 	.short	(.L_136 - .L_135)


	//   ....[0]....
.L_135:
        /*00bc*/ 	.word	.L_x_249@srel
        /*00c0*/ 	.short	0x0
        /*00c2*/ 	.short	0x0
        /*00c4*/ 	.word	0x3
        /*00c8*/ 	.word	.L_x_250@srel
        /*00cc*/ 	.word	.L_x_251@srel
        /*00d0*/ 	.word	.L_x_252@srel


	//   ....[1]....
        /*00d4*/ 	.word	.L_x_253@srel
        /*00d8*/ 	.short	0x0
        /*00da*/ 	.short	0x0
        /*00dc*/ 	.word	0x3
        /*00e0*/ 	.word	.L_x_254@srel
        /*00e4*/ 	.word	.L_x_255@srel
        /*00e8*/ 	.word	.L_x_94@srel


	//   ....[2]....
        /* <DEDUP_REMOVED lines=8> */


	//----- nvinfo : EIATTR_CRS_STACK_SIZE
	.align		4
.L_136:
        /*0108*/ 	.byte	0x04, 0x1e
        /*010a*/ 	.short	(.L_138 - .L_137)
.L_137:
        /*010c*/ 	.word	0x00000000


	//----- nvinfo : EIATTR_CBANK_PARAM_SIZE
	.align		4
.L_138:
        /*0110*/ 	.byte	0x03, 0x19
        /*0112*/ 	.short	0x0038


	//----- nvinfo : EIATTR_PARAM_CBANK
	.align		4
        /*0114*/ 	.byte	0x04, 0x0a
        /*0116*/ 	.short	(.L_140 - .L_139)
	.align		4
.L_139:
        /*0118*/ 	.word	index@(.nv.constant0._Z18GMMReductionKernelILi4ELb0EEviPfiPKfPiiiPj)
        /*011c*/ 	.short	0x0380
        /*011e*/ 	.short	0x0038


	//----- nvinfo : EIATTR_SW_WAR
	.align		4
.L_140:
        /*0120*/ 	.byte	0x04, 0x36
        /*0122*/ 	.short	(.L_142 - .L_141)
.L_141:
        /*0124*/ 	.word	0x00000008
.L_142:


//--------------------- .nv.info._Z18GMMReductionKernelILi4ELb1EEviPfiPKfPiiiPj --------------------------
	.section	.nv.info._Z18GMMReductionKernelILi4ELb1EEviPfiPKfPiiiPj,"",@"SHT_CUDA_INFO"
	.sectionflags	@""
	.align	4


	//----- nvinfo : EIATTR_CUDA_API_VERSION
	.align		4
        /*0000*/ 	.byte	0x04, 0x37
        /*0002*/ 	.short	(.L_144 - .L_143)
.L_143:
        /*0004*/ 	.word	0x00000082


	//----- nvinfo : EIATTR_KPARAM_INFO
	.align		4
.L_144:
        /*0008*/ 	.byte	0x04, 0x17
        /*000a*/ 	.short	(.L_146 - .L_145)
.L_145:
        /*000c*/ 	.word	0x00000000
        /*0010*/ 	.short	0x0007
        /*0012*/ 	.short	0x0030
        /*0014*/ 	.byte	0x00, 0xf5, 0x21, 0x00


	//----- nvinfo : EIATTR_KPARAM_INFO
	.align		4
.L_146:
        /*0018*/ 	.byte	0x04, 0x17
        /*001a*/ 	.short	(.L_148 - .L_147)
.L_147:
        /*001c*/ 	.word	0x00000000
        /*0020*/ 	.short	0x0006
        /*0022*/ 	.short	0x002c
        /*0024*/ 	.byte	0x00, 0xf0, 0x11, 0x00


	//----- nvinfo : EIATTR_KPARAM_INFO
	.align		4
.L_148:
        /*0028*/ 	.byte	0x04, 0x17
        /*002a*/ 	.short	(.L_150 - .L_149)
.L_149:
        /*002c*/ 	.word	0x00000000
        /*0030*/ 	.short	0x0005
        /*0032*/ 	.short	0x0028
        /*0034*/ 	.byte	0x00, 0xf0, 0x11, 0x00


	//----- nvinfo : EIATTR_KPARAM_INFO
	.align		4
.L_150:
        /*0038*/ 	.byte	0x04, 0x17
        /*003a*/ 	.short	(.L_152 - .L_151)
.L_151:
        /*003c*/ 	.word	0x00000000
        /*0040*/ 	.short	0x0004
        /*0042*/ 	.short	0x0020
        /*0044*/ 	.byte	0x00, 0xf5, 0x21, 0x00


	//----- nvinfo : EIATTR_KPARAM_INFO
	.align		4
.L_152:
        /*0048*/ 	.byte	0x04, 0x17
        /*004a*/ 	.short	(.L_154 - .L_153)
.L_153:
        /*004c*/ 	.word	0x00000000
        /*0050*/ 	.short	0x0003
        /*0052*/ 	.short	0x0018
        /*0054*/ 	.byte	0x00, 0xf5, 0x21, 0x00


	//----- nvinfo : EIATTR_KPARAM_INFO
	.align		4
.L_154:
        /*0058*/ 	.byte	0x04, 0x17
        /*005a*/ 	.short	(.L_156 - .L_155)
.L_155:
        /*005c*/ 	.word	0x00000000
        /*0060*/ 	.short	0x0002
        /*0062*/ 	.short	0x0010
        /*0064*/ 	.byte	0x00, 0xf0, 0x11, 0x00


	//----- nvinfo : EIATTR_KPARAM_INFO
	.align		4
.L_156:
        /*0068*/ 	.byte	0x04, 0x17
        /*006a*/ 	.short	(.L_158 - .L_157)
.L_157:
        /*006c*/ 	.word	0x00000000
        /*0070*/ 	.short	0x0001
        /*0072*/ 	.short	0x0008
        /*0074*/ 	.byte	0x00, 0xf5, 0x21, 0x00


	//----- nvinfo : EIATTR_KPARAM_INFO
	.align		4
.L_158:
        /*0078*/ 	.byte	0x04, 0x17
        /*007a*/ 	.short	(.L_160 - .L_159)
.L_159:
        /*007c*/ 	.word	0x00000000
        /*0080*/ 	.short	0x0000
        /*0082*/ 	.short	0x0000
        /*0084*/ 	.byte	0x00, 0xf0, 0x11, 0x00


	//----- nvinfo : EIATTR_SPARSE_MMA_MASK
	.align		4
.L_160:
        /*0088*/ 	.byte	0x03, 0x50
        /*008a*/ 	.short	0x0000


	//----- nvinfo : EIATTR_MAXREG_COUNT
	.align		4
        /*008c*/ 	.byte	0x03, 0x1b
        /*008e*/ 	.short	0x00ff


	//----- nvinfo : EIATTR_NUM_BARRIERS
	.align		4
        /*0090*/ 	.byte	0x02, 0x4c
        /*0092*/ 	.byte	0x01
	.zero		1


	//----- nvinfo : EIATTR_MERCURY_ISA_VERSION
	.align		4
        /*0094*/ 	.byte	0x03, 0x5f
        /*0096*/ 	.short	0x0101


	//----- nvinfo : EIATTR_UNUSED_LOAD_BYTE_OFFSET
	.align		4
        /*0098*/ 	.byte	0x04, 0x44
        /*009a*/ 	.short	(.L_162 - .L_161)


	//   ....[0]....
.L_161:
        /*009c*/ 	.word	0x00001c20
        /*00a0*/ 	.word	0x0000fff0


	//----- nvinfo : EIATTR_COOP_GROUP_MASK_REGIDS
	.align		4
.L_162:
        /*00a4*/ 	.byte	0x04, 0x29
        /*00a6*/ 	.short	(.L_164 - .L_163)


	//   ....[0]....
.L_163:
        /*00a8*/ 	.word	0xffffffff


	//----- nvinfo : EIATTR_COOP_GROUP_INSTR_OFFSETS
	.align		4
.L_164:
        /*00ac*/ 	.byte	0x04, 0x28
        /*00ae*/ 	.short	(.L_166 - .L_165)


	//   ....[0]....
.L_165:
        /*00b0*/ 	.word	0x000012c0


	//----- nvinfo : EIATTR_VRC_CTA_INIT_COUNT
	.align		4
.L_166:
        /*00b4*/ 	.byte	0x02, 0x4a
	.zero		1
	.zero		1


	//----- nvinfo : EIATTR_EXIT_INSTR_OFFSETS
	.align		4
        /*00b8*/ 	.byte	0x04, 0x1c
        /*00ba*/ 	.short	(.L_168 - .L_167)


	//   ....[0]....
.L_167:
        /*00bc*/ 	.word	0x00001ce0


	//----- nvinfo : EIATTR_INDIRECT_BRANCH_TARGETS
	.align		4
.L_168:
        /*00c0*/ 	.byte	0x04, 0x34
        /*00c2*/ 	.short	(.L_170 - .L_169)


	//   ....[0]....
.L_169:
        /*00c4*/ 	.word	.L_x_262@srel
        /*00c8*/ 	.short	0x0
        /*00ca*/ 	.short	0x0
        /*00cc*/ 	.word	0x3
        /*00d0*/ 	.word	.L_x_263@srel
        /*00d4*/ 	.word	.L_x_264@srel
        /*00d8*/ 	.word	.L_x_265@srel


	//   ....[1]....
        /*00dc*/ 	.word	.L_x_266@srel
        /*00e0*/ 	.short	0x0
        /*00e2*/ 	.short	0x0
        /*00e4*/ 	.word	0x3
        /*00e8*/ 	.word	.L_x_267@srel
        /*00ec*/ 	.word	.L_x_268@srel
        /*00f0*/ 	.word	.L_x_128@srel


	//   ....[2]....
        /* <DEDUP_REMOVED lines=8> */


	//----- nvinfo : EIATTR_CRS_STACK_SIZE
	.align		4
.L_170:
        /*0110*/ 	.byte	0x04, 0x1e
        /*0112*/ 	.short	(.L_172 - .L_171)
.L_171:
        /*0114*/ 	.word	0x00000000


	//----- nvinfo : EIATTR_CBANK_PARAM_SIZE
	.align		4
.L_172:
        /*0118*/ 	.byte	0x03, 0x19
        /*011a*/ 	.short	0x0038


	//----- nvinfo : EIATTR_PARAM_CBANK
	.align		4
        /*011c*/ 	.byte	0x04, 0x0a
        /*011e*/ 	.short	(.L_174 - .L_173)
	.align		4
.L_173:
        /*0120*/ 	.word	index@(.nv.constant0._Z18GMMReductionKernelILi4ELb1EEviPfiPKfPiiiPj)
        /*0124*/ 	.short	0x0380
        /*0126*/ 	.short	0x0038


	//----- nvinfo : EIATTR_SW_WAR
	.align		4
.L_174:
        /*0128*/ 	.byte	0x04, 0x36
        /*012a*/ 	.short	(.L_176 - .L_175)
.L_175:
        /*012c*/ 	.word	0x00000008
.L_176:


//--------------------- .nv.info._Z10GMMDoSplitPK10GMMSplit_tiPfiPKfPii --------------------------
	.section	.nv.info._Z10GMMDoSplitPK10GMMSplit_tiPfiPKfPii,"",@"SHT_CUDA_INFO"
	.sectionflags	@""
	.align	4


	//----- nvinfo : EIATTR_CUDA_API_VERSION
	.align		4
        /*0000*/ 	.byte	0x04, 0x37
        /*0002*/ 	.short	(.L_178 - .L_177)
.L_177:
        /*0004*/ 	.word	0x00000082


	//----- nvinfo : EIATTR_KPARAM_INFO
	.align		4
.L_178:
        /*0008*/ 	.byte	0x04, 0x17
        /*000a*/ 	.short	(.L_180 - .L_179)
.L_179:
        /*000c*/ 	.word	0x00000000
        /*0010*/ 	.short	0x0006
        /*0012*/ 	.short	0x0030
        /*0014*/ 	.byte	0x00, 0xf0, 0x11, 0x00


	//----- nvinfo : EIATTR_KPARAM_INFO
	.align		4
.L_180:
        /*0018*/ 	.byte	0x04, 0x17
        /*001a*/ 	.short	(.L_182 - .L_181)
.L_181:
        /*001c*/ 	.word	0x00000000
        /*0020*/ 	.short	0x0005
        /*0022*/ 	.short	0x0028
        /*0024*/ 	.byte	0x00, 0xf5, 0x21, 0x00


	//----- nvinfo : EIATTR_KPARAM_INFO
	.align		4
.L_182:
        /*0028*/ 	.byte	0x04, 0x17
        /*002a*/ 	.short	(.L_184 - .L_183)
.L_183:
        /*002c*/ 	.word	0x00000000
        /*0030*/ 	.short	0x0004
        /*0032*/ 	.short	0x0020
        /*0034*/ 	.byte	0x00, 0xf5, 0x21, 0x00


	//----- nvinfo : EIATTR_KPARAM_INFO
	.align		4
.L_184:
        /*0038*/ 	.byte	0x04, 0x17
        /*003a*/ 	.short	(.L_186 - .L_185)
.L_185:
        /*003c*/ 	.word	0x00000000
        /*0040*/ 	.short	0x0003
        /*0042*/ 	.short	0x0018
        /*0044*/ 	.byte	0x00, 0xf0, 0x11, 0x00


	//----- nvinfo : EIATTR_KPARAM_INFO
	.align		4
.L_186:
        /*0048*/ 	.byte	0x04, 0x17
        /*004a*/ 	.short	(.L_188 - .L_187)
.L_187:
        /*004c*/ 	.word	0x00000000
        /*0050*/ 	.short	0x0002
        /*0052*/ 	.short	0x0010
        /*0054*/ 	.byte	0x00, 0xf5, 0x21, 0x00


	//----- nvinfo : EIATTR_KPARAM_INFO
	.align		4
.L_188:
        /*0058*/ 	.byte	0x04, 0x17
        /*005a*/ 	.short	(.L_190 - .L_189)
.L_189:
        /*005c*/ 	.word	0x00000000
        /*0060*/ 	.short	0x0001
        /*0062*/ 	.short	0x0008
        /*0064*/ 	.byte	0x00, 0xf0, 0x11, 0x00


	//----- nvinfo : EIATTR_KPARAM_INFO
	.align		4
.L_190:
        /*0068*/ 	.byte	0x04, 0x17
        /*006a*/ 	.short	(.L_192 - .L_191)
.L_191:
        /*006c*/ 	.word	0x00000000
        /*0070*/ 	.short	0x0000
        /*0072*/ 	.short	0x0000
        /*0074*/ 	.byte	0x00, 0xf5, 0x21, 0x00


	//----- nvinfo : EIATTR_SPARSE_MMA_MASK
	.align		4
.L_192:
        /*0078*/ 	.byte	0x03, 0x50
        /*007a*/ 	.short	0x0000


	//----- nvinfo : EIATTR_MAXREG_COUNT
	.align		4
        /*007c*/ 	.byte	0x03, 0x1b
        /*007e*/ 	.short	0x00ff


	//----- nvinfo : EIATTR_NUM_BARRIERS
	.align		4
        /*0080*/ 	.byte	0x02, 0x4c
        /*0082*/ 	.byte	0x01
	.zero		1


	//----- nvinfo : EIATTR_MERCURY_ISA_VERSION
	.align		4
        /*0084*/ 	.byte	0x03, 0x5f
        /*0086*/ 	.short	0x0101


	//----- nvinfo : EIATTR_VRC_CTA_INIT_COUNT
	.align		4
        /*0088*/ 	.byte	0x02, 0x4a
	.zero		1
	.zero		1


	//----- nvinfo : EIATTR_EXIT_INSTR_OFFSETS
	.align		4
        /*008c*/ 	.byte	0x04, 0x1c
        /*008e*/ 	.short	(.L_194 - .L_193)


	//   ....[0]....
.L_193:
        /*0090*/ 	.word	0x000007f0


	//   ....[1]....
        /*0094*/ 	.word	0x00000820


	//   ....[2]....
        /*0098*/ 	.word	0x000008b0


	//   ....[3]....
        /*009c*/ 	.word	0x000009a0


	//   ....[4]....
        /*00a0*/ 	.word	0x000009e0


	//----- nvinfo : EIATTR_CRS_STACK_SIZE
	.align		4
.L_194:
        /*00a4*/ 	.byte	0x04, 0x1e
        /*00a6*/ 	.short	(.L_196 - .L_195)
.L_195:
        /*00a8*/ 	.word	0x00000000


	//----- nvinfo : EIATTR_CBANK_PARAM_SIZE
	.align		4
.L_196:
        /*00ac*/ 	.byte	0x03, 0x19
        /*00ae*/ 	.short	0x0034


	//----- nvinfo : EIATTR_PARAM_CBANK
	.align		4
        /*00b0*/ 	.byte	0x04, 0x0a
        /*00b2*/ 	.short	(.L_198 - .L_197)
	.align		4
.L_197:
        /*00b4*/ 	.word	index@(.nv.constant0._Z10GMMDoSplitPK10GMMSplit_tiPfiPKfPii)
        /*00b8*/ 	.short	0x0380
        /*00ba*/ 	.short	0x0034


	//----- nvinfo : EIATTR_SW_WAR
	.align		4
.L_198:
        /*00bc*/ 	.byte	0x04, 0x36
        /*00be*/ 	.short	(.L_200 - .L_199)
.L_199:
        /*00c0*/ 	.word	0x00000008
.L_200:


//--------------------- .nv.info._Z12GMMFindSplitP10GMMSplit_tiPfi --------------------------
	.section	.nv.info._Z12GMMFindSplitP10GMMSplit_tiPfi,"",@"SHT_CUDA_INFO"
	.sectionflags	@""
	.align	4


	//----- nvinfo : EIATTR_CUDA_API_VERSION
	.align		4
        /*0000*/ 	.byte	0x04, 0x37
        /*0002*/ 	.short	(.L_202 - .L_201)
.L_201:
        /*0004*/ 	.word	0x00000082


	//----- nvinfo : EIATTR_KPARAM_INFO
	.align		4
.L_202:
        /*0008*/ 	.byte	0x04, 0x17
        /*000a*/ 	.short	(.L_204 - .L_203)
.L_203:
        /*000c*/ 	.word	0x00000000
        /*0010*/ 	.short	0x0003
        /*0012*/ 	.short	0x0018
        /*0014*/ 	.byte	0x00, 0xf0, 0x11, 0x00


	//----- nvinfo : EIATTR_KPARAM_INFO
	.align		4
.L_204:
        /*0018*/ 	.byte	0x04, 0x17
        /*001a*/ 	.short	(.L_206 - .L_205)
.L_205:
        /*001c*/ 	.word	0x00000000
        /*0020*/ 	.short	0x0002
        /*0022*/ 	.short	0x0010
        /*0024*/ 	.byte	0x00, 0xf5, 0x21, 0x00


	//----- nvinfo : EIATTR_KPARAM_INFO
	.align		4
.L_206:
        /*0028*/ 	.byte	0x04, 0x17
        /*002a*/ 	.short	(.L_208 - .L_207)
.L_207:
        /*002c*/ 	.word	0x00000000
        /*0030*/ 	.short	0x0001
        /*0032*/ 	.short	0x0008
        /*0034*/ 	.byte	0x00, 0xf0, 0x11, 0x00


	//----- nvinfo : EIATTR_KPARAM_INFO
	.align		4
.L_208:
        /*0038*/ 	.byte	0x04, 0x17
        /*003a*/ 	.short	(.L_210 - .L_209)
.L_209:
        /*003c*/ 	.word	0x00000000
        /*0040*/ 	.short	0x0000
        /*0042*/ 	.short	0x0000
        /*0044*/ 	.byte	0x00, 0xf5, 0x21, 0x00


	//----- nvinfo : EIATTR_SPARSE_MMA_MASK
	.align		4
.L_210:
        /*0048*/ 	.byte	0x03, 0x50
        /*004a*/ 	.short	0x0000


	//----- nvinfo : EIATTR_MAXREG_COUNT
	.align		4
        /*004c*/ 	.byte	0x03, 0x1b
        /*004e*/ 	.short	0x00ff


	//----- nvinfo : EIATTR_MERCURY_ISA_VERSION
	.align		4
        /*0050*/ 	.byte	0x03, 0x5f
        /*0052*/ 	.short	0x0101


	//----- nvinfo : EIATTR_VRC_CTA_INIT_COUNT
	.align		4
        /*0054*/ 	.byte	0x02, 0x4a
	.zero		1
	.zero		1


	//----- nvinfo : EIATTR_EXIT_INSTR_OFFSETS
	.align		4
        /*0058*/ 	.byte	0x04, 0x1c
        /*005a*/ 	.short	(.L_212 - .L_211)


	//   ....[0]....
.L_211:
        /*005c*/ 	.word	0x000019f0


	//   ....[1]....
        /*0060*/ 	.word	0x00001ad0


	//----- nvinfo : EIATTR_CRS_STACK_SIZE
	.align		4
.L_212:
        /*0064*/ 	.byte	0x04, 0x1e
        /*0066*/ 	.short	(.L_214 - .L_213)
.L_213:
        /*0068*/ 	.word	0x00000000


	//----- nvinfo : EIATTR_CBANK_PARAM_SIZE
	.align		4
.L_214:
        /*006c*/ 	.byte	0x03, 0x19
        /*006e*/ 	.short	0x001c


	//----- nvinfo : EIATTR_PARAM_CBANK
	.align		4
        /*0070*/ 	.byte	0x04, 0x0a
        /*0072*/ 	.short	(.L_216 - .L_215)
	.align		4
.L_215:
        /*0074*/ 	.word	index@(.nv.constant0._Z12GMMFindSplitP10GMMSplit_tiPfi)
        /*0078*/ 	.short	0x0380
        /*007a*/ 	.short	0x001c


	//----- nvinfo : EIATTR_SW_WAR
	.align		4
.L_216:
        /*007c*/ 	.byte	0x04, 0x36
        /*007e*/ 	.short	(.L_218 - .L_217)
.L_217:
        /*0080*/ 	.word	0x00000008
.L_218:


//--------------------- .nv.info._Z17GMMDataTermKernelPKfiS0_iPfi --------------------------
	.section	.nv.info._Z17GMMDataTermKernelPKfiS0_iPfi,"",@"SHT_CUDA_INFO"
	.sectionflags	@""
	.align	4


	//----- nvinfo : EIATTR_CUDA_API_VERSION
	.align		4
        /*0000*/ 	.byte	0x04, 0x37
        /*0002*/ 	.short	(.L_220 - .L_219)
.L_219:
        /*0004*/ 	.word	0x00000082


	//----- nvinfo : EIATTR_KPARAM_INFO
	.align		4
.L_220:
        /*0008*/ 	.byte	0x04, 0x17
        /*000a*/ 	.short	(.L_222 - .L_221)
.L_221:
        /*000c*/ 	.word	0x00000000
        /*0010*/ 	.short	0x0005
        /*0012*/ 	.short	0x0028
        /*0014*/ 	.byte	0x00, 0xf0, 0x11, 0x00


	//----- nvinfo : EIATTR_KPARAM_INFO
	.align		4
.L_222:
        /*0018*/ 	.byte	0x04, 0x17
        /*001a*/ 	.short	(.L_224 - .L_223)
.L_223:
        /*001c*/ 	.word	0x00000000
        /*0020*/ 	.short	0x0004
        /*0022*/ 	.short	0x0020
        /*0024*/ 	.byte	0x00, 0xf5, 0x21, 0x00


	//----- nvinfo : EIATTR_KPARAM_INFO
	.align		4
.L_224:
        /*0028*/ 	.byte	0x04, 0x17
        /*002a*/ 	.short	(.L_226 - .L_225)
.L_225:
        /*002c*/ 	.word	0x00000000
        /*0030*/ 	.short	0x0003
        /*0032*/ 	.short	0x0018
        /*0034*/ 	.byte	0x00, 0xf0, 0x11, 0x00


	//----- nvinfo : EIATTR_KPARAM_INFO
	.align		4
.L_226:
        /*0038*/ 	.byte	0x04, 0x17
        /*003a*/ 	.short	(.L_228 - .L_227)
.L_227:
        /*003c*/ 	.word	0x00000000
        /*0040*/ 	.short	0x0002
        /*0042*/ 	.short	0x0010
        /*0044*/ 	.byte	0x00, 0xf5, 0x21, 0x00


	//----- nvinfo : EIATTR_KPARAM_INFO
	.align		4
.L_228:
        /*0048*/ 	.byte	0x04, 0x17
        /*004a*/ 	.short	(.L_230 - .L_229)
.L_229:
        /*004c*/ 	.word	0x00000000
        /*0050*/ 	.short	0x0001
        /*0052*/ 	.short	0x0008
        /*0054*/ 	.byte	0x00, 0xf0, 0x11, 0x00


	//----- nvinfo : EIATTR_KPARAM_INFO
	.align		4
.L_230:
        /*0058*/ 	.byte	0x04, 0x17
        /*005a*/ 	.short	(.L_232 - .L_231)
.L_231:
        /*005c*/ 	.word	0x00000000
        /*0060*/ 	.short	0x0000
        /*0062*/ 	.short	0x0000
        /*0064*/ 	.byte	0x00, 0xf5, 0x21, 0x00


	//----- nvinfo : EIATTR_SPARSE_MMA_MASK
	.align		4
.L_232:
        /*0068*/ 	.byte	0x03, 0x50
        /*006a*/ 	.short	0x0000


	//----- nvinfo : EIATTR_MAXREG_COUNT
	.align		4
        /*006c*/ 	.byte	0x03, 0x1b
        /*006e*/ 	.short	0x00ff


	//----- nvinfo : EIATTR_MERCURY_ISA_VERSION
	.align		4
        /*0070*/ 	.byte	0x03, 0x5f
        /*0072*/ 	.short	0x0101


	//----- nvinfo : EIATTR_VRC_CTA_INIT_COUNT
	.align		4
        /*0074*/ 	.byte	0x02, 0x4a
	.zero		1
	.zero		1


	//----- nvinfo : EIATTR_EXIT_INSTR_OFFSETS
	.align		4
        /*0078*/ 	.byte	0x04, 0x1c
        /*007a*/ 	.short	(.L_234 - .L_233)


	//   ....[0]....
.L_233:
        /*007c*/ 	.word	0x00000070


	//   ....[1]....
        /*0080*/ 	.word	0x000029e0


	//----- nvinfo : EIATTR_CRS_STACK_SIZE
	.align		4
.L_234:
        /*0084*/ 	.byte	0x04, 0x1e
        /*0086*/ 	.short	(.L_236 - .L_235)
.L_235:
        /*0088*/ 	.word	0x00000000


	//----- nvinfo : EIATTR_CBANK_PARAM_SIZE
	.align		4
.L_236:
        /*008c*/ 	.byte	0x03, 0x19
        /*008e*/ 	.short	0x002c


	//----- nvinfo : EIATTR_PARAM_CBANK
	.align		4
        /*0090*/ 	.byte	0x04, 0x0a
        /*0092*/ 	.short	(.L_238 - .L_237)
	.align		4
.L_237:
        /*0094*/ 	.word	index@(.nv.constant0._Z17GMMDataTermKernelPKfiS0_iPfi)
        /*0098*/ 	.short	0x0380
        /*009a*/ 	.short	0x002c


	//----- nvinfo : EIATTR_SW_WAR
	.align		4
.L_238:
        /*009c*/ 	.byte	0x04, 0x36
        /*009e*/ 	.short	(.L_240 - .L_239)
.L_239:
        /*00a0*/ 	.word	0x00000008
.L_240:


//--------------------- .nv.info._Z13GMMcommonTermiPfi --------------------------
	.section	.nv.info._Z13GMMcommonTermiPfi,"",@"SHT_CUDA_INFO"
	.sectionflags	@""
	.align	4


	//----- nvinfo : EIATTR_CUDA_API_VERSION
	.align		4
        /*0000*/ 	.byte	0x04, 0x37
        /*0002*/ 	.short	(.L_242 - .L_241)
.L_241:
        /*0004*/ 	.word	0x00000082


	//----- nvinfo : EIATTR_KPARAM_INFO
	.align		4
.L_242:
        /*0008*/ 	.byte	0x04, 0x17
        /*000a*/ 	.short	(.L_244 - .L_243)
.L_243:
        /*000c*/ 	.word	0x00000000
        /*0010*/ 	.short	0x0002
        /*0012*/ 	.short	0x0010
        /*0014*/ 	.byte	0x00, 0xf0, 0x11, 0x00


	//----- nvinfo : EIATTR_KPARAM_INFO
	.align		4
.L_244:
        /*0018*/ 	.byte	0x04, 0x17
        /*001a*/ 	.short	(.L_246 - .L_245)
.L_245:
        /*001c*/ 	.word	0x00000000
        /*0020*/ 	.short	0x0001
        /*0022*/ 	.short	0x0008
        /*0024*/ 	.byte	0x00, 0xf5, 0x21, 0x00


	//----- nvinfo : EIATTR_KPARAM_INFO
	.align		4
.L_246:
        /*0028*/ 	.byte	0x04, 0x17
        /*002a*/ 	.short	(.L_248 - .L_247)
.L_247:
        /*002c*/ 	.word	0x00000000
        /*0030*/ 	.short	0x0000
        /*0032*/ 	.short	0x0000
        /*0034*/ 	.byte	0x00, 0xf0, 0x11, 0x00


	//----- nvinfo : EIATTR_SPARSE_MMA_MASK
	.align		4
.L_248:
        /*0038*/ 	.byte	0x03, 0x50
        /*003a*/ 	.short	0x0000


	//----- nvinfo : EIATTR_MAXREG_COUNT
	.align		4
        /*003c*/ 	.byte	0x03, 0x1b
        /*003e*/ 	.short	0x00ff


	//----- nvinfo : EIATTR_MERCURY_ISA_VERSION
	.align		4
        /*0040*/ 	.byte	0x03, 0x5f
        /*0042*/ 	.short	0x0101


	//----- nvinfo : EIATTR_VRC_CTA_INIT_COUNT
	.align		4
        /*0044*/ 	.byte	0x02, 0x4a
	.zero		1
	.zero		1


	//----- nvinfo : EIATTR_EXIT_INSTR_OFFSETS
	.align		4
        /*0048*/ 	.byte	0x04, 0x1c
        /*004a*/ 	.short	(.L_250 - .L_249)


	//   ....[0]....
.L_249:
        /*004c*/ 	.word	0x000002d0


	//   ....[1]....
        /*0050*/ 	.word	0x00000510


	//----- nvinfo : EIATTR_CRS_STACK_SIZE
	.align		4
.L_250:
        /*0054*/ 	.byte	0x04, 0x1e
        /*0056*/ 	.short	(.L_252 - .L_251)
.L_251:
        /*0058*/ 	.word	0x00000000


	//----- nvinfo : EIATTR_CBANK_PARAM_SIZE
	.align		4
.L_252:
        /*005c*/ 	.byte	0x03, 0x19
        /*005e*/ 	.short	0x0014


	//----- nvinfo : EIATTR_PARAM_CBANK
	.align		4
        /*0060*/ 	.byte	0x04, 0x0a
        /*0062*/ 	.short	(.L_254 - .L_253)
	.align		4
.L_253:
        /*0064*/ 	.word	index@(.nv.constant0._Z13GMMcommonTermiPfi)
        /*0068*/ 	.short	0x0380
        /*006a*/ 	.short	0x0014


	//----- nvinfo : EIATTR_SW_WAR
	.align		4
.L_254:
        /*006c*/ 	.byte	0x04, 0x36
        /*006e*/ 	.short	(.L_256 - .L_255)
.L_255:
        /*0070*/ 	.word	0x00000008
.L_256:


//--------------------- .nv.callgraph             --------------------------
	.section	.nv.callgraph,"",@"SHT_CUDA_CALLGRAPH"
	.align	4
	.sectionentsize	8
	.align		4
        /*0000*/ 	.word	0x00000000
	.align		4
        /*0004*/ 	.word	0xffffffff
	.align		4
        /*0008*/ 	.word	0x00000000
	.align		4
        /*000c*/ 	.word	0xfffffffe
	.align		4
        /*0010*/ 	.word	0x00000000
	.align		4
        /*0014*/ 	.word	0xfffffffd
	.align		4
        /*0018*/ 	.word	0x00000000
	.align		4
        /*001c*/ 	.word	0xfffffffc


//--------------------- .nv.constant3             --------------------------
	.section	.nv.constant3,"a",@progbits
	.align	4
.nv.constant3:
	.type		det_indices,@object
	.size		det_indices,(inv_indices - det_indices)
det_indices:
        /*0000*/ 	.byte	0x54, 0x46, 0x09, 0x00, 0x67, 0x86, 0x05, 0x00, 0x89, 0x87, 0x05, 0x00
	.type		inv_indices,@object
	.size		inv_indices,(.L_1 - inv_indices)
inv_indices:
        /*000c*/ 	.byte	0x67, 0x45, 0x45, 0x00, 0x89, 0x98, 0x76, 0x00, 0x58, 0x66, 0x54, 0x00, 0x98, 0x67, 0x58, 0x00
.L_1:


//--------------------- .nv.constant4             --------------------------
	.section	.nv.constant4,"a",@progbits
	.align	8
	.align		8
.nv.constant4:
        /*0000*/ 	.dword	__cudart_i2opi_f


//--------------------- .nv.constant2._Z17GMMFinalizeKernelILi4ELb1EEvPfS0_ii --------------------------
	.section	.nv.constant2._Z17GMMFinalizeKernelILi4ELb1EEvPfS0_ii,"a",@progbits
	.sectionflags	@""
	.align	4
.nv.constant2._Z17GMMFinalizeKernelILi4ELb1EEvPfS0_ii:
        /*0000*/ 	.byte	0xc0, 0x17, 0x00, 0x00, 0xf0, 0x17, 0x00, 0x00, 0x80, 0x17, 0x00, 0x00, 0x20, 0x19, 0x00, 0x00
        /*0010*/ 	.byte	0xd0, 0x18, 0x00, 0x00, 0x00, 0x19, 0x00, 0x00, 0xa0, 0x18, 0x00, 0x00, 0x20, 0x19, 0x00, 0x00


//--------------------- .nv.constant2._Z17GMMFinalizeKernelILi4ELb0EEvPfS0_ii --------------------------
	.section	.nv.constant2._Z17GMMFinalizeKernelILi4ELb0EEvPfS0_ii,"a",@progbits
	.sectionflags	@""
	.align	4
.nv.constant2._Z17GMMFinalizeKernelILi4ELb0EEvPfS0_ii:
        /*0000*/ 	.byte	0xc0, 0x17, 0x00, 0x00, 0xf0, 0x17, 0x00, 0x00, 0x80, 0x17, 0x00, 0x00, 0x20, 0x19, 0x00, 0x00
        /*0010*/ 	.byte	0xd0, 0x18, 0x00, 0x00, 0x00, 0x19, 0x00, 0x00, 0xa0, 0x18, 0x00, 0x00, 0x20, 0x19, 0x00, 0x00


//--------------------- .nv.constant2._Z18GMMReductionKernelILi4ELb0EEviPfiPKfPiiiPj --------------------------
	.section	.nv.constant2._Z18GMMReductionKernelILi4ELb0EEviPfiPKfPiiiPj,"a",@progbits
	.sectionflags	@""
	.align	4
.nv.constant2._Z18GMMReductionKernelILi4ELb0EEviPfiPKfPiiiPj:
        /*0000*/ 	.byte	0xc0, 0x14, 0x00, 0x00, 0xa0, 0x14, 0x00, 0x00, 0xe0, 0x14, 0x00, 0x00, 0x60, 0x17, 0x00, 0x00
        /*0010*/ 	.byte	0x40, 0x17, 0x00, 0x00, 0xe0, 0x17, 0x00, 0x00, 0x00, 0x18, 0x00, 0x00, 0xe0, 0x17, 0x00, 0x00
        /*0020*/ 	.byte	0x20, 0x18, 0x00, 0x00, 0xe0, 0x17, 0x00, 0x00


//--------------------- .nv.constant2._Z18GMMReductionKernelILi4ELb1EEviPfiPKfPiiiPj --------------------------
	.section	.nv.constant2._Z18GMMReductionKernelILi4ELb1EEviPfiPKfPiiiPj,"a",@progbits
	.sectionflags	@""
	.align	4
.nv.constant2._Z18GMMReductionKernelILi4ELb1EEviPfiPKfPiiiPj:
        /*0000*/ 	.byte	0xa0, 0x16, 0x00, 0x00, 0x80, 0x16, 0x00, 0x00, 0xc0, 0x16, 0x00, 0x00, 0x40, 0x19, 0x00, 0x00
        /*0010*/ 	.byte	0x20, 0x19, 0x00, 0x00, 0xc0, 0x19, 0x00, 0x00, 0xe0, 0x19, 0x00, 0x00, 0xc0, 0x19, 0x00, 0x00
        /*0020*/ 	.byte	0x00, 0x1a, 0x00, 0x00, 0xc0, 0x19, 0x00, 0x00


//--------------------- .text._Z17GMMFinalizeKernelILi4ELb1EEvPfS0_ii --------------------------
	.section	.text._Z17GMMFinalizeKernelILi4ELb1EEvPfS0_ii,"ax",@progbits
	.align	128
        .global         _Z17GMMFinalizeKernelILi4ELb1EEvPfS0_ii
        .type           _Z17GMMFinalizeKernelILi4ELb1EEvPfS0_ii,@function
        .size           _Z17GMMFinalizeKernelILi4ELb1EEvPfS0_ii,(.L_x_276 - _Z17GMMFinalizeKernelILi4ELb1EEvPfS0_ii)
        .other          _Z17GMMFinalizeKernelILi4ELb1EEvPfS0_ii,@"STO_CUDA_ENTRY STV_DEFAULT"
_Z17GMMFinalizeKernelILi4ELb1EEvPfS0_ii:
.text._Z17GMMFinalizeKernelILi4ELb1EEvPfS0_ii:
[----:B------:R-:W-:Y:S01]  /*0000*/  LDC R1, c[0x0][0x37c] ;  /* 0x0000df00ff017b82 */ /* 0x000fe20000000800 */
[----:B------:R-:W0:Y:S07]  /*0010*/  S2R R20, SR_TID.X ;  /* 0x0000000000147919 */ /* 0x000e2e0000002100 */
[----:B------:R-:W1:Y:S01]  /*0020*/  S2UR UR6, SR_CgaCtaId ;  /* 0x00000000000679c3 */ /* 0x000e620000008800 */
[----:B------:R-:W2:Y:S01]  /*0030*/  LDCU.64 UR8, c[0x0][0x390] ;  /* 0x00007200ff0877ac */ /* 0x000ea20008000a00 */
[----:B------:R-:W-:Y:S01]  /*0040*/  IMAD.MOV.U32 R8, RZ, RZ, 0x3f800000 ;  /* 0x3f800000ff087424 */ /* 0x000fe200078e00ff */
[----:B------:R-:W-:Y:S01]  /*0050*/  UMOV UR4, 0x400 ;  /* 0x0000040000047882 */ /* 0x000fe20000000000 */
[----:B------:R-:W3:Y:S04]  /*0060*/  LDCU.64 UR12, c[0x0][0x358] ;  /* 0x00006b00ff0c77ac */ /* 0x000ee80008000a00 */
[----:B------:R-:W2:Y:S01]  /*0070*/  S2UR UR5, SR_CTAID.X ;  /* 0x00000000000579c3 */ /* 0x000ea20000002500 */
[----:B-1----:R-:W-:-:S02]  /*0080*/  ULEA UR7, UR6, UR4, 0x18 ;  /* 0x0000000406077291 */ /* 0x002fc4000f8ec0ff */
[----:B------:R-:W-:-:S04]  /*0090*/  UIADD3 UR4, UPT, UPT, UR4, 0x200, URZ ;  /* 0x0000020004047890 */ /* 0x000fc8000fffe0ff */
[----:B------:R-:W-:Y:S01]  /*00a0*/  ULEA UR6, UR6, UR4, 0x18 ;  /* 0x0000000406067291 */ /* 0x000fe2000f8ec0ff */
[----:B0-----:R-:W-:Y:S01]  /*00b0*/  IMAD.SHL.U32 R0, R20, 0x4, RZ ;  /* 0x0000000414007824 */ /* 0x001fe200078e00ff */
[----:B------:R-:W-:Y:S01]  /*00c0*/  LOP3.LUT R9, RZ, R20, RZ, 0x33, !PT ;  /* 0x00000014ff097212 */ /* 0x000fe200078e33ff */
[----:B--2---:R-:W-:Y:S02]  /*00d0*/  UIMAD UR5, UR5, UR8, URZ ;  /* 0x00000008050572a4 */ /* 0x004fe4000f8e02ff */
[C---:B------:R-:W-:Y:S01]  /*00e0*/  VIADD R3, R0.reuse, 0x20 ;  /* 0x0000002000037836 */ /* 0x040fe20000000000 */
[C---:B------:R-:W-:Y:S01]  /*00f0*/  LOP3.LUT R2, R0.reuse, 0xf80, RZ, 0xc0, !PT ;  /* 0x00000f8000027812 */ /* 0x040fe200078ec0ff */
[C---:B------:R-:W-:Y:S01]  /*0100*/  VIADD R4, R0.reuse, 0x10 ;  /* 0x0000001000047836 */ /* 0x040fe20000000000 */
[C---:B------:R-:W-:Y:S01]  /*0110*/  LOP3.LUT R19, R0.reuse, 0x7c, RZ, 0xc0, !PT ;  /* 0x0000007c00137812 */ /* 0x040fe200078ec0ff */
[C---:B------:R-:W-:Y:S01]  /*0120*/  VIADD R6, R0.reuse, 0x8 ;  /* 0x0000000800067836 */ /* 0x040fe20000000000 */
[----:B------:R-:W-:Y:S01]  /*0130*/  LOP3.LUT R17, R3, 0x7c, RZ, 0xc0, !PT ;  /* 0x0000007c03117812 */ /* 0x000fe200078ec0ff */
[----:B------:R-:W-:Y:S01]  /*0140*/  VIADD R0, R0, 0x4 ;  /* 0x0000000400007836 */ /* 0x000fe20000000000 */
[----:B------:R-:W-:Y:S01]  /*0150*/  LOP3.LUT R5, R4, 0x7c, RZ, 0xc0, !PT ;  /* 0x0000007c04057812 */ /* 0x000fe200078ec0ff */
[----:B------:R-:W-:Y:S01]  /*0160*/  VIADD R2, R2, UR7 ;  /* 0x0000000702027c36 */ /* 0x000fe20008000000 */
[----:B------:R-:W-:Y:S01]  /*0170*/  LOP3.LUT R3, R19, 0x40, RZ, 0x3c, !PT ;  /* 0x0000004013037812 */ /* 0x000fe200078e3cff */
[----:B------:R-:W-:Y:S01]  /*0180*/  VIADD R9, R9, UR9 ;  /* 0x0000000909097c36 */ /* 0x000fe20008000000 */
[----:B------:R-:W-:Y:S01]  /*0190*/  LOP3.LUT R11, R6, 0x7c, RZ, 0xc0, !PT ;  /* 0x0000007c060b7812 */ /* 0x000fe200078ec0ff */
[----:B------:R-:W-:Y:S01]  /*01a0*/  IMAD.IADD R19, R2, 0x1, R19 ;  /* 0x0000000102137824 */ /* 0x000fe200078e0213 */
[----:B------:R-:W-:Y:S01]  /*01b0*/  LOP3.LUT R7, R0, 0x7c, RZ, 0xc0, !PT ;  /* 0x0000007c00077812 */ /* 0x000fe200078ec0ff */
[C---:B------:R-:W-:Y:S01]  /*01c0*/  IMAD.IADD R18, R2.reuse, 0x1, R3 ;  /* 0x0000000102127824 */ /* 0x040fe200078e0203 */
[----:B------:R-:W-:Y:S01]  /*01d0*/  UIMAD UR10, UR5, UR9, URZ ;  /* 0x00000009050a72a4 */ /* 0x000fe2000f8e02ff */
[C---:B------:R-:W-:Y:S01]  /*01e0*/  IMAD.IADD R17, R2.reuse, 0x1, R17 ;  /* 0x0000000102117824 */ /* 0x040fe200078e0211 */
[----:B------:R-:W-:Y:S01]  /*01f0*/  UMOV UR4, URZ ;  /* 0x000000ff00047c82 */ /* 0x000fe20008000000 */
[C---:B------:R-:W-:Y:S01]  /*0200*/  IMAD.IADD R16, R2.reuse, 0x1, R5 ;  /* 0x0000000102107824 */ /* 0x040fe200078e0205 */
[----:B------:R-:W-:Y:S01]  /*0210*/  SHF.R.U32.HI R5, RZ, 0x3, R20 ;  /* 0x00000003ff057819 */ /* 0x000fe20000011614 */
[----:B------:R-:W-:-:S02]  /*0220*/  IMAD.IADD R11, R2, 0x1, R11 ;  /* 0x00000001020b7824 */ /* 0x000fc400078e020b */
[----:B------:R-:W-:Y:S01]  /*0230*/  IMAD.IADD R10, R2, 0x1, R7 ;  /* 0x00000001020a7824 */ /* 0x000fe200078e0207 */
[----:B------:R-:W-:Y:S01]  /*0240*/  LEA.HI R2, R9, 0x1, RZ, 0x19 ;  /* 0x0000000109027811 */ /* 0x000fe200078fc8ff */
[C---:B------:R-:W-:Y:S01]  /*0250*/  VIADD R7, R20.reuse, 0x180 ;  /* 0x0000018014077836 */ /* 0x040fe20000000000 */
[----:B------:R-:W-:Y:S01]  /*0260*/  LOP3.LUT R5, R5, 0x7c, RZ, 0xc0, !PT ;  /* 0x0000007c05057812 */ /* 0x000fe200078ec0ff */
[----:B------:R-:W-:Y:S01]  /*0270*/  VIADD R6, R20, 0x80 ;  /* 0x0000008014067836 */ /* 0x000fe20000000000 */
[C---:B------:R-:W-:Y:S02]  /*0280*/  LOP3.LUT R0, R2.reuse, 0x3fffff0, RZ, 0xc0, !PT ;  /* 0x03fffff002007812 */ /* 0x040fe400078ec0ff */
[C---:B------:R-:W-:Y:S02]  /*0290*/  LOP3.LUT R4, R2.reuse, 0xf, RZ, 0xc0, !PT ;  /* 0x0000000f02047812 */ /* 0x040fe400078ec0ff */
[C---:B------:R-:W-:Y:S01]  /*02a0*/  LOP3.LUT R3, R2.reuse, 0x7, RZ, 0xc0, !PT ;  /* 0x0000000702037812 */ /* 0x040fe200078ec0ff */
[----:B------:R-:W-:Y:S01]  /*02b0*/  IMAD.MOV R0, RZ, RZ, -R0 ;  /* 0x000000ffff007224 */ /* 0x000fe200078e0a00 */
[----:B---3--:R-:W-:-:S07]  /*02c0*/  LOP3.LUT R2, R2, 0x3, RZ, 0xc0, !PT ;  /* 0x0000000302027812 */ /* 0x008fce00078ec0ff */
.L_x_16:
[----:B0-----:R-:W0:Y:S01]  /*02d0*/  LDCU UR7, c[0x0][0x394] ;  /* 0x00007280ff0777ac */ /* 0x001e220008000800 */
[----:B------:R-:W-:Y:S01]  /*02e0*/  BSSY.RECONVERGENT B0, `(.L_x_0) ;  /* 0x0000124000007945 */ /* 0x000fe20003800200 */
[----:B------:R-:W-:Y:S01]  /*02f0*/  IMAD.MOV.U32 R45, RZ, RZ, RZ ;  /* 0x000000ffff2d7224 */ /* 0x000fe200078e00ff */
[----:B-1----:R-:W1:Y:S01]  /*0300*/  LDCU.64 UR8, c[0x0][0x388] ;  /* 0x00007100ff0877ac */ /* 0x002e620008000a00 */
[----:B0-----:R-:W-:-:S13]  /*0310*/  ISETP.GE.AND P0, PT, R20, UR7, PT ;  /* 0x0000000714007c0c */ /* 0x001fda000bf06270 */
[----:B-1----:R-:W-:Y:S05]  /*0320*/  @P0 BRA `(.L_x_1) ;  /* 0x00000010007c0947 */ /* 0x002fea0003800000 */
[----:B------:R-:W-:Y:S01]  /*0330*/  ISETP.GE.U32.AND P1, PT, R9, 0x780, PT ;  /* 0x000007800900780c */ /* 0x000fe20003f26070 */
[----:B------:R-:W-:Y:S01]  /*0340*/  BSSY.RECONVERGENT B1, `(.L_x_2) ;  /* 0x000009a000017945 */ /* 0x000fe20003800200 */
[----:B------:R-:W-:Y:S01]  /*0350*/  ISETP.NE.AND P0, PT, R4, RZ, PT ;  /* 0x000000ff0400720c */ /* 0x000fe20003f05270 */
[----:B------:R-:W-:Y:S02]  /*0360*/  IMAD.MOV.U32 R45, RZ, RZ, RZ ;  /* 0x000000ffff2d7224 */ /* 0x000fe400078e00ff */
[----:B------:R-:W-:-:S08]  /*0370*/  IMAD.MOV.U32 R35, RZ, RZ, R20 ;  /* 0x000000ffff237224 */ /* 0x000fd000078e0014 */
[----:B------:R-:W-:Y:S05]  /*0380*/  @!P1 BRA `(.L_x_3) ;  /* 0x0000000800549947 */ /* 0x000fea0003800000 */
[----:B------:R-:W0:Y:S01]  /*0390*/  LDC R13, c[0x0][0x390] ;  /* 0x0000e400ff0d7b82 */ /* 0x000e220000000800 */
[C---:B------:R-:W-:Y:S01]  /*03a0*/  LOP3.LUT R12, R20.reuse, 0x400, RZ, 0xfc, !PT ;  /* 0x00000400140c7812 */ /* 0x040fe200078efcff */
[C---:B------:R-:W-:Y:S02]  /*03b0*/  VIADD R14, R20.reuse, 0x480 ;  /* 0x00000480140e7836 */ /* 0x040fe40000000000 */
[C---:B------:R-:W-:Y:S02]  /*03c0*/  VIADD R22, R20.reuse, 0x500 ;  /* 0x0000050014167836 */ /* 0x040fe40000000000 */
[C---:B------:R-:W-:Y:S02]  /*03d0*/  VIADD R24, R20.reuse, 0x580 ;  /* 0x0000058014187836 */ /* 0x040fe40000000000 */
[C---:B------:R-:W-:Y:S02]  /*03e0*/  VIADD R32, R20.reuse, 0x600 ;  /* 0x0000060014207836 */ /* 0x040fe40000000000 */
[----:B------:R-:W-:-:S02]  /*03f0*/  VIADD R34, R20, 0x680 ;  /* 0x0000068014227836 */ /* 0x000fc40000000000 */
[C---:B------:R-:W-:Y:S02]  /*0400*/  VIADD R36, R20.reuse, 0x700 ;  /* 0x0000070014247836 */ /* 0x040fe40000000000 */
[C---:B------:R-:W-:Y:S02]  /*0410*/  VIADD R38, R20.reuse, 0x780 ;  /* 0x0000078014267836 */ /* 0x040fe40000000000 */
[C---:B------:R-:W-:Y:S02]  /*0420*/  VIADD R26, R20.reuse, 0x200 ;  /* 0x00000200141a7836 */ /* 0x040fe40000000000 */
[C---:B------:R-:W-:Y:S02]  /*0430*/  VIADD R42, R20.reuse, 0x280 ;  /* 0x00000280142a7836 */ /* 0x040fe40000000000 */
[C---:B------:R-:W-:Y:S02]  /*0440*/  VIADD R44, R20.reuse, 0x300 ;  /* 0x00000300142c7836 */ /* 0x040fe40000000000 */
[----:B------:R-:W-:-:S02]  /*0450*/  VIADD R28, R20, 0x380 ;  /* 0x00000380141c7836 */ /* 0x000fc40000000000 */
[----:B------:R-:W-:Y:S02]  /*0460*/  VIADD R30, R20, 0x100 ;  /* 0x00000100141e7836 */ /* 0x000fe40000000000 */
[-C--:B0-----:R-:W-:Y:S02]  /*0470*/  IMAD R21, R12, R13.reuse, UR4 ;  /* 0x000000040c157e24 */ /* 0x081fe4000f8e020d */
[----:B------:R-:W-:Y:S02]  /*0480*/  IMAD.MOV.U32 R45, RZ, RZ, RZ ;  /* 0x000000ffff2d7224 */ /* 0x000fe400078e00ff */
[----:B------:R-:W-:Y:S02]  /*0490*/  IMAD.MOV.U32 R37, RZ, RZ, R0 ;  /* 0x000000ffff257224 */ /* 0x000fe400078e0000 */
[----:B------:R-:W-:Y:S02]  /*04a0*/  IMAD.MOV.U32 R35, RZ, RZ, R20 ;  /* 0x000000ffff237224 */ /* 0x000fe400078e0014 */
[----:B------:R-:W-:-:S02]  /*04b0*/  IMAD R14, R14, R13, UR4 ;  /* 0x000000040e0e7e24 */ /* 0x000fc4000f8e020d */
[-C--:B------:R-:W-:Y:S02]  /*04c0*/  IMAD R22, R22, R13.reuse, UR4 ;  /* 0x0000000416167e24 */ /* 0x080fe4000f8e020d */
[-C--:B------:R-:W-:Y:S02]  /*04d0*/  IMAD R24, R24, R13.reuse, UR4 ;  /* 0x0000000418187e24 */ /* 0x080fe4000f8e020d */
[-C--:B------:R-:W-:Y:S02]  /*04e0*/  IMAD R32, R32, R13.reuse, UR4 ;  /* 0x0000000420207e24 */ /* 0x080fe4000f8e020d */
[-C--:B------:R-:W-:Y:S02]  /*04f0*/  IMAD R34, R34, R13.reuse, UR4 ;  /* 0x0000000422227e24 */ /* 0x080fe4000f8e020d */
[-C--:B------:R-:W-:Y:S02]  /*0500*/  IMAD R36, R36, R13.reuse, UR4 ;  /* 0x0000000424247e24 */ /* 0x080fe4000f8e020d */
        /* <DEDUP_REMOVED lines=8> */
[----:B------:R-:W-:-:S07]  /*0590*/  IMAD R12, R20, R13, UR4 ;  /* 0x00000004140c7e24 */ /* 0x000fce000f8e020d */
.L_x_4:
[----:B------:R-:W-:-:S04]  /*05a0*/  IADD3 R26, P1, PT, R12, UR10, RZ ;  /* 0x0000000a0c1a7c10 */ /* 0x000fc8000ff3e0ff */
[----:B------:R-:W-:Y:S02]  /*05b0*/  LEA.HI.X.SX32 R27, R12, RZ, 0x1, P1 ;  /* 0x000000ff0c1b7211 */ /* 0x000fe400008f0eff */
[----:B------:R-:W-:-:S04]  /*05c0*/  LEA R30, P1, R26, UR8, 0x2 ;  /* 0x000000081a1e7c11 */ /* 0x000fc8000f8210ff */
[----:B------:R-:W-:Y:S02]  /*05d0*/  LEA.HI.X R31, R26, UR9, R27, 0x2, P1 ;  /* 0x000000091a1f7c11 */ /* 0x000fe400088f141b */
[----:B------:R-:W-:-:S03]  /*05e0*/  IADD3 R27, P1, PT, R40, UR10, RZ ;  /* 0x0000000a281b7c10 */ /* 0x000fc6000ff3e0ff */
[----:B------:R0:W2:Y:S01]  /*05f0*/  LDG.E R43, desc[UR12][R30.64] ;  /* 0x0000000c1e2b7981 */ /* 0x0000a2000c1e1900 */
[----:B------:R-:W-:Y:S02]  /*0600*/  LEA.HI.X.SX32 R28, R40, RZ, 0x1, P1 ;  /* 0x000000ff281c7211 */ /* 0x000fe400008f0eff */
[----:B------:R-:W-:-:S04]  /*0610*/  LEA R26, P1, R27, UR8, 0x2 ;  /* 0x000000081b1a7c11 */ /* 0x000fc8000f8210ff */
[----:B------:R-:W-:Y:S02]  /*0620*/  LEA.HI.X R27, R27, UR9, R28, 0x2, P1 ;  /* 0x000000091b1b7c11 */ /* 0x000fe400088f141c */
[----:B------:R-:W-:-:S03]  /*0630*/  IADD3 R29, P1, PT, R33, UR10, RZ ;  /* 0x0000000a211d7c10 */ /* 0x000fc6000ff3e0ff */
[----:B------:R1:W3:Y:S01]  /*0640*/  LDG.E R41, desc[UR12][R26.64] ;  /* 0x0000000c1a297981 */ /* 0x0002e2000c1e1900 */
[----:B------:R-:W-:Y:S02]  /*0650*/  LEA.HI.X.SX32 R39, R33, RZ, 0x1, P1 ;  /* 0x000000ff21277211 */ /* 0x000fe400008f0eff */
[----:B------:R-:W-:-:S04]  /*0660*/  LEA R28, P1, R29, UR8, 0x2 ;  /* 0x000000081d1c7c11 */ /* 0x000fc8000f8210ff */
[----:B------:R-:W-:-:S05]  /*0670*/  LEA.HI.X R29, R29, UR9, R39, 0x2, P1 ;  /* 0x000000091d1d7c11 */ /* 0x000fca00088f1427 */
[----:B------:R4:W5:Y:S01]  /*0680*/  LDG.E R39, desc[UR12][R28.64] ;  /* 0x0000000c1c277981 */ /* 0x000962000c1e1900 */
[----:B0-----:R-:W-:-:S04]  /*0690*/  IADD3 R31, P1, PT, R23, UR10, RZ ;  /* 0x0000000a171f7c10 */ /* 0x001fc8000ff3e0ff */
[----:B-1----:R-:W-:Y:S02]  /*06a0*/  LEA.HI.X.SX32 R26, R23, RZ, 0x1, P1 ;  /* 0x000000ff171a7211 */ /* 0x002fe400008f0eff */
[----:B------:R-:W-:-:S04]  /*06b0*/  LEA R30, P1, R31, UR8, 0x2 ;  /* 0x000000081f1e7c11 */ /* 0x000fc8000f8210ff */
[----:B------:R-:W-:Y:S02]  /*06c0*/  LEA.HI.X R31, R31, UR9, R26, 0x2, P1 ;  /* 0x000000091f1f7c11 */ /* 0x000fe400088f141a */
[----:B------:R-:W-:-:S03]  /*06d0*/  IADD3 R27, P1, PT, R25, UR10, RZ ;  /* 0x0000000a191b7c10 */ /* 0x000fc6000ff3e0ff */
[----:B------:R0:W5:Y:S01]  /*06e0*/  LDG.E R30, desc[UR12][R30.64] ;  /* 0x0000000c1e1e7981 */ /* 0x000162000c1e1900 */
[----:B--2---:R-:W-:Y:S01]  /*06f0*/  FADD R45, R43, R45 ;  /* 0x0000002d2b2d7221 */ /* 0x004fe20000000000 */
[----:B------:R-:W-:Y:S02]  /*0700*/  LEA.HI.X.SX32 R43, R25, RZ, 0x1, P1 ;  /* 0x000000ff192b7211 */ /* 0x000fe400008f0eff */
[----:B------:R-:W-:-:S04]  /*0710*/  LEA R26, P1, R27, UR8, 0x2 ;  /* 0x000000081b1a7c11 */ /* 0x000fc8000f8210ff */
[----:B------:R-:W-:Y:S02]  /*0720*/  LEA.HI.X R27, R27, UR9, R43, 0x2, P1 ;  /* 0x000000091b1b7c11 */ /* 0x000fe400088f142b */
[----:B----4-:R-:W-:-:S03]  /*0730*/  IADD3 R29, P1, PT, R42, UR10, RZ ;  /* 0x0000000a2a1d7c10 */ /* 0x010fc6000ff3e0ff */
[----:B------:R1:W2:Y:S01]  /*0740*/  LDG.E R43, desc[UR12][R26.64] ;  /* 0x0000000c1a2b7981 */ /* 0x0002a2000c1e1900 */
[----:B---3--:R-:W-:Y:S01]  /*0750*/  FADD R45, R45, R41 ;  /* 0x000000292d2d7221 */ /* 0x008fe20000000000 */
[----:B------:R-:W-:Y:S02]  /*0760*/  LEA.HI.X.SX32 R41, R42, RZ, 0x1, P1 ;  /* 0x000000ff2a297211 */ /* 0x000fe400008f0eff */
[----:B------:R-:W-:-:S04]  /*0770*/  LEA R28, P1, R29, UR8, 0x2 ;  /* 0x000000081d1c7c11 */ /* 0x000fc8000f8210ff */
[----:B------:R-:W-:Y:S02]  /*0780*/  LEA.HI.X R29, R29, UR9, R41, 0x2, P1 ;  /* 0x000000091d1d7c11 */ /* 0x000fe400088f1429 */
[C---:B0-----:R-:W-:Y:S01]  /*0790*/  IADD3 R31, P1, PT, R44.reuse, UR10, RZ ;  /* 0x0000000a2c1f7c10 */ /* 0x041fe2000ff3e0ff */
[----:B-----5:R-:W-:Y:S02]  /*07a0*/  FADD R45, R45, R39 ;  /* 0x000000272d2d7221 */ /* 0x020fe40000000000 */
[----:B------:R-:W3:Y:S01]  /*07b0*/  LDG.E R41, desc[UR12][R28.64] ;  /* 0x0000000c1c297981 */ /* 0x000ee2000c1e1900 */
[----:B------:R-:W-:Y:S02]  /*07c0*/  LEA.HI.X.SX32 R39, R44, RZ, 0x1, P1 ;  /* 0x000000ff2c277211 */ /* 0x000fe400008f0eff */
[----:B-1----:R-:W-:-:S04]  /*07d0*/  LEA R26, P1, R31, UR8, 0x2 ;  /* 0x000000081f1a7c11 */ /* 0x002fc8000f8210ff */
[----:B------:R-:W-:-:S05]  /*07e0*/  LEA.HI.X R27, R31, UR9, R39, 0x2, P1 ;  /* 0x000000091f1b7c11 */ /* 0x000fca00088f1427 */
[----:B------:R0:W4:Y:S01]  /*07f0*/  LDG.E R39, desc[UR12][R26.64] ;  /* 0x0000000c1a277981 */ /* 0x000122000c1e1900 */
[----:B------:R-:W-:Y:S01]  /*0800*/  IADD3 R31, P1, PT, R15, UR10, RZ ;  /* 0x0000000a0f1f7c10 */ /* 0x000fe2000ff3e0ff */
[----:B0-----:R-:W-:-:S03]  /*0810*/  FADD R26, R45, R30 ;  /* 0x0000001e2d1a7221 */ /* 0x001fc60000000000 */
[----:B------:R-:W-:Y:S02]  /*0820*/  LEA.HI.X.SX32 R45, R15, RZ, 0x1, P1 ;  /* 0x000000ff0f2d7211 */ /* 0x000fe400008f0eff */
[----:B------:R-:W-:-:S04]  /*0830*/  LEA R30, P1, R31, UR8, 0x2 ;  /* 0x000000081f1e7c11 */ /* 0x000fc8000f8210ff */
[----:B------:R-:W-:Y:S02]  /*0840*/  LEA.HI.X R31, R31, UR9, R45, 0x2, P1 ;  /* 0x000000091f1f7c11 */ /* 0x000fe400088f142d */
[----:B------:R-:W-:-:S03]  /*0850*/  IADD3 R29, P1, PT, R21, UR10, RZ ;  /* 0x0000000a151d7c10 */ /* 0x000fc6000ff3e0ff */
[----:B------:R-:W5:Y:S01]  /*0860*/  LDG.E R45, desc[UR12][R30.64] ;  /* 0x0000000c1e2d7981 */ /* 0x000f62000c1e1900 */
[----:B--2---:R-:W-:Y:S01]  /*0870*/  FADD R26, R26, R43 ;  /* 0x0000002b1a1a7221 */ /* 0x004fe20000000000 */
[----:B------:R-:W-:Y:S02]  /*0880*/  LEA.HI.X.SX32 R43, R21, RZ, 0x1, P1 ;  /* 0x000000ff152b7211 */ /* 0x000fe400008f0eff */
[----:B------:R-:W-:-:S04]  /*0890*/  LEA R28, P1, R29, UR8, 0x2 ;  /* 0x000000081d1c7c11 */ /* 0x000fc8000f8210ff */
[----:B------:R-:W-:Y:S02]  /*08a0*/  LEA.HI.X R29, R29, UR9, R43, 0x2, P1 ;  /* 0x000000091d1d7c11 */ /* 0x000fe400088f142b */
[----:B------:R-:W-:-:S03]  /*08b0*/  IADD3 R27, P1, PT, R14, UR10, RZ ;  /* 0x0000000a0e1b7c10 */ /* 0x000fc6000ff3e0ff */
[----:B------:R3:W2:Y:S02]  /*08c0*/  LDG.E R43, desc[UR12][R28.64] ;  /* 0x0000000c1c2b7981 */ /* 0x0006a4000c1e1900 */
[----:B---3--:R-:W-:Y:S01]  /*08d0*/  FADD R28, R26, R41 ;  /* 0x000000291a1c7221 */ /* 0x008fe20000000000 */
[----:B------:R-:W-:Y:S02]  /*08e0*/  LEA.HI.X.SX32 R41, R14, RZ, 0x1, P1 ;  /* 0x000000ff0e297211 */ /* 0x000fe400008f0eff */
[----:B------:R-:W-:-:S04]  /*08f0*/  LEA R26, P1, R27, UR8, 0x2 ;  /* 0x000000081b1a7c11 */ /* 0x000fc8000f8210ff */
[----:B------:R-:W-:Y:S02]  /*0900*/  LEA.HI.X R27, R27, UR9, R41, 0x2, P1 ;  /* 0x000000091b1b7c11 */ /* 0x000fe400088f1429 */
[----:B------:R-:W-:Y:S01]  /*0910*/  IADD3 R31, P1, PT, R22, UR10, RZ ;  /* 0x0000000a161f7c10 */ /* 0x000fe2000ff3e0ff */
[----:B----4-:R-:W-:Y:S02]  /*0920*/  FADD R28, R28, R39 ;  /* 0x000000271c1c7221 */ /* 0x010fe40000000000 */
[----:B------:R5:W3:Y:S01]  /*0930*/  LDG.E R41, desc[UR12][R26.64] ;  /* 0x0000000c1a297981 */ /* 0x000ae2000c1e1900 */
[----:B------:R-:W-:Y:S02]  /*0940*/  LEA.HI.X.SX32 R39, R22, RZ, 0x1, P1 ;  /* 0x000000ff16277211 */ /* 0x000fe400008f0eff */
[----:B------:R-:W-:-:S04]  /*0950*/  LEA R30, P1, R31, UR8, 0x2 ;  /* 0x000000081f1e7c11 */ /* 0x000fc8000f8210ff */
[----:B------:R-:W-:-:S05]  /*0960*/  LEA.HI.X R31, R31, UR9, R39, 0x2, P1 ;  /* 0x000000091f1f7c11 */ /* 0x000fca00088f1427 */
[----:B------:R-:W4:Y:S01]  /*0970*/  LDG.E R39, desc[UR12][R30.64] ;  /* 0x0000000c1e277981 */ /* 0x000f22000c1e1900 */
[----:B------:R-:W-:Y:S01]  /*0980*/  IADD3 R29, P1, PT, R24, UR10, RZ ;  /* 0x0000000a181d7c10 */ /* 0x000fe2000ff3e0ff */
[----:B-----5:R-:W-:-:S03]  /*0990*/  FADD R26, R28, R45 ;  /* 0x0000002d1c1a7221 */ /* 0x020fc60000000000 */
[----:B------:R-:W-:Y:S02]  /*09a0*/  LEA.HI.X.SX32 R45, R24, RZ, 0x1, P1 ;  /* 0x000000ff182d7211 */ /* 0x000fe400008f0eff */
[----:B------:R-:W-:-:S04]  /*09b0*/  LEA R28, P1, R29, UR8, 0x2 ;  /* 0x000000081d1c7c11 */ /* 0x000fc8000f8210ff */
[----:B------:R-:W-:Y:S02]  /*09c0*/  LEA.HI.X R29, R29, UR9, R45, 0x2, P1 ;  /* 0x000000091d1d7c11 */ /* 0x000fe400088f142d */
[----:B------:R-:W-:-:S03]  /*09d0*/  IADD3 R27, P1, PT, R32, UR10, RZ ;  /* 0x0000000a201b7c10 */ /* 0x000fc6000ff3e0ff */
[----:B------:R2:W5:Y:S02]  /*09e0*/  LDG.E R45, desc[UR12][R28.64] ;  /* 0x0000000c1c2d7981 */ /* 0x000564000c1e1900 */
[----:B--2---:R-:W-:Y:S01]  /*09f0*/  FADD R28, R26, R43 ;  /* 0x0000002b1a1c7221 */ /* 0x004fe20000000000 */
[----:B------:R-:W-:Y:S02]  /*0a00*/  LEA.HI.X.SX32 R43, R32, RZ, 0x1, P1 ;  /* 0x000000ff202b7211 */ /* 0x000fe400008f0eff */
[----:B------:R-:W-:-:S04]  /*0a10*/  LEA R26, P1, R27, UR8, 0x2 ;  /* 0x000000081b1a7c11 */ /* 0x000fc8000f8210ff */
[----:B------:R-:W-:Y:S02]  /*0a20*/  LEA.HI.X R27, R27, UR9, R43, 0x2, P1 ;  /* 0x000000091b1b7c11 */ /* 0x000fe400088f142b */
[----:B------:R-:W-:-:S03]  /*0a30*/  IADD3 R31, P1, PT, R34, UR10, RZ ;  /* 0x0000000a221f7c10 */ /* 0x000fc6000ff3e0ff */
[----:B------:R0:W2:Y:S02]  /*0a40*/  LDG.E R43, desc[UR12][R26.64] ;  /* 0x0000000c1a2b7981 */ /* 0x0000a4000c1e1900 */
[----:B0-----:R-:W-:Y:S01]  /*0a50*/  LEA.HI.X.SX32 R26, R34, RZ, 0x1, P1 ;  /* 0x000000ff221a7211 */ /* 0x001fe200008f0eff */
[----:B---3--:R-:W-:Y:S01]  /*0a60*/  FADD R41, R28, R41 ;  /* 0x000000291c297221 */ /* 0x008fe20000000000 */
[----:B------:R-:W-:-:S04]  /*0a70*/  LEA R30, P1, R31, UR8, 0x2 ;  /* 0x000000081f1e7c11 */ /* 0x000fc8000f8210ff */
[----:B------:R-:W-:Y:S02]  /*0a80*/  LEA.HI.X R31, R31, UR9, R26, 0x2, P1 ;  /* 0x000000091f1f7c11 */ /* 0x000fe400088f141a */
[----:B------:R-:W-:-:S03]  /*0a90*/  IADD3 R29, P1, PT, R36, UR10, RZ ;  /* 0x0000000a241d7c10 */ /* 0x000fc6000ff3e0ff */
[----:B------:R-:W3:Y:S01]  /*0aa0*/  LDG.E R30, desc[UR12][R30.64] ;  /* 0x0000000c1e1e7981 */ /* 0x000ee2000c1e1900 */
[----:B----4-:R-:W-:Y:S01]  /*0ab0*/  FADD R39, R41, R39 ;  /* 0x0000002729277221 */ /* 0x010fe20000000000 */
[----:B------:R-:W-:Y:S02]  /*0ac0*/  LEA.HI.X.SX32 R41, R36, RZ, 0x1, P1 ;  /* 0x000000ff24297211 */ /* 0x000fe400008f0eff */
[----:B------:R-:W-:-:S04]  /*0ad0*/  LEA R28, P1, R29, UR8, 0x2 ;  /* 0x000000081d1c7c11 */ /* 0x000fc8000f8210ff */
[----:B------:R-:W-:Y:S02]  /*0ae0*/  LEA.HI.X R29, R29, UR9, R41, 0x2, P1 ;  /* 0x000000091d1d7c11 */ /* 0x000fe400088f1429 */
[----:B------:R-:W-:-:S03]  /*0af0*/  IADD3 R27, P1, PT, R38, UR10, RZ ;  /* 0x0000000a261b7c10 */ /* 0x000fc6000ff3e0ff */
[----:B------:R-:W4:Y:S01]  /*0b00*/  LDG.E R28, desc[UR12][R28.64] ;  /* 0x0000000c1c1c7981 */ /* 0x000f22000c1e1900 */
[----:B------:R-:W-:Y:S02]  /*0b10*/  LEA.HI.X.SX32 R41, R38, RZ, 0x1, P1 ;  /* 0x000000ff26297211 */ /* 0x000fe400008f0eff */
[----:B------:R-:W-:Y:S01]  /*0b20*/  LEA R26, P1, R27, UR8, 0x2 ;  /* 0x000000081b1a7c11 */ /* 0x000fe2000f8210ff */
[----:B------:R-:W-:Y:S02]  /*0b30*/  VIADD R37, R37, 0x10 ;  /* 0x0000001025257836 */ /* 0x000fe40000000000 */
[----:B-----5:R-:W-:Y:S01]  /*0b40*/  FADD R39, R39, R45 ;  /* 0x0000002d27277221 */ /* 0x020fe20000000000 */
[----:B------:R-:W-:-:S05]  /*0b50*/  LEA.HI.X R27, R27, UR9, R41, 0x2, P1 ;  /* 0x000000091b1b7c11 */ /* 0x000fca00088f1429 */
[----:B------:R-:W5:Y:S01]  /*0b60*/  LDG.E R26, desc[UR12][R26.64] ;  /* 0x0000000c1a1a7981 */ /* 0x000f62000c1e1900 */
[----:B------:R-:W-:Y:S01]  /*0b70*/  ISETP.NE.AND P1, PT, R37, RZ, PT ;  /* 0x000000ff2500720c */ /* 0x000fe20003f25270 */
[----:B------:R-:W-:Y:S02]  /*0b80*/  VIADD R35, R35, 0x800 ;  /* 0x0000080023237836 */ /* 0x000fe40000000000 */
[C---:B------:R-:W-:Y:S02]  /*0b90*/  IMAD R12, R13.reuse, 0x800, R12 ;  /* 0x000008000d0c7824 */ /* 0x040fe400078e020c */
[C---:B------:R-:W-:Y:S02]  /*0ba0*/  IMAD R40, R13.reuse, 0x800, R40 ;  /* 0x000008000d287824 */ /* 0x040fe400078e0228 */
[C---:B------:R-:W-:Y:S02]  /*0bb0*/  IMAD R33, R13.reuse, 0x800, R33 ;  /* 0x000008000d217824 */ /* 0x040fe400078e0221 */
[----:B------:R-:W-:-:S02]  /*0bc0*/  IMAD R23, R13, 0x800, R23 ;  /* 0x000008000d177824 */ /* 0x000fc400078e0217 */
[C---:B------:R-:W-:Y:S02]  /*0bd0*/  IMAD R25, R13.reuse, 0x800, R25 ;  /* 0x000008000d197824 */ /* 0x040fe400078e0219 */
[C---:B------:R-:W-:Y:S02]  /*0be0*/  IMAD R42, R13.reuse, 0x800, R42 ;  /* 0x000008000d2a7824 */ /* 0x040fe400078e022a */
        /* <DEDUP_REMOVED lines=10> */
[----:B--2---:R-:W-:-:S04]  /*0c90*/  FADD R39, R39, R43 ;  /* 0x0000002b27277221 */ /* 0x004fc80000000000 */
[----:B---3--:R-:W-:-:S04]  /*0ca0*/  FADD R39, R39, R30 ;  /* 0x0000001e27277221 */ /* 0x008fc80000000000 */
[----:B----4-:R-:W-:-:S04]  /*0cb0*/  FADD R39, R39, R28 ;  /* 0x0000001c27277221 */ /* 0x010fc80000000000 */
[----:B-----5:R-:W-:Y:S01]  /*0cc0*/  FADD R45, R39, R26 ;  /* 0x0000001a272d7221 */ /* 0x020fe20000000000 */
[----:B------:R-:W-:Y:S06]  /*0cd0*/  @P1 BRA `(.L_x_4) ;  /* 0xfffffff800301947 */ /* 0x000fec000383ffff */
.L_x_3:
[----:B------:R-:W-:Y:S05]  /*0ce0*/  BSYNC.RECONVERGENT B1 ;  /* 0x0000000000017941 */ /* 0x000fea0003800200 */
.L_x_2:
[----:B------:R-:W-:Y:S05]  /*0cf0*/  @!P0 BRA `(.L_x_1) ;  /* 0x0000000800088947 */ /* 0x000fea0003800000 */
[----:B------:R-:W-:Y:S01]  /*0d00*/  VIADD R12, R4, 0xffffffff ;  /* 0xffffffff040c7836 */ /* 0x000fe20000000000 */
[----:B------:R-:W-:Y:S01]  /*0d10*/  BSSY.RECONVERGENT B1, `(.L_x_5) ;  /* 0x000003f000017945 */ /* 0x000fe20003800200 */
[----:B------:R-:W-:-:S03]  /*0d20*/  ISETP.NE.AND P0, PT, R3, RZ, PT ;  /* 0x000000ff0300720c */ /* 0x000fc60003f05270 */
[----:B------:R-:W-:-:S13]  /*0d30*/  ISETP.GE.U32.AND P1, PT, R12, 0x7, PT ;  /* 0x000000070c00780c */ /* 0x000fda0003f26070 */
[----:B------:R-:W-:Y:S05]  /*0d40*/  @!P1 BRA `(.L_x_6) ;  /* 0x0000000000ec9947 */ /* 0x000fea0003800000 */
[----:B------:R-:W0:Y:S01]  /*0d50*/  LDC R30, c[0x0][0x390] ;  /* 0x0000e400ff1e7b82 */ /* 0x000e220000000800 */
[----:B------:R-:W1:Y:S01]  /*0d60*/  LDCU.64 UR14, c[0x0][0x388] ;  /* 0x00007100ff0e77ac */ /* 0x000e620008000a00 */
[----:B0-----:R-:W-:-:S04]  /*0d70*/  IMAD R21, R35, R30, UR4 ;  /* 0x0000000423157e24 */ /* 0x001fc8000f8e021e */
[C-C-:B------:R-:W-:Y:S01]  /*0d80*/  IMAD R12, R30.reuse, 0x80, R21.reuse ;  /* 0x000000801e0c7824 */ /* 0x140fe200078e0215 */
[----:B------:R-:W-:Y:S01]  /*0d90*/  IADD3 R22, P1, PT, R21, UR10, RZ ;  /* 0x0000000a15167c10 */ /* 0x000fe2000ff3e0ff */
[----:B------:R-:W-:-:S03]  /*0da0*/  IMAD R13, R30, 0x100, R21 ;  /* 0x000001001e0d7824 */ /* 0x000fc600078e0215 */
[----:B------:R-:W-:Y:S02]  /*0db0*/  IADD3 R14, P2, PT, R12, UR10, RZ ;  /* 0x0000000a0c0e7c10 */ /* 0x000fe4000ff5e0ff */
[----:B------:R-:W-:Y:S01]  /*0dc0*/  LEA.HI.X.SX32 R23, R21, RZ, 0x1, P1 ;  /* 0x000000ff15177211 */ /* 0x000fe200008f0eff */
[----:B------:R-:W-:Y:S01]  /*0dd0*/  IMAD R21, R30, 0x200, R21 ;  /* 0x000002001e157824 */ /* 0x000fe200078e0215 */
[----:B-1----:R-:W-:Y:S02]  /*0de0*/  LEA R28, P1, R22, UR14, 0x2 ;  /* 0x0000000e161c7c11 */ /* 0x002fe4000f8210ff */
[----:B------:R-:W-:Y:S02]  /*0df0*/  LEA.HI.X.SX32 R15, R12, RZ, 0x1, P2 ;  /* 0x000000ff0c0f7211 */ /* 0x000fe400010f0eff */
[----:B------:R-:W-:Y:S02]  /*0e00*/  LEA R26, P2, R14, UR14, 0x2 ;  /* 0x0000000e0e1a7c11 */ /* 0x000fe4000f8410ff */
[----:B------:R-:W-:Y:S01]  /*0e10*/  LEA.HI.X R29, R22, UR15, R23, 0x2, P1 ;  /* 0x0000000f161d7c11 */ /* 0x000fe200088f1417 */
[C---:B------:R-:W-:Y:S01]  /*0e20*/  IMAD R22, R30.reuse, 0x80, R13 ;  /* 0x000000801e167824 */ /* 0x040fe200078e020d */
[----:B------:R-:W-:Y:S01]  /*0e30*/  IADD3 R25, P1, PT, R13, UR10, RZ ;  /* 0x0000000a0d197c10 */ /* 0x000fe2000ff3e0ff */
[----:B------:R-:W-:Y:S01]  /*0e40*/  IMAD R23, R30, 0x80, R21 ;  /* 0x000000801e177824 */ /* 0x000fe200078e0215 */
[----:B------:R-:W-:Y:S01]  /*0e50*/  LEA.HI.X R27, R14, UR15, R15, 0x2, P2 ;  /* 0x0000000f0e1b7c11 */ /* 0x000fe200090f140f */
[----:B------:R0:W2:Y:S01]  /*0e60*/  LDG.E R28, desc[UR12][R28.64] ;  /* 0x0000000c1c1c7981 */ /* 0x0000a2000c1e1900 */
[----:B------:R-:W-:-:S02]  /*0e70*/  IADD3 R15, P2, PT, R21, UR10, RZ ;  /* 0x0000000a150f7c10 */ /* 0x000fc4000ff5e0ff */
[----:B------:R-:W-:Y:S02]  /*0e80*/  LEA.HI.X.SX32 R32, R13, RZ, 0x1, P1 ;  /* 0x000000ff0d207211 */ /* 0x000fe400008f0eff */
[----:B------:R-:W-:Y:S02]  /*0e90*/  LEA R12, P1, R25, UR14, 0x2 ;  /* 0x0000000e190c7c11 */ /* 0x000fe4000f8210ff */
[----:B------:R-:W-:Y:S02]  /*0ea0*/  LEA.HI.X.SX32 R24, R21, RZ, 0x1, P2 ;  /* 0x000000ff15187211 */ /* 0x000fe400010f0eff */
[----:B------:R-:W-:Y:S02]  /*0eb0*/  LEA R14, P2, R15, UR14, 0x2 ;  /* 0x0000000e0f0e7c11 */ /* 0x000fe4000f8410ff */
[----:B------:R-:W-:Y:S02]  /*0ec0*/  LEA.HI.X R13, R25, UR15, R32, 0x2, P1 ;  /* 0x0000000f190d7c11 */ /* 0x000fe400088f1420 */
[----:B------:R-:W-:-:S02]  /*0ed0*/  IADD3 R31, P1, PT, R22, UR10, RZ ;  /* 0x0000000a161f7c10 */ /* 0x000fc4000ff3e0ff */
[----:B------:R-:W-:Y:S01]  /*0ee0*/  LEA.HI.X R15, R15, UR15, R24, 0x2, P2 ;  /* 0x0000000f0f0f7c11 */ /* 0x000fe200090f1418 */
[----:B------:R-:W3:Y:S01]  /*0ef0*/  LDG.E R12, desc[UR12][R12.64] ;  /* 0x0000000c0c0c7981 */ /* 0x000ee2000c1e1900 */
[----:B------:R-:W-:Y:S02]  /*0f00*/  IADD3 R25, P2, PT, R23, UR10, RZ ;  /* 0x0000000a17197c10 */ /* 0x000fe4000ff5e0ff */
[----:B------:R-:W-:Y:S02]  /*0f10*/  LEA.HI.X.SX32 R34, R22, RZ, 0x1, P1 ;  /* 0x000000ff16227211 */ /* 0x000fe400008f0eff */
[----:B------:R-:W-:Y:S01]  /*0f20*/  LEA R22, P1, R31, UR14, 0x2 ;  /* 0x0000000e1f167c11 */ /* 0x000fe2000f8210ff */
[----:B------:R-:W4:Y:S01]  /*0f30*/  LDG.E R15, desc[UR12][R14.64] ;  /* 0x0000000c0e0f7981 */ /* 0x000f22000c1e1900 */
[----:B------:R-:W-:Y:S02]  /*0f40*/  LEA.HI.X.SX32 R32, R23, RZ, 0x1, P2 ;  /* 0x000000ff17207211 */ /* 0x000fe400010f0eff */
[----:B------:R-:W-:Y:S01]  /*0f50*/  LEA.HI.X R23, R31, UR15, R34, 0x2, P1 ;  /* 0x0000000f1f177c11 */ /* 0x000fe200088f1422 */
[C---:B------:R-:W-:Y:S01]  /*0f60*/  IMAD R31, R30.reuse, 0x100, R21 ;  /* 0x000001001e1f7824 */ /* 0x040fe200078e0215 */
[C---:B------:R-:W-:Y:S01]  /*0f70*/  LEA R24, P2, R25.reuse, UR14, 0x2 ;  /* 0x0000000e19187c11 */ /* 0x040fe2000f8410ff */
[----:B------:R1:W5:Y:S03]  /*0f80*/  LDG.E R21, desc[UR12][R26.64] ;  /* 0x0000000c1a157981 */ /* 0x000366000c1e1900 */
[----:B------:R-:W-:Y:S01]  /*0f90*/  LEA.HI.X R25, R25, UR15, R32, 0x2, P2 ;  /* 0x0000000f19197c11 */ /* 0x000fe200090f1420 */
[----:B------:R-:W-:Y:S01]  /*0fa0*/  IMAD R32, R30, 0x80, R31 ;  /* 0x000000801e207824 */ /* 0x000fe200078e021f */
[C---:B------:R-:W-:Y:S01]  /*0fb0*/  IADD3 R33, P1, PT, R31.reuse, UR10, RZ ;  /* 0x0000000a1f217c10 */ /* 0x040fe2000ff3e0ff */
[----:B------:R-:W4:Y:S03]  /*0fc0*/  LDG.E R23, desc[UR12][R22.64] ;  /* 0x0000000c16177981 */ /* 0x000f26000c1e1900 */
[----:B------:R-:W-:Y:S01]  /*0fd0*/  LEA.HI.X.SX32 R34, R31, RZ, 0x1, P1 ;  /* 0x000000ff1f227211 */ /* 0x000fe200008f0eff */
[----:B------:R-:W4:Y:S01]  /*0fe0*/  LDG.E R25, desc[UR12][R24.64] ;  /* 0x0000000c18197981 */ /* 0x000f22000c1e1900 */
[----:B------:R-:W-:-:S02]  /*0ff0*/  LEA R30, P1, R33, UR14, 0x2 ;  /* 0x0000000e211e7c11 */ /* 0x000fc4000f8210ff */
[C---:B0-----:R-:W-:Y:S02]  /*1000*/  IADD3 R29, P2, PT, R32.reuse, UR10, RZ ;  /* 0x0000000a201d7c10 */ /* 0x041fe4000ff5e0ff */
[----:B------:R-:W-:Y:S02]  /*1010*/  LEA.HI.X R31, R33, UR15, R34, 0x2, P1 ;  /* 0x0000000f211f7c11 */ /* 0x000fe400088f1422 */
[----:B------:R-:W-:Y:S02]  /*1020*/  LEA.HI.X.SX32 R32, R32, RZ, 0x1, P2 ;  /* 0x000000ff20207211 */ /* 0x000fe400010f0eff */
[C---:B-1----:R-:W-:Y:S02]  /*1030*/  LEA R26, P1, R29.reuse, UR14, 0x2 ;  /* 0x0000000e1d1a7c11 */ /* 0x042fe4000f8210ff */
[----:B------:R-:W4:Y:S02]  /*1040*/  LDG.E R31, desc[UR12][R30.64] ;  /* 0x0000000c1e1f7981 */ /* 0x000f24000c1e1900 */
[----:B------:R-:W-:-:S06]  /*1050*/  LEA.HI.X R27, R29, UR15, R32, 0x2, P1 ;  /* 0x0000000f1d1b7c11 */ /* 0x000fcc00088f1420 */
[----:B------:R-:W4:Y:S01]  /*1060*/  LDG.E R27, desc[UR12][R26.64] ;  /* 0x0000000c1a1b7981 */ /* 0x000f22000c1e1900 */
[----:B------:R-:W-:Y:S02]  /*1070*/  VIADD R35, R35, 0x400 ;  /* 0x0000040023237836 */ /* 0x000fe40000000000 */
[----:B--2---:R-:W-:-:S04]  /*1080*/  FADD R28, R45, R28 ;  /* 0x0000001c2d1c7221 */ /* 0x004fc80000000000 */
[----:B-----5:R-:W-:-:S04]  /*1090*/  FADD R21, R28, R21 ;  /* 0x000000151c157221 */ /* 0x020fc80000000000 */
[----:B---3--:R-:W-:-:S04]  /*10a0*/  FADD R12, R21, R12 ;  /* 0x0000000c150c7221 */ /* 0x008fc80000000000 */
[----:B----4-:R-:W-:-:S04]  /*10b0*/  FADD R12, R12, R23 ;  /* 0x000000170c0c7221 */ /* 0x010fc80000000000 */
[----:B------:R-:W-:-:S04]  /*10c0*/  FADD R12, R12, R15 ;  /* 0x0000000f0c0c7221 */ /* 0x000fc80000000000 */
[----:B------:R-:W-:-:S04]  /*10d0*/  FADD R12, R12, R25 ;  /* 0x000000190c0c7221 */ /* 0x000fc80000000000 */
[----:B------:R-:W-:-:S04]  /*10e0*/  FADD R12, R12, R31 ;  /* 0x0000001f0c0c7221 */ /* 0x000fc80000000000 */
[----:B------:R-:W-:-:S07]  /*10f0*/  FADD R45, R12, R27 ;  /* 0x0000001b0c2d7221 */ /* 0x000fce0000000000 */
.L_x_6:
[----:B------:R-:W-:Y:S05]  /*1100*/  BSYNC.RECONVERGENT B1 ;  /* 0x0000000000017941 */ /* 0x000fea0003800200 */
.L_x_5:
        /* <DEDUP_REMOVED lines=12> */
[----:B------:R-:W-:Y:S01]  /*11d0*/  LEA.HI.X.SX32 R22, R13, RZ, 0x1, P1 ;  /* 0x000000ff0d167211 */ /* 0x000fe200008f0eff */
[----:B------:R-:W-:Y:S01]  /*11e0*/  IMAD R27, R14, 0x80, R25 ;  /* 0x000000800e1b7824 */ /* 0x000fe200078e0219 */
[----:B-1----:R-:W-:Y:S02]  /*11f0*/  LEA R12, P2, R15, UR14, 0x2 ;  /* 0x0000000e0f0c7c11 */ /* 0x002fe4000f8410ff */
[----:B------:R-:W-:Y:S02]  /*1200*/  IADD3 R23, P3, PT, R21, UR10, RZ ;  /* 0x0000000a15177c10 */ /* 0x000fe4000ff7e0ff */
[----:B------:R-:W-:Y:S02]  /*1210*/  IADD3 R26, P1, PT, R25, UR10, RZ ;  /* 0x0000000a191a7c10 */ /* 0x000fe4000ff3e0ff */
[----:B------:R-:W-:Y:S02]  /*1220*/  LEA.HI.X R13, R15, UR15, R22, 0x2, P2 ;  /* 0x0000000f0f0d7c11 */ /* 0x000fe400090f1416 */
[----:B------:R-:W-:-:S02]  /*1230*/  LEA.HI.X.SX32 R24, R21, RZ, 0x1, P3 ;  /* 0x000000ff15187211 */ /* 0x000fc400018f0eff */
[----:B------:R-:W-:Y:S01]  /*1240*/  LEA R14, P2, R23, UR14, 0x2 ;  /* 0x0000000e170e7c11 */ /* 0x000fe2000f8410ff */
[----:B------:R-:W2:Y:S01]  /*1250*/  LDG.E R12, desc[UR12][R12.64] ;  /* 0x0000000c0c0c7981 */ /* 0x000ea2000c1e1900 */
[----:B------:R-:W-:Y:S02]  /*1260*/  LEA.HI.X.SX32 R25, R25, RZ, 0x1, P1 ;  /* 0x000000ff19197211 */ /* 0x000fe400008f0eff */
[C---:B------:R-:W-:Y:S02]  /*1270*/  LEA R22, P1, R26.reuse, UR14, 0x2 ;  /* 0x0000000e1a167c11 */ /* 0x040fe4000f8210ff */
[----:B------:R-:W-:Y:S02]  /*1280*/  LEA.HI.X R15, R23, UR15, R24, 0x2, P2 ;  /* 0x0000000f170f7c11 */ /* 0x000fe400090f1418 */
[C---:B------:R-:W-:Y:S02]  /*1290*/  IADD3 R21, P2, PT, R27.reuse, UR10, RZ ;  /* 0x0000000a1b157c10 */ /* 0x040fe4000ff5e0ff */
[----:B------:R-:W-:Y:S01]  /*12a0*/  LEA.HI.X R23, R26, UR15, R25, 0x2, P1 ;  /* 0x0000000f1a177c11 */ /* 0x000fe200088f1419 */
[----:B------:R-:W3:Y:S01]  /*12b0*/  LDG.E R14, desc[UR12][R14.64] ;  /* 0x0000000c0e0e7981 */ /* 0x000ee2000c1e1900 */
[----:B------:R-:W-:-:S02]  /*12c0*/  LEA.HI.X.SX32 R26, R27, RZ, 0x1, P2 ;  /* 0x000000ff1b1a7211 */ /* 0x000fc400010f0eff */
[C---:B------:R-:W-:Y:S01]  /*12d0*/  LEA R24, P1, R21.reuse, UR14, 0x2 ;  /* 0x0000000e15187c11 */ /* 0x040fe2000f8210ff */
[----:B------:R-:W4:Y:S03]  /*12e0*/  LDG.E R22, desc[UR12][R22.64] ;  /* 0x0000000c16167981 */ /* 0x000f26000c1e1900 */
[----:B------:R-:W-:-:S05]  /*12f0*/  LEA.HI.X R25, R21, UR15, R26, 0x2, P1 ;  /* 0x0000000f15197c11 */ /* 0x000fca00088f141a */
[----:B------:R-:W5:Y:S01]  /*1300*/  LDG.E R24, desc[UR12][R24.64] ;  /* 0x0000000c18187981 */ /* 0x000f62000c1e1900 */
[----:B------:R-:W-:Y:S02]  /*1310*/  VIADD R35, R35, 0x200 ;  /* 0x0000020023237836 */ /* 0x000fe40000000000 */
[----:B--2---:R-:W-:-:S04]  /*1320*/  FADD R45, R45, R12 ;  /* 0x0000000c2d2d7221 */ /* 0x004fc80000000000 */
[----:B---3--:R-:W-:-:S04]  /*1330*/  FADD R45, R45, R14 ;  /* 0x0000000e2d2d7221 */ /* 0x008fc80000000000 */
[----:B----4-:R-:W-:-:S04]  /*1340*/  FADD R45, R45, R22 ;  /* 0x000000162d2d7221 */ /* 0x010fc80000000000 */
[----:B-----5:R-:W-:-:S07]  /*1350*/  FADD R45, R45, R24 ;  /* 0x000000182d2d7221 */ /* 0x020fce0000000000 */
.L_x_8:
[----:B------:R-:W-:Y:S05]  /*1360*/  BSYNC.RECONVERGENT B1 ;  /* 0x0000000000017941 */ /* 0x000fea0003800200 */
.L_x_7:
[----:B------:R-:W-:Y:S05]  /*1370*/  @!P0 BRA `(.L_x_1) ;  /* 0x0000000000688947 */ /* 0x000fea0003800000 */
[----:B------:R-:W0:Y:S08]  /*1380*/  LDC R24, c[0x0][0x390] ;  /* 0x0000e400ff187b82 */ /* 0x000e300000000800 */
[----:B------:R-:W1:Y:S01]  /*1390*/  LDC.64 R12, c[0x0][0x388] ;  /* 0x0000e200ff0c7b82 */ /* 0x000e620000000a00 */
[----:B0-----:R-:W-:-:S05]  /*13a0*/  IMAD R21, R35, R24, UR4 ;  /* 0x0000000423157e24 */ /* 0x001fca000f8e0218 */
[----:B------:R-:W-:-:S04]  /*13b0*/  IADD3 R15, P0, PT, R21, UR10, RZ ;  /* 0x0000000a150f7c10 */ /* 0x000fc8000ff1e0ff */
[----:B------:R-:W-:Y:S02]  /*13c0*/  LEA.HI.X.SX32 R22, R21, RZ, 0x1, P0 ;  /* 0x000000ff15167211 */ /* 0x000fe400000f0eff */
[----:B-1----:R-:W-:-:S04]  /*13d0*/  LEA R14, P0, R15, R12, 0x2 ;  /* 0x0000000c0f0e7211 */ /* 0x002fc800078010ff */
[----:B------:R-:W-:-:S05]  /*13e0*/  LEA.HI.X R15, R15, R13, R22, 0x2, P0 ;  /* 0x0000000d0f0f7211 */ /* 0x000fca00000f1416 */
[----:B------:R-:W2:Y:S01]  /*13f0*/  LDG.E R14, desc[UR12][R14.64] ;  /* 0x0000000c0e0e7981 */ /* 0x000ea2000c1e1900 */
[----:B------:R-:W-:Y:S01]  /*1400*/  ISETP.NE.AND P0, PT, R2, 0x1, PT ;  /* 0x000000010200780c */ /* 0x000fe20003f05270 */
[----:B--2---:R-:W-:-:S12]  /*1410*/  FADD R45, R45, R14 ;  /* 0x0000000e2d2d7221 */ /* 0x004fd80000000000 */
[----:B------:R-:W-:Y:S05]  /*1420*/  @!P0 BRA `(.L_x_1) ;  /* 0x00000000003c8947 */ /* 0x000fea0003800000 */
[----:B------:R-:W-:Y:S01]  /*1430*/  ISETP.NE.AND P0, PT, R2, 0x2, PT ;  /* 0x000000020200780c */ /* 0x000fe20003f05270 */
[----:B------:R-:W-:-:S05]  /*1440*/  IMAD R14, R24, 0x80, R21 ;  /* 0x00000080180e7824 */ /* 0x000fca00078e0215 */
[----:B------:R-:W-:-:S07]  /*1450*/  IADD3 R15, P1, PT, R14, UR10, RZ ;  /* 0x0000000a0e0f7c10 */ /* 0x000fce000ff3e0ff */
[----:B------:R-:W-:Y:S01]  /*1460*/  @P0 IMAD R21, R24, 0x100, R21 ;  /* 0x0000010018150824 */ /* 0x000fe200078e0215 */
[----:B------:R-:W-:Y:S02]  /*1470*/  LEA.HI.X.SX32 R24, R14, RZ, 0x1, P1 ;  /* 0x000000ff0e187211 */ /* 0x000fe400008f0eff */
[-C--:B------:R-:W-:Y:S02]  /*1480*/  LEA R14, P1, R15, R12.reuse, 0x2 ;  /* 0x0000000c0f0e7211 */ /* 0x080fe400078210ff */
[----:B------:R-:W-:Y:S02]  /*1490*/  @P0 IADD3 R22, P2, PT, R21, UR10, RZ ;  /* 0x0000000a15160c10 */ /* 0x000fe4000ff5e0ff */
[-C--:B------:R-:W-:Y:S02]  /*14a0*/  LEA.HI.X R15, R15, R13.reuse, R24, 0x2, P1 ;  /* 0x0000000d0f0f7211 */ /* 0x080fe400008f1418 */
[----:B------:R-:W-:Y:S02]  /*14b0*/  @P0 LEA.HI.X.SX32 R21, R21, RZ, 0x1, P2 ;  /* 0x000000ff15150211 */ /* 0x000fe400010f0eff */
[C---:B------:R-:W-:Y:S01]  /*14c0*/  @P0 LEA R12, P1, R22.reuse, R12, 0x2 ;  /* 0x0000000c160c0211 */ /* 0x040fe200078210ff */
[----:B------:R-:W2:Y:S03]  /*14d0*/  LDG.E R14, desc[UR12][R14.64] ;  /* 0x0000000c0e0e7981 */ /* 0x000ea6000c1e1900 */
[----:B------:R-:W-:-:S05]  /*14e0*/  @P0 LEA.HI.X R13, R22, R13, R21, 0x2, P1 ;  /* 0x0000000d160d0211 */ /* 0x000fca00008f1415 */
[----:B------:R-:W3:Y:S01]  /*14f0*/  @P0 LDG.E R12, desc[UR12][R12.64] ;  /* 0x0000000c0c0c0981 */ /* 0x000ee2000c1e1900 */
[----:B--2---:R-:W-:-:S04]  /*1500*/  FADD R45, R45, R14 ;  /* 0x0000000e2d2d7221 */ /* 0x004fc80000000000 */
[----:B---3--:R-:W-:-:S07]  /*1510*/  @P0 FADD R45, R45, R12 ;  /* 0x0000000c2d2d0221 */ /* 0x008fce0000000000 */
.L_x_1:
[----:B------:R-:W-:Y:S05]  /*1520*/  BSYNC.RECONVERGENT B0 ;  /* 0x0000000000007941 */ /* 0x000fea0003800200 */
.L_x_0:
[----:B------:R-:W-:Y:S01]  /*1530*/  STS [R19], R45 ;  /* 0x0000002d13007388 */ /* 0x000fe20000000800 */
[----:B------:R-:W-:Y:S01]  /*1540*/  ISETP.NE.AND P0, PT, R20, RZ, PT ;  /* 0x000000ff1400720c */ /* 0x000fe20003f05270 */
[----:B------:R-:W-:Y:S02]  /*1550*/  BSSY.RECONVERGENT B0, `(.L_x_9) ;  /* 0x0000053000007945 */ /* 0x000fe40003800200 */
[----:B------:R-:W0:Y:S02]  /*1560*/  LDS R12, [R18] ;  /* 0x00000000120c7984 */ /* 0x000e240000000800 */
[----:B0-----:R-:W-:-:S05]  /*1570*/  FADD R12, R12, R45 ;  /* 0x0000002d0c0c7221 */ /* 0x001fca0000000000 */
[----:B------:R-:W-:Y:S04]  /*1580*/  STS [R19], R12 ;  /* 0x0000000c13007388 */ /* 0x000fe80000000800 */
        /* <DEDUP_REMOVED lines=11> */
[----:B------:R0:W-:Y:S01]  /*1640*/  STS [R5+UR6], R26 ;  /* 0x0000001a05007988 */ /* 0x0001e20008000806 */
[----:B------:R-:W-:Y:S06]  /*1650*/  BAR.SYNC.DEFER_BLOCKING 0x0 ;  /* 0x0000000000007b1d */ /* 0x000fec0000010000 */
[----:B------:R-:W-:Y:S05]  /*1660*/  @P0 BRA `(.L_x_10) ;  /* 0x0000000400040947 */ /* 0x000fea0003800000 */
[----:B------:R-:W1:Y:S01]  /*1670*/  S2UR UR8, SR_CgaCtaId ;  /* 0x00000000000879c3 */ /* 0x000e620000008800 */
[----:B------:R-:W-:Y:S01]  /*1680*/  UMOV UR7, 0x400 ;  /* 0x0000040000077882 */ /* 0x000fe20000000000 */
[----:B------:R-:W-:Y:S02]  /*1690*/  UISETP.GT.AND UP0, UPT, UR4, 0x6, UPT ;  /* 0x000000060400788c */ /* 0x000fe4000bf04270 */
[----:B-1----:R-:W-:-:S09]  /*16a0*/  ULEA UR9, UR8, UR7, 0x18 ;  /* 0x0000000708097291 */ /* 0x002fd2000f8ec0ff */
[----:B------:R-:W1:Y:S02]  /*16b0*/  LDS.128 R12, [UR9+0x200] ;  /* 0x00020009ff0c7984 */ /* 0x000e640008000c00 */
[----:B-1----:R-:W-:-:S04]  /*16c0*/  FADD R13, R26, R13 ;  /* 0x0000000d1a0d7221 */ /* 0x002fc80000000000 */
[----:B------:R-:W-:Y:S01]  /*16d0*/  FADD R24, R13, R14 ;  /* 0x0000000e0d187221 */ /* 0x000fe20000000000 */
[----:B------:R-:W-:-:S03]  /*16e0*/  IMAD.MOV.U32 R13, RZ, RZ, RZ ;  /* 0x000000ffff0d7224 */ /* 0x000fc600078e00ff */
[----:B------:R-:W-:Y:S01]  /*16f0*/  FADD R12, R24, R15 ;  /* 0x0000000f180c7221 */ /* 0x000fe20000000000 */
[----:B------:R-:W-:Y:S06]  /*1700*/  BRA.U UP0, `(.L_x_11) ;  /* 0x0000000100487547 */ /* 0x000fec000b800000 */
[----:B------:R-:W-:Y:S02]  /*1710*/  IMAD.MOV.U32 R14, RZ, RZ, -0x4 ;  /* 0xfffffffcff0e7424 */ /* 0x000fe400078e00ff */
[----:B------:R-:W-:-:S05]  /*1720*/  IMAD.U32 R21, RZ, RZ, UR4 ;  /* 0x00000004ff157e24 */ /* 0x000fca000f8e00ff */
[----:B------:R-:W-:-:S05]  /*1730*/  VIADDMNMX.U32 R14, R14, R21, 0x3, PT ;  /* 0x000000030e0e7446 */ /* 0x000fca0003800015 */
[----:B------:R-:W-:-:S04]  /*1740*/  IMAD.SHL.U32 R14, R14, 0x4, RZ ;  /* 0x000000040e0e7824 */ /* 0x000fc800078e00ff */
[----:B------:R-:W1:Y:S02]  /*1750*/  LDC R22, c[0x2][R14] ;  /* 0x008000000e167b82 */ /* 0x000e640000000800 */
[----:B-1----:R-:W-:-:S04]  /*1760*/  SHF.R.S32.HI R23, RZ, 0x1f, R22 ;  /* 0x0000001fff177819 */ /* 0x002fc80000011416 */
.L_x_229:
[----:B------:R-:W-:Y:S05]  /*1770*/  BRX R22 -0x1780                                                         (*"BRANCH_TARGETS .L_x_230,.L_x_231,.L_x_232,.L_x_12"*) ;  /* 0xffffffe816207949 */ /* 0x000fea000383ffff */
.L_x_232:
[----:B------:R-:W-:Y:S04]  /*1780*/  LDS R13, [UR9+0x214] ;  /* 0x00021409ff0d7984 */ /* 0x000fe80008000800 */
[----:B------:R-:W1:Y:S02]  /*1790*/  LDS R14, [UR9+0x21c] ;  /* 0x00021c09ff0e7984 */ /* 0x000e640008000800 */
[----:B-1----:R-:W-:Y:S01]  /*17a0*/  FMUL R13, R13, R14 ;  /* 0x0000000e0d0d7220 */ /* 0x002fe20000400000 */
[----:B------:R-:W-:Y:S06]  /*17b0*/  BRA `(.L_x_12) ;  /* 0x0000000000587947 */ /* 0x000fec0003800000 */
.L_x_230:
[----:B------:R-:W1:Y:S02]  /*17c0*/  LDS R13, [UR9+0x214] ;  /* 0x00021409ff0d7984 */ /* 0x000e640008000800 */
[----:B-1----:R-:W-:Y:S01]  /*17d0*/  FFMA R13, R13, R13, 0.0010000000474974513054 ;  /* 0x3a83126f0d0d7423 */ /* 0x002fe2000000000d */
[----:B------:R-:W-:Y:S06]  /*17e0*/  BRA `(.L_x_12) ;  /* 0x00000000004c7947 */ /* 0x000fec0003800000 */
.L_x_231:
[----:B------:R-:W-:Y:S04]  /*17f0*/  LDS R14, [UR9+0x214] ;  /* 0x00021409ff0e7984 */ /* 0x000fe80008000800 */
[----:B------:R-:W1:Y:S02]  /*1800*/  LDS R13, [UR9+0x218] ;  /* 0x00021809ff0d7984 */ /* 0x000e640008000800 */
[----:B-1----:R-:W-:Y:S01]  /*1810*/  FMUL R13, R14, R13 ;  /* 0x0000000d0e0d7220 */ /* 0x002fe20000400000 */
[----:B------:R-:W-:Y:S06]  /*1820*/  BRA `(.L_x_12) ;  /* 0x00000000003c7947 */ /* 0x000fec0003800000 */
.L_x_11:
[----:B------:R-:W-:Y:S02]  /*1830*/  IMAD.MOV.U32 R14, RZ, RZ, -0x7 ;  /* 0xfffffff9ff0e7424 */ /* 0x000fe400078e00ff */
[----:B------:R-:W-:-:S05]  /*1840*/  IMAD.U32 R21, RZ, RZ, UR4 ;  /* 0x00000004ff157e24 */ /* 0x000fca000f8e00ff */
[----:B------:R-:W-:-:S05]  /*1850*/  VIADDMNMX.U32 R14, R14, R21, 0x3, PT ;  /* 0x000000030e0e7446 */ /* 0x000fca0003800015 */
[----:B------:R-:W-:-:S04]  /*1860*/  IMAD.SHL.U32 R14, R14, 0x4, RZ ;  /* 0x000000040e0e7824 */ /* 0x000fc800078e00ff */
[----:B------:R-:W1:Y:S02]  /*1870*/  LDC R22, c[0x2][R14+0x10] ;  /* 0x008004000e167b82 */ /* 0x000e640000000800 */
[----:B-1----:R-:W-:-:S04]  /*1880*/  SHF.R.S32.HI R23, RZ, 0x1f, R22 ;  /* 0x0000001fff177819 */ /* 0x002fc80000011416 */
.L_x_234:
[----:B------:R-:W-:Y:S05]  /*1890*/  BRX R22 -0x18a0                                                         (*"BRANCH_TARGETS .L_x_235,.L_x_236,.L_x_237,.L_x_12"*) ;  /* 0xffffffe416d87949 */ /* 0x000fea000383ffff */
.L_x_237:
[----:B------:R-:W1:Y:S02]  /*18a0*/  LDS R13, [UR9+0x21c] ;  /* 0x00021c09ff0d7984 */ /* 0x000e640008000800 */
[----:B-1----:R-:W-:Y:S01]  /*18b0*/  FFMA R13, R13, R13, 0.0010000000474974513054 ;  /* 0x3a83126f0d0d7423 */ /* 0x002fe2000000000d */
[----:B------:R-:W-:Y:S06]  /*18c0*/  BRA `(.L_x_12) ;  /* 0x0000000000147947 */ /* 0x000fec0003800000 */
.L_x_235:
[----:B------:R-:W1:Y:S02]  /*18d0*/  LDS R13, [UR9+0x218] ;  /* 0x00021809ff0d7984 */ /* 0x000e640008000800 */
[----:B-1----:R-:W-:Y:S01]  /*18e0*/  FFMA R13, R13, R13, 0.0010000000474974513054 ;  /* 0x3a83126f0d0d7423 */ /* 0x002fe2000000000d */
[----:B------:R-:W-:Y:S06]  /*18f0*/  BRA `(.L_x_12) ;  /* 0x0000000000087947 */ /* 0x000fec0003800000 */
.L_x_236:
[----:B------:R-:W1:Y:S02]  /*1900*/  LDS.64 R22, [UR9+0x218] ;  /* 0x00021809ff167984 */ /* 0x000e640008000a00 */
[----:B-1----:R-:W-:-:S07]  /*1910*/  FMUL R13, R23, R22 ;  /* 0x00000016170d7220 */ /* 0x002fce0000400000 */
.L_x_12:
[----:B------:R-:W-:Y:S01]  /*1920*/  UIADD3 UR7, UPT, UPT, UR7, 0x210, URZ ;  /* 0x0000021007077890 */ /* 0x000fe2000fffe0ff */
[----:B------:R-:W-:Y:S01]  /*1930*/  FFMA R13, R8, R12, -R13 ;  /* 0x0000000c080d7223 */ /* 0x000fe2000000080d */
[----:B------:R-:W-:Y:S02]  /*1940*/  UISETP.NE.AND UP0, UPT, UR4, URZ, UPT ;  /* 0x000000ff0400728c */ /* 0x000fe4000bf05270 */
[----:B------:R-:W-:-:S04]  /*1950*/  ULEA UR7, UR8, UR7, 0x18 ;  /* 0x0000000708077291 */ /* 0x000fc8000f8ec0ff */
[----:B------:R-:W-:-:S09]  /*1960*/  ULEA UR7, UR4, UR7, 0x2 ;  /* 0x0000000704077291 */ /* 0x000fd2000f8e10ff */
[----:B------:R1:W-:Y:S01]  /*1970*/  STS [UR7], R13 ;  /* 0x0000000dff007988 */ /* 0x0003e20008000807 */
[----:B------:R-:W-:Y:S05]  /*1980*/  BRA.U UP0, `(.L_x_10) ;  /* 0x00000001003c7547 */ /* 0x000fea000b800000 */
[----:B-1----:R-:W-:Y:S01]  /*1990*/  VIADD R13, R12, 0x1800000 ;  /* 0x018000000c0d7836 */ /* 0x002fe20000000000 */
[----:B------:R-:W-:Y:S01]  /*19a0*/  BSSY.RECONVERGENT B1, `(.L_x_13) ;  /* 0x000000c000017945 */ /* 0x000fe20003800200 */
[----:B------:R-:W-:-:S03]  /*19b0*/  FSETP.GT.AND P3, PT, R24, -R15, PT ;  /* 0x8000000f1800720b */ /* 0x000fc60003f64000 */
[----:B------:R-:W-:-:S04]  /*19c0*/  LOP3.LUT R13, R13, 0x7f800000, RZ, 0xc0, !PT ;  /* 0x7f8000000d0d7812 */ /* 0x000fc800078ec0ff */
[----:B------:R-:W-:-:S13]  /*19d0*/  ISETP.GT.U32.AND P0, PT, R13, 0x1ffffff, PT ;  /* 0x01ffffff0d00780c */ /* 0x000fda0003f04070 */
[----:B------:R-:W-:Y:S05]  /*19e0*/  @P0 BRA `(.L_x_14) ;  /* 0x00000000000c0947 */ /* 0x000fea0003800000 */
[----:B------:R-:W-:-:S07]  /*19f0*/  MOV R14, 0x1a10 ;  /* 0x00001a10000e7802 */ /* 0x000fce0000000f00 */
[----:B0-----:R-:W-:Y:S05]  /*1a00*/  CALL.REL.NOINC `($__internal_0_$__cuda_sm20_rcp_rn_f32_slowpath) ;  /* 0x0000000400a47944 */ /* 0x001fea0003c00000 */
[----:B------:R-:W-:Y:S05]  /*1a10*/  BRA `(.L_x_15) ;  /* 0x0000000000107947 */ /* 0x000fea0003800000 */
.L_x_14:
[----:B------:R-:W1:Y:S02]  /*1a20*/  MUFU.RCP R13, R12 ;  /* 0x0000000c000d7308 */ /* 0x000e640000001000 */
[----:B-1----:R-:W-:-:S04]  /*1a30*/  FFMA R14, R12, R13, -1 ;  /* 0xbf8000000c0e7423 */ /* 0x002fc8000000000d */
[----:B------:R-:W-:-:S04]  /*1a40*/  FADD.FTZ R14, -R14, -RZ ;  /* 0x800000ff0e0e7221 */ /* 0x000fc80000010100 */
[----:B------:R-:W-:-:S07]  /*1a50*/  FFMA R13, R13, R14, R13 ;  /* 0x0000000e0d0d7223 */ /* 0x000fce000000000d */
.L_x_15:
[----:B------:R-:W-:Y:S05]  /*1a60*/  BSYNC.RECONVERGENT B1 ;  /* 0x0000000000017941 */ /* 0x000fea0003800200 */
.L_x_13:
[----:B------:R-:W-:-:S07]  /*1a70*/  FSEL R8, R13, R8, P3 ;  /* 0x000000080d087208 */ /* 0x000fce0001800000 */
.L_x_10:
[----:B------:R-:W-:Y:S05]  /*1a80*/  BSYNC.RECONVERGENT B0 ;  /* 0x0000000000007941 */ /* 0x000fea0003800200 */
.L_x_9:
[----:B------:R-:W-:-:S04]  /*1a90*/  UIADD3 UR4, UPT, UPT, UR4, 0x1, URZ ;  /* 0x0000000104047890 */ /* 0x000fc8000fffe0ff */
[----:B------:R-:W-:-:S09]  /*1aa0*/  UISETP.NE.AND UP0, UPT, UR4, 0xa, UPT ;  /* 0x0000000a0400788c */ /* 0x000fd2000bf05270 */
[----:B------:R-:W-:Y:S05]  /*1ab0*/  BRA.U UP0, `(.L_x_16) ;  /* 0xffffffe900047547 */ /* 0x000fea000b83ffff */
[----:B------:R-:W2:Y:S02]  /*1ac0*/  S2R R0, SR_TID.Y ;  /* 0x0000000000007919 */ /* 0x000ea40000002200 */
[----:B--2---:R-:W-:-:S13]  /*1ad0*/  ISETP.NE.AND P0, PT, R0, RZ, PT ;  /* 0x000000ff0000720c */ /* 0x004fda0003f05270 */
[----:B------:R-:W-:Y:S05]  /*1ae0*/  @P0 EXIT ;  /* 0x000000000000094d */ /* 0x000fea0003800000 */
[----:B------:R-:W2:Y:S01]  /*1af0*/  S2UR UR7, SR_CgaCtaId ;  /* 0x00000000000779c3 */ /* 0x000ea20000008800 */
[----:B------:R-:W-:Y:S01]  /*1b00*/  ISETP.GT.U32.AND P0, PT, R20, 0x4, PT ;  /* 0x000000041400780c */ /* 0x000fe20003f04070 */
[----:B------:R-:W-:Y:S01]  /*1b10*/  UMOV UR6, 0x400 ;  /* 0x0000040000067882 */ /* 0x000fe20000000000 */
[----:B------:R-:W-:Y:S01]  /*1b20*/  BSSY.RECONVERGENT B0, `(.L_x_17) ;  /* 0x0000050000007945 */ /* 0x000fe20003800200 */
[----:B------:R-:W-:-:S03]  /*1b30*/  UIADD3 UR4, UPT, UPT, UR6, 0x210, URZ ;  /* 0x0000021006047890 */ /* 0x000fc6000fffe0ff */
[----:B------:R-:W-:Y:S01]  /*1b40*/  BSSY.RELIABLE B1, `(.L_x_18) ;  /* 0x0000023000017945 */ /* 0x000fe20003800100 */
[----:B------:R-:W-:Y:S01]  /*1b50*/  IMAD.SHL.U32 R2, R20, 0x4, RZ ;  /* 0x0000000414027824 */ /* 0x000fe200078e00ff */
[----:B--2---:R-:W-:-:S05]  /*1b60*/  ULEA UR4, UR7, UR4, 0x18 ;  /* 0x0000000407047291 */ /* 0x004fca000f8ec0ff */
[----:B------:R-:W-:Y:S07]  /*1b70*/  @P0 BRA `(.L_x_19) ;  /* 0x0000000000680947 */ /* 0x000fee0003800000 */
[----:B0-----:R-:W0:Y:S01]  /*1b80*/  LDC.64 R4, c[0x3][RZ] ;  /* 0x00c00000ff047b82 */ /* 0x001e220000000a00 */
[----:B------:R-:W-:-:S07]  /*1b90*/  ULEA UR8, UR7, UR6, 0x18 ;  /* 0x0000000607087291 */ /* 0x000fce000f8ec0ff */
[----:B------:R-:W2:Y:S01]  /*1ba0*/  LDC R7, c[0x3][0x8] ;  /* 0x00c00200ff077b82 */ /* 0x000ea20000000800 */
[-C--:B0-----:R-:W-:Y:S02]  /*1bb0*/  SHF.R.U32.HI R0, RZ, R2.reuse, R4 ;  /* 0x00000002ff007219 */ /* 0x081fe40000011604 */
[----:B------:R-:W-:-:S03]  /*1bc0*/  SHF.R.U32.HI R3, RZ, R2, R5 ;  /* 0x00000002ff037219 */ /* 0x000fc60000011605 */
[----:B------:R-:W-:Y:S02]  /*1bd0*/  IMAD.SHL.U32 R0, R0, 0x4, RZ ;  /* 0x0000000400007824 */ /* 0x000fe400078e00ff */
[----:B------:R-:W-:Y:S01]  /*1be0*/  IMAD.SHL.U32 R3, R3, 0x4, RZ ;  /* 0x0000000403037824 */ /* 0x000fe200078e00ff */
[----:B--2---:R-:W-:Y:S02]  /*1bf0*/  SHF.R.U32.HI R4, RZ, R2, R7 ;  /* 0x00000002ff047219 */ /* 0x004fe40000011607 */
[----:B------:R-:W-:Y:S02]  /*1c00*/  LOP3.LUT R0, R0, 0x3c, RZ, 0xc0, !PT ;  /* 0x0000003c00007812 */ /* 0x000fe400078ec0ff */
[----:B------:R-:W-:Y:S01]  /*1c10*/  LOP3.LUT R3, R3, 0x3c, RZ, 0xc0, !PT ;  /* 0x0000003c03037812 */ /* 0x000fe200078ec0ff */
[----:B------:R-:W-:-:S03]  /*1c20*/  IMAD.SHL.U32 R4, R4, 0x4, RZ ;  /* 0x0000000404047824 */ /* 0x000fc600078e00ff */
[----:B------:R-:W-:Y:S02]  /*1c30*/  LDS R0, [R0+UR4] ;  /* 0x0000000400007984 */ /* 0x000fe40008000800 */
[----:B------:R-:W-:Y:S02]  /*1c40*/  LOP3.LUT R5, R4, 0x3c, RZ, 0xc0, !PT ;  /* 0x0000003c04057812 */ /* 0x000fe400078ec0ff */
[----:B------:R-:W0:Y:S04]  /*1c50*/  LDS R3, [R3+UR4] ;  /* 0x0000000403037984 */ /* 0x000e280008000800 */
[----:B------:R-:W2:Y:S01]  /*1c60*/  LDS R5, [R5+UR4] ;  /* 0x0000000405057984 */ /* 0x000ea20008000800 */
[----:B0-----:R-:W-:-:S04]  /*1c70*/  FMUL R4, R0, R3 ;  /* 0x0000000300047220 */ /* 0x001fc80000400000 */
[----:B--2---:R-:W-:-:S05]  /*1c80*/  FMUL R7, R4, R5 ;  /* 0x0000000504077220 */ /* 0x004fca0000400000 */
[----:B------:R-:W-:Y:S04]  /*1c90*/  STS [R2+UR4+0x28], R7 ;  /* 0x0000280702007988 */ /* 0x000fe80008000804 */
[----:B------:R-:W0:Y:S04]  /*1ca0*/  LDS.64 R8, [UR8+0x238] ;  /* 0x00023808ff087984 */ /* 0x000e280008000a00 */
[----:B-1----:R-:W1:Y:S01]  /*1cb0*/  LDS.128 R12, [UR8+0x240] ;  /* 0x00024008ff0c7984 */ /* 0x002e620008000c00 */
[----:B0-----:R-:W-:-:S04]  /*1cc0*/  FFMA R9, R9, 2, R8 ;  /* 0x4000000009097823 */ /* 0x001fc80000000008 */
[----:B-1----:R-:W-:-:S04]  /*1cd0*/  FADD R12, R9, -R12 ;  /* 0x8000000c090c7221 */ /* 0x002fc80000000000 */
[----:B------:R-:W-:-:S04]  /*1ce0*/  FADD R13, R12, -R13 ;  /* 0x8000000d0c0d7221 */ /* 0x000fc80000000000 */
[----:B------:R-:W-:-:S05]  /*1cf0*/  FADD R3, R13, -R14 ;  /* 0x8000000e0d037221 */ /* 0x000fca0000000000 */
[----:B------:R0:W-:Y:S01]  /*1d00*/  STS [UR8+0x238], R3 ;  /* 0x00023803ff007988 */ /* 0x0001e20008000808 */
[----:B------:R-:W-:Y:S05]  /*1d10*/  BRA `(.L_x_20) ;  /* 0x0000000000147947 */ /* 0x000fea0003800000 */
.L_x_19:
[----:B------:R-:W-:-:S13]  /*1d20*/  ISETP.NE.AND P0, PT, R20, 0x5, PT ;  /* 0x000000051400780c */ /* 0x000fda0003f05270 */
[----:B------:R-:W-:Y:S05]  /*1d30*/  @P0 BREAK.RELIABLE B1 ;  /* 0x0000000000010942 */ /* 0x000fea0003800100 */
[----:B------:R-:W-:Y:S05]  /*1d40*/  @P0 BRA `(.L_x_21) ;  /* 0x0000000000ac0947 */ /* 0x000fea0003800000 */
[----:B------:R-:W-:-:S09]  /*1d50*/  ULEA UR8, UR7, UR6, 0x18 ;  /* 0x0000000607087291 */ /* 0x000fd2000f8ec0ff */
[----:B------:R-:W2:Y:S03]  /*1d60*/  LDS R3, [UR8+0x238] ;  /* 0x00023808ff037984 */ /* 0x000ea60008000800 */
.L_x_20:
[----:B------:R-:W-:Y:S05]  /*1d70*/  BSYNC.RELIABLE B1 ;  /* 0x0000000000017941 */ /* 0x000fea0003800100 */
.L_x_18:
[----:B--2---:R-:W-:-:S13]  /*1d80*/  FSETP.GT.AND P0, PT, R3, RZ, PT ;  /* 0x000000ff0300720b */ /* 0x004fda0003f04000 */
[----:B------:R-:W-:Y:S05]  /*1d90*/  @!P0 BRA `(.L_x_22) ;  /* 0x0000000000908947 */ /* 0x000fea0003800000 */
[----:B0-----:R-:W0:Y:S01]  /*1da0*/  LDC.64 R4, c[0x3][0x10] ;  /* 0x00c00400ff047b82 */ /* 0x001e220000000a00 */
[----:B------:R-:W2:Y:S01]  /*1db0*/  MUFU.RCP R8, R3 ;  /* 0x0000000300087308 */ /* 0x000ea20000001000 */
[----:B------:R-:W-:Y:S06]  /*1dc0*/  BSSY.RECONVERGENT B2, `(.L_x_23) ;  /* 0x000001f000027945 */ /* 0x000fec0003800200 */
[----:B------:R-:W3:Y:S08]  /*1dd0*/  LDC R9, c[0x3][0x18] ;  /* 0x00c00600ff097b82 */ /* 0x000ef00000000800 */
[----:B------:R-:W4:Y:S01]  /*1de0*/  LDC R7, c[0x3][0xc] ;  /* 0x00c00300ff077b82 */ /* 0x000f220000000800 */
[----:B--2---:R-:W-:-:S04]  /*1df0*/  FFMA R11, R8, -R3, 1 ;  /* 0x3f800000080b7423 */ /* 0x004fc80000000803 */
[----:B------:R-:W-:Y:S01]  /*1e00*/  FFMA R11, R8, R11, R8 ;  /* 0x0000000b080b7223 */ /* 0x000fe20000000008 */
[-C--:B0-----:R-:W-:Y:S02]  /*1e10*/  SHF.R.U32.HI R5, RZ, R2.reuse, R5 ;  /* 0x00000002ff057219 */ /* 0x081fe40000011605 */
[----:B------:R-:W-:-:S03]  /*1e20*/  SHF.R.U32.HI R4, RZ, R2, R4 ;  /* 0x00000002ff047219 */ /* 0x000fc60000011604 */
[----:B------:R-:W-:Y:S02]  /*1e30*/  IMAD.SHL.U32 R5, R5, 0x4, RZ ;  /* 0x0000000405057824 */ /* 0x000fe400078e00ff */
[----:B------:R-:W-:Y:S01]  /*1e40*/  IMAD.SHL.U32 R4, R4, 0x4, RZ ;  /* 0x0000000404047824 */ /* 0x000fe200078e00ff */
[-C--:B---3--:R-:W-:Y:S02]  /*1e50*/  SHF.R.U32.HI R6, RZ, R2.reuse, R9 ;  /* 0x00000002ff067219 */ /* 0x088fe40000011609 */
[----:B----4-:R-:W-:-:S03]  /*1e60*/  SHF.R.U32.HI R0, RZ, R2, R7 ;  /* 0x00000002ff007219 */ /* 0x010fc60000011607 */
[----:B------:R-:W-:Y:S01]  /*1e70*/  IMAD.SHL.U32 R7, R6, 0x4, RZ ;  /* 0x0000000406077824 */ /* 0x000fe200078e00ff */
[----:B------:R-:W-:Y:S02]  /*1e80*/  LOP3.LUT R6, R5, 0x3c, RZ, 0xc0, !PT ;  /* 0x0000003c05067812 */ /* 0x000fe400078ec0ff */
[----:B------:R-:W-:Y:S01]  /*1e90*/  LOP3.LUT R5, R4, 0x3c, RZ, 0xc0, !PT ;  /* 0x0000003c04057812 */ /* 0x000fe200078ec0ff */
[----:B------:R-:W-:Y:S01]  /*1ea0*/  IMAD.SHL.U32 R0, R0, 0x4, RZ ;  /* 0x0000000400007824 */ /* 0x000fe200078e00ff */
[----:B------:R-:W-:Y:S02]  /*1eb0*/  LOP3.LUT R7, R7, 0x3c, RZ, 0xc0, !PT ;  /* 0x0000003c07077812 */ /* 0x000fe400078ec0ff */
[----:B------:R-:W-:Y:S02]  /*1ec0*/  LDS R6, [R6+UR4] ;  /* 0x0000000406067984 */ /* 0x000fe40008000800 */
[----:B------:R-:W-:Y:S02]  /*1ed0*/  LOP3.LUT R4, R0, 0x3c, RZ, 0xc0, !PT ;  /* 0x0000003c00047812 */ /* 0x000fe400078ec0ff */
[----:B------:R-:W0:Y:S04]  /*1ee0*/  LDS R7, [R7+UR4] ;  /* 0x0000000407077984 */ /* 0x000e280008000800 */
[----:B------:R-:W-:Y:S04]  /*1ef0*/  LDS R5, [R5+UR4] ;  /* 0x0000000405057984 */ /* 0x000fe80008000800 */
[----:B------:R-:W2:Y:S01]  /*1f00*/  LDS R0, [R4+UR4] ;  /* 0x0000000404007984 */ /* 0x000ea20008000800 */
[----:B0-----:R-:W-:-:S04]  /*1f10*/  FMUL R9, R6, R7 ;  /* 0x0000000706097220 */ /* 0x001fc80000400000 */
[----:B--2---:R-:W-:-:S04]  /*1f20*/  FFMA R0, R0, R5, -R9 ;  /* 0x0000000500007223 */ /* 0x004fc80000000809 */
[----:B------:R-:W0:Y:S01]  /*1f30*/  FCHK P0, R0, R3 ;  /* 0x0000000300007302 */ /* 0x000e220000000000 */
[----:B------:R-:W-:-:S04]  /*1f40*/  FFMA R8, R0, R11, RZ ;  /* 0x0000000b00087223 */ /* 0x000fc800000000ff */
[----:B------:R-:W-:-:S04]  /*1f50*/  FFMA R6, R8, -R3, R0 ;  /* 0x8000000308067223 */ /* 0x000fc80000000000 */
[----:B------:R-:W-:Y:S01]  /*1f60*/  FFMA R11, R11, R6, R8 ;  /* 0x000000060b0b7223 */ /* 0x000fe20000000008 */
[----:B0-----:R-:W-:Y:S06]  /*1f70*/  @!P0 BRA `(.L_x_24) ;  /* 0x00000000000c8947 */ /* 0x001fec0003800000 */
[----:B------:R-:W-:-:S07]  /*1f80*/  MOV R4, 0x1fa0 ;  /* 0x00001fa000047802 */ /* 0x000fce0000000f00 */
[----:B-1----:R-:W-:Y:S05]  /*1f90*/  CALL.REL.NOINC `($__internal_1_$__cuda_sm3x_div_rn_noftz_f32_slowpath) ;  /* 0x0000000400147944 */ /* 0x002fea0003c00000 */
[----:B------:R-:W-:-:S07]  /*1fa0*/  IMAD.MOV.U32 R11, RZ, RZ, R8 ;  /* 0x000000ffff0b7224 */ /* 0x000fce00078e0008 */
.L_x_24:
[----:B------:R-:W-:Y:S05]  /*1fb0*/  BSYNC.RECONVERGENT B2 ;  /* 0x0000000000027941 */ /* 0x000fea0003800200 */
.L_x_23:
[----:B------:R3:W-:Y:S01]  /*1fc0*/  STS [R2+UR4+0x10], R11 ;  /* 0x0000100b02007988 */ /* 0x0007e20008000804 */
[----:B------:R-:W-:Y:S05]  /*1fd0*/  BRA `(.L_x_25) ;  /* 0x0000000000107947 */ /* 0x000fea0003800000 */
.L_x_22:
[----:B------:R2:W-:Y:S01]  /*1fe0*/  STS [R2+UR4+0x10], RZ ;  /* 0x000010ff02007988 */ /* 0x0005e20008000804 */
[----:B------:R-:W-:Y:S05]  /*1ff0*/  BRA `(.L_x_25) ;  /* 0x0000000000087947 */ /* 0x000fea0003800000 */
.L_x_21:
[----:B------:R-:W-:-:S13]  /*2000*/  ISETP.GT.U32.AND P0, PT, R20, 0xa, PT ;  /* 0x0000000a1400780c */ /* 0x000fda0003f04070 */
[----:B------:R-:W-:Y:S05]  /*2010*/  @P0 EXIT ;  /* 0x000000000000094d */ /* 0x000fea0003800000 */
.L_x_25:
[----:B------:R-:W-:Y:S05]  /*2020*/  BSYNC.RECONVERGENT B0 ;  /* 0x0000000000007941 */ /* 0x000fea0003800200 */
.L_x_17:
[----:B------:R-:W-:Y:S05]  /*2030*/  WARPSYNC.ALL ;  /* 0x0000000000007948 */ /* 0x000fea0003800000 */
[----:B0-----:R-:W0:Y:S01]  /*2040*/  LDS R3, [R2+UR4] ;  /* 0x0000000402037984 */ /* 0x001e220008000800 */
[----:B------:R-:W4:Y:S01]  /*2050*/  LDC.64 R4, c[0x0][0x380] ;  /* 0x0000e000ff047b82 */ /* 0x000f220000000a00 */
[----:B------:R-:W-:-:S04]  /*2060*/  VIADD R7, R20, UR5 ;  /* 0x0000000514077c36 */ /* 0x000fc80008000000 */
[----:B----4-:R-:W-:-:S05]  /*2070*/  IMAD.WIDE.U32 R4, R7, 0x4, R4 ;  /* 0x0000000407047825 */ /* 0x010fca00078e0004 */
[----:B0-----:R-:W-:Y:S01]  /*2080*/  STG.E desc[UR12][R4.64], R3 ;  /* 0x0000000304007986 */ /* 0x001fe2000c10190c */
[----:B------:R-:W-:Y:S05]  /*2090*/  EXIT ;  /* 0x000000000000794d */ /* 0x000fea0003800000 */
        .weak           $__internal_0_$__cuda_sm20_rcp_rn_f32_slowpath
        .type           $__internal_0_$__cuda_sm20_rcp_rn_f32_slowpath,@function
        .size           $__internal_0_$__cuda_sm20_rcp_rn_f32_slowpath,($__internal_1_$__cuda_sm3x_div_rn_noftz_f32_slowpath - $__internal_0_$__cuda_sm20_rcp_rn_f32_slowpath)
$__internal_0_$__cuda_sm20_rcp_rn_f32_slowpath:
[----:B------:R-:W-:Y:S01]  /*20a0*/  IMAD.SHL.U32 R13, R12, 0x2, RZ ;  /* 0x000000020c0d7824 */ /* 0x000fe200078e00ff */
[----:B------:R-:W-:Y:S04]  /*20b0*/  BSSY.RECONVERGENT B2, `(.L_x_26) ;  /* 0x0000030000027945 */ /* 0x000fe80003800200 */
[----:B------:R-:W-:-:S04]  /*20c0*/  SHF.R.U32.HI R23, RZ, 0x18, R13 ;  /* 0x00000018ff177819 */ /* 0x000fc8000001160d */
[----:B------:R-:W-:-:S13]  /*20d0*/  ISETP.NE.U32.AND P0, PT, R23, RZ, PT ;  /* 0x000000ff1700720c */ /* 0x000fda0003f05070 */
[----:B------:R-:W-:Y:S05]  /*20e0*/  @P0 BRA `(.L_x_27) ;  /* 0x0000000000280947 */ /* 0x000fea0003800000 */
[----:B------:R-:W-:-:S05]  /*20f0*/  IMAD.SHL.U32 R13, R12, 0x2, RZ ;  /* 0x000000020c0d7824 */ /* 0x000fca00078e00ff */
[----:B------:R-:W-:-:S13]  /*2100*/  ISETP.NE.AND P0, PT, R13, RZ, PT ;  /* 0x000000ff0d00720c */ /* 0x000fda0003f05270 */
[----:B------:R-:W-:Y:S01]  /*2110*/  @P0 FFMA R21, R12, 1.84467440737095516160e+19, RZ ;  /* 0x5f8000000c150823 */ /* 0x000fe200000000ff */
[----:B------:R-:W-:Y:S08]  /*2120*/  @!P0 MUFU.RCP R15, R12 ;  /* 0x0000000c000f8308 */ /* 0x000ff00000001000 */
[----:B------:R-:W0:Y:S02]  /*2130*/  @P0 MUFU.RCP R22, R21 ;  /* 0x0000001500160308 */ /* 0x000e240000001000 */
[----:B0-----:R-:W-:-:S04]  /*2140*/  @P0 FFMA R13, R21, R22, -1 ;  /* 0xbf800000150d0423 */ /* 0x001fc80000000016 */
[----:B------:R-:W-:-:S04]  /*2150*/  @P0 FADD.FTZ R13, -R13, -RZ ;  /* 0x800000ff0d0d0221 */ /* 0x000fc80000010100 */
[----:B------:R-:W-:-:S04]  /*2160*/  @P0 FFMA R13, R22, R13, R22 ;  /* 0x0000000d160d0223 */ /* 0x000fc80000000016 */
[----:B------:R-:W-:Y:S01]  /*2170*/  @P0 FFMA R15, R13, 1.84467440737095516160e+19, RZ ;  /* 0x5f8000000d0f0823 */ /* 0x000fe200000000ff */
[----:B------:R-:W-:Y:S06]  /*2180*/  BRA `(.L_x_28) ;  /* 0x0000000000887947 */ /* 0x000fec0003800000 */
.L_x_27:
[----:B------:R-:W-:-:S05]  /*2190*/  VIADD R25, R23, 0xffffff03 ;  /* 0xffffff0317197836 */ /* 0x000fca0000000000 */
[----:B------:R-:W-:-:S13]  /*21a0*/  ISETP.GT.U32.AND P0, PT, R25, 0x1, PT ;  /* 0x000000011900780c */ /* 0x000fda0003f04070 */
[----:B------:R-:W-:Y:S05]  /*21b0*/  @P0 BRA `(.L_x_29) ;  /* 0x0000000000780947 */ /* 0x000fea0003800000 */
[----:B------:R-:W-:Y:S01]  /*21c0*/  LOP3.LUT R13, R12, 0x7fffff, RZ, 0xc0, !PT ;  /* 0x007fffff0c0d7812 */ /* 0x000fe200078ec0ff */
[----:B------:R-:W-:-:S03]  /*21d0*/  IMAD.MOV.U32 R24, RZ, RZ, 0x3 ;  /* 0x00000003ff187424 */ /* 0x000fc600078e00ff */
[----:B------:R-:W-:Y:S02]  /*21e0*/  LOP3.LUT R13, R13, 0x3f800000, RZ, 0xfc, !PT ;  /* 0x3f8000000d0d7812 */ /* 0x000fe400078efcff */
[----:B------:R-:W-:Y:S02]  /*21f0*/  SHF.L.U32 R24, R24, R25, RZ ;  /* 0x0000001918187219 */ /* 0x000fe400000006ff */
[----:B------:R-:W0:Y:S02]  /*2200*/  MUFU.RCP R22, R13 ;  /* 0x0000000d00167308 */ /* 0x000e240000001000 */
[----:B0-----:R-:W-:-:S04]  /*2210*/  FFMA R15, R13, R22, -1 ;  /* 0xbf8000000d0f7423 */ /* 0x001fc80000000016 */
[----:B------:R-:W-:-:S04]  /*2220*/  FADD.FTZ R15, -R15, -RZ ;  /* 0x800000ff0f0f7221 */ /* 0x000fc80000010100 */
[CCC-:B------:R-:W-:Y:S01]  /*2230*/  FFMA.RM R21, R22.reuse, R15.reuse, R22.reuse ;  /* 0x0000000f16157223 */ /* 0x1c0fe20000004016 */
[----:B------:R-:W-:-:S04]  /*2240*/  FFMA.RP R22, R22, R15, R22 ;  /* 0x0000000f16167223 */ /* 0x000fc80000008016 */
[C---:B------:R-:W-:Y:S02]  /*2250*/  LOP3.LUT R15, R21.reuse, 0x7fffff, RZ, 0xc0, !PT ;  /* 0x007fffff150f7812 */ /* 0x040fe400078ec0ff */
[----:B------:R-:W-:Y:S02]  /*2260*/  FSETP.NEU.FTZ.AND P0, PT, R21, R22, PT ;  /* 0x000000161500720b */ /* 0x000fe40003f1d000 */
[----:B------:R-:W-:Y:S02]  /*2270*/  LOP3.LUT R15, R15, 0x800000, RZ, 0xfc, !PT ;  /* 0x008000000f0f7812 */ /* 0x000fe400078efcff */
[----:B------:R-:W-:Y:S02]  /*2280*/  SEL R21, RZ, 0xffffffff, !P0 ;  /* 0xffffffffff157807 */ /* 0x000fe40004000000 */
[----:B------:R-:W-:-:S03]  /*2290*/  LOP3.LUT R24, R24, R15, RZ, 0xc0, !PT ;  /* 0x0000000f18187212 */ /* 0x000fc600078ec0ff */
[----:B------:R-:W-:Y:S01]  /*22a0*/  IMAD.MOV R22, RZ, RZ, -R21 ;  /* 0x000000ffff167224 */ /* 0x000fe200078e0a15 */
[----:B------:R-:W-:-:S04]  /*22b0*/  SHF.R.U32.HI R24, RZ, R25, R24 ;  /* 0x00000019ff187219 */ /* 0x000fc80000011618 */
[--C-:B------:R-:W-:Y:S01]  /*22c0*/  LOP3.LUT P1, RZ, R22, R25, R15.reuse, 0xf8, !PT ;  /* 0x0000001916ff7212 */ /* 0x100fe2000782f80f */
[----:B------:R-:W-:Y:S01]  /*22d0*/  VIADD R22, R23, 0xffffff04 ;  /* 0xffffff0417167836 */ /* 0x000fe20000000000 */
[C---:B------:R-:W-:Y:S02]  /*22e0*/  LOP3.LUT P0, RZ, R24.reuse, 0x1, RZ, 0xc0, !PT ;  /* 0x0000000118ff7812 */ /* 0x040fe4000780c0ff */
[----:B------:R-:W-:Y:S02]  /*22f0*/  LOP3.LUT P2, RZ, R24, 0x2, RZ, 0xc0, !PT ;  /* 0x0000000218ff7812 */ /* 0x000fe4000784c0ff */
[----:B------:R-:W-:Y:S02]  /*2300*/  SHF.R.U32.HI R15, RZ, R22, R15 ;  /* 0x00000016ff0f7219 */ /* 0x000fe4000001160f */
[----:B------:R-:W-:Y:S02]  /*2310*/  PLOP3.LUT P0, PT, P0, P1, P2, 0xe0, 0x0 ;  /* 0x000000000000781c */ /* 0x000fe40000703c20 */
[----:B------:R-:W-:-:S02]  /*2320*/  LOP3.LUT P1, RZ, R12, 0x7fffff, RZ, 0xc0, !PT ;  /* 0x007fffff0cff7812 */ /* 0x000fc4000782c0ff */
[----:B------:R-:W-:-:S05]  /*2330*/  SEL R13, RZ, 0x1, !P0 ;  /* 0x00000001ff0d7807 */ /* 0x000fca0004000000 */
[----:B------:R-:W-:-:S05]  /*2340*/  IMAD.MOV R13, RZ, RZ, -R13 ;  /* 0x000000ffff0d7224 */ /* 0x000fca00078e0a0d */
[----:B------:R-:W-:-:S13]  /*2350*/  ISETP.GE.AND P0, PT, R13, RZ, PT ;  /* 0x000000ff0d00720c */ /* 0x000fda0003f06270 */
[----:B------:R-:W-:-:S04]  /*2360*/  @!P0 VIADD R15, R15, 0x1 ;  /* 0x000000010f0f8836 */ /* 0x000fc80000000000 */
[----:B------:R-:W-:-:S05]  /*2370*/  @!P1 IMAD.SHL.U32 R15, R15, 0x2, RZ ;  /* 0x000000020f0f9824 */ /* 0x000fca00078e00ff */
[----:B------:R-:W-:Y:S01]  /*2380*/  LOP3.LUT R15, R15, 0x80000000, R12, 0xf8, !PT ;  /* 0x800000000f0f7812 */ /* 0x000fe200078ef80c */
[----:B------:R-:W-:Y:S06]  /*2390*/  BRA `(.L_x_28) ;  /* 0x0000000000047947 */ /* 0x000fec0003800000 */
.L_x_29:
[----:B------:R0:W1:Y:S02]  /*23a0*/  MUFU.RCP R15, R12 ;  /* 0x0000000c000f7308 */ /* 0x0000640000001000 */
.L_x_28:
[----:B------:R-:W-:Y:S05]  /*23b0*/  BSYNC.RECONVERGENT B2 ;  /* 0x0000000000027941 */ /* 0x000fea0003800200 */
.L_x_26:
[----:B-1----:R-:W-:Y:S02]  /*23c0*/  IMAD.MOV.U32 R13, RZ, RZ, R15 ;  /* 0x000000ffff0d7224 */ /* 0x002fe400078e000f */
[----:B------:R-:W-:-:S04]  /*23d0*/  IMAD.MOV.U32 R15, RZ, RZ, 0x0 ;  /* 0x00000000ff0f7424 */ /* 0x000fc800078e00ff */
[----:B0-----:R-:W-:Y:S05]  /*23e0*/  RET.REL.NODEC R14 `(_Z17GMMFinalizeKernelILi4ELb1EEvPfS0_ii) ;  /* 0xffffffdc0e047950 */ /* 0x001fea0003c3ffff */
        .weak           $__internal_1_$__cuda_sm3x_div_rn_noftz_f32_slowpath
        .type           $__internal_1_$__cuda_sm3x_div_rn_noftz_f32_slowpath,@function
        .size           $__internal_1_$__cuda_sm3x_div_rn_noftz_f32_slowpath,(.L_x_276 - $__internal_1_$__cuda_sm3x_div_rn_noftz_f32_slowpath)
$__internal_1_$__cuda_sm3x_div_rn_noftz_f32_slowpath:
[----:B------:R-:W-:Y:S01]  /*23f0*/  SHF.R.U32.HI R6, RZ, 0x17, R3 ;  /* 0x00000017ff067819 */ /* 0x000fe20000011603 */
[----:B------:R-:W-:Y:S01]  /*2400*/  BSSY.RECONVERGENT B3, `(.L_x_30) ;  /* 0x0000063000037945 */ /* 0x000fe20003800200 */
[--C-:B------:R-:W-:Y:S02]  /*2410*/  SHF.R.U32.HI R5, RZ, 0x17, R0.reuse ;  /* 0x00000017ff057819 */ /* 0x100fe40000011600 */
[----:B------:R-:W-:Y:S01]  /*2420*/  LOP3.LUT R10, R6, 0xff, RZ, 0xc0, !PT ;  /* 0x000000ff060a7812 */ /* 0x000fe200078ec0ff */
[----:B------:R-:W-:Y:S01]  /*2430*/  IMAD.MOV.U32 R6, RZ, RZ, R0 ;  /* 0x000000ffff067224 */ /* 0x000fe200078e0000 */
[----:B------:R-:W-:-:S03]  /*2440*/  LOP3.LUT R5, R5, 0xff, RZ, 0xc0, !PT ;  /* 0x000000ff05057812 */ /* 0x000fc600078ec0ff */
[----:B------:R-:W-:Y:S02]  /*2450*/  VIADD R9, R10, 0xffffffff ;  /* 0xffffffff0a097836 */ /* 0x000fe40000000000 */
[----:B------:R-:W-:-:S03]  /*2460*/  VIADD R8, R5, 0xffffffff ;  /* 0xffffffff05087836 */ /* 0x000fc60000000000 */
[----:B------:R-:W-:-:S04]  /*2470*/  ISETP.GT.U32.AND P0, PT, R9, 0xfd, PT ;  /* 0x000000fd0900780c */ /* 0x000fc80003f04070 */
[----:B------:R-:W-:-:S13]  /*2480*/  ISETP.GT.U32.OR P0, PT, R8, 0xfd, P0 ;  /* 0x000000fd0800780c */ /* 0x000fda0000704470 */
[----:B------:R-:W-:Y:S01]  /*2490*/  @!P0 IMAD.MOV.U32 R7, RZ, RZ, RZ ;  /* 0x000000ffff078224 */ /* 0x000fe200078e00ff */
[----:B------:R-:W-:Y:S06]  /*24a0*/  @!P0 BRA `(.L_x_31) ;  /* 0x00000000005c8947 */ /* 0x000fec0003800000 */
[----:B------:R-:W-:Y:S02]  /*24b0*/  FSETP.GTU.FTZ.AND P1, PT, |R3|, +INF , PT ;  /* 0x7f8000000300780b */ /* 0x000fe40003f3c200 */
[----:B------:R-:W-:-:S04]  /*24c0*/  FSETP.GTU.FTZ.AND P0, PT, |R0|, +INF , PT ;  /* 0x7f8000000000780b */ /* 0x000fc80003f1c200 */
[----:B------:R-:W-:-:S13]  /*24d0*/  PLOP3.LUT P0, PT, P0, P1, PT, 0xf8, 0x8f ;  /* 0x00000000008f781c */ /* 0x000fda0000703f70 */
[----:B------:R-:W-:Y:S05]  /*24e0*/  @P0 BRA `(.L_x_32) ;  /* 0x00000004004c0947 */ /* 0x000fea0003800000 */
[----:B------:R-:W-:-:S13]  /*24f0*/  LOP3.LUT P0, RZ, R3, 0x7fffffff, R6, 0xc8, !PT ;  /* 0x7fffffff03ff7812 */ /* 0x000fda000780c806 */
[----:B------:R-:W-:Y:S05]  /*2500*/  @!P0 BRA `(.L_x_33) ;  /* 0x00000004003c8947 */ /* 0x000fea0003800000 */
[C---:B------:R-:W-:Y:S02]  /*2510*/  FSETP.NEU.FTZ.AND P1, PT, |R0|.reuse, +INF , PT ;  /* 0x7f8000000000780b */ /* 0x040fe40003f3d200 */
[----:B------:R-:W-:Y:S02]  /*2520*/  FSETP.NEU.FTZ.AND P2, PT, |R3|, +INF , PT ;  /* 0x7f8000000300780b */ /* 0x000fe40003f5d200 */
[----:B------:R-:W-:-:S11]  /*2530*/  FSETP.NEU.FTZ.AND P0, PT, |R0|, +INF , PT ;  /* 0x7f8000000000780b */ /* 0x000fd60003f1d200 */
[----:B------:R-:W-:Y:S05]  /*2540*/  @!P2 BRA !P1, `(.L_x_33) ;  /* 0x00000004002ca947 */ /* 0x000fea0004800000 */
[----:B------:R-:W-:-:S04]  /*2550*/  LOP3.LUT P1, RZ, R6, 0x7fffffff, RZ, 0xc0, !PT ;  /* 0x7fffffff06ff7812 */ /* 0x000fc8000782c0ff */
[----:B------:R-:W-:-:S13]  /*2560*/  PLOP3.LUT P1, PT, P2, P1, PT, 0x2f, 0xf2 ;  /* 0x0000000000f2781c */ /* 0x000fda0001722577 */
[----:B------:R-:W-:Y:S05]  /*2570*/  @P1 BRA `(.L_x_34) ;  /* 0x0000000400181947 */ /* 0x000fea0003800000 */
[----:B------:R-:W-:-:S04]  /*2580*/  LOP3.LUT P1, RZ, R3, 0x7fffffff, RZ, 0xc0, !PT ;  /* 0x7fffffff03ff7812 */ /* 0x000fc8000782c0ff */
[----:B------:R-:W-:-:S13]  /*2590*/  PLOP3.LUT P0, PT, P0, P1, PT, 0x2f, 0xf2 ;  /* 0x0000000000f2781c */ /* 0x000fda0000702577 */
[----:B------:R-:W-:Y:S05]  /*25a0*/  @P0 BRA `(.L_x_35) ;  /* 0x0000000400000947 */ /* 0x000fea0003800000 */
[----:B------:R-:W-:Y:S02]  /*25b0*/  ISETP.GE.AND P0, PT, R8, RZ, PT ;  /* 0x000000ff0800720c */ /* 0x000fe40003f06270 */
[----:B------:R-:W-:-:S11]  /*25c0*/  ISETP.GE.AND P1, PT, R9, RZ, PT ;  /* 0x000000ff0900720c */ /* 0x000fd60003f26270 */
[----:B------:R-:W-:Y:S02]  /*25d0*/  @P0 IMAD.MOV.U32 R7, RZ, RZ, RZ ;  /* 0x000000ffff070224 */ /* 0x000fe400078e00ff */
[----:B------:R-:W-:Y:S01]  /*25e0*/  @!P0 FFMA R6, R0, 1.84467440737095516160e+19, RZ ;  /* 0x5f80000000068823 */ /* 0x000fe200000000ff */
[----:B------:R-:W-:Y:S02]  /*25f0*/  @!P0 IMAD.MOV.U32 R7, RZ, RZ, -0x40 ;  /* 0xffffffc0ff078424 */ /* 0x000fe400078e00ff */
[----:B------:R-:W-:Y:S02]  /*2600*/  @!P1 FFMA R3, R3, 1.84467440737095516160e+19, RZ ;  /* 0x5f80000003039823 */ /* 0x000fe400000000ff */
[----:B------:R-:W-:-:S07]  /*2610*/  @!P1 VIADD R7, R7, 0x40 ;  /* 0x0000004007079836 */ /* 0x000fce0000000000 */
.L_x_31:
[----:B------:R-:W-:Y:S01]  /*2620*/  LEA R0, R10, 0xc0800000, 0x17 ;  /* 0xc08000000a007811 */ /* 0x000fe200078eb8ff */
[----:B------:R-:W-:Y:S01]  /*2630*/  VIADD R5, R5, 0xffffff81 ;  /* 0xffffff8105057836 */ /* 0x000fe20000000000 */
[----:B------:R-:W-:Y:S03]  /*2640*/  BSSY.RECONVERGENT B4, `(.L_x_36) ;  /* 0x0000035000047945 */ /* 0x000fe60003800200 */
[----:B------:R-:W-:Y:S02]  /*2650*/  IMAD.IADD R3, R3, 0x1, -R0 ;  /* 0x0000000103037824 */ /* 0x000fe400078e0a00 */
[----:B------:R-:W-:Y:S02]  /*2660*/  IMAD R0, R5, -0x800000, R6 ;  /* 0xff80000005007824 */ /* 0x000fe400078e0206 */
[----:B------:R-:W0:Y:S01]  /*2670*/  MUFU.RCP R8, R3 ;  /* 0x0000000300087308 */ /* 0x000e220000001000 */
[----:B------:R-:W-:-:S04]  /*2680*/  FADD.FTZ R9, -R3, -RZ ;  /* 0x800000ff03097221 */ /* 0x000fc80000010100 */
[----:B0-----:R-:W-:-:S04]  /*2690*/  FFMA R11, R8, R9, 1 ;  /* 0x3f800000080b7423 */ /* 0x001fc80000000009 */
[----:B------:R-:W-:-:S04]  /*26a0*/  FFMA R13, R8, R11, R8 ;  /* 0x0000000b080d7223 */ /* 0x000fc80000000008 */
[----:B------:R-:W-:-:S04]  /*26b0*/  FFMA R6, R0, R13, RZ ;  /* 0x0000000d00067223 */ /* 0x000fc800000000ff */
[----:B------:R-:W-:-:S04]  /*26c0*/  FFMA R11, R9, R6, R0 ;  /* 0x00000006090b7223 */ /* 0x000fc80000000000 */
[----:B------:R-:W-:Y:S01]  /*26d0*/  FFMA R12, R13, R11, R6 ;  /* 0x0000000b0d0c7223 */ /* 0x000fe20000000006 */
[----:B------:R-:W-:-:S03]  /*26e0*/  IADD3 R6, PT, PT, R5, 0x7f, -R10 ;  /* 0x0000007f05067810 */ /* 0x000fc60007ffe80a */
[----:B------:R-:W-:Y:S02]  /*26f0*/  FFMA R9, R9, R12, R0 ;  /* 0x0000000c09097223 */ /* 0x000fe40000000000 */
[----:B------:R-:W-:Y:S02]  /*2700*/  IMAD.IADD R7, R6, 0x1, R7 ;  /* 0x0000000106077824 */ /* 0x000fe400078e0207 */
[----:B------:R-:W-:-:S05]  /*2710*/  FFMA R8, R13, R9, R12 ;  /* 0x000000090d087223 */ /* 0x000fca000000000c */
[----:B------:R-:W-:-:S04]  /*2720*/  SHF.R.U32.HI R0, RZ, 0x17, R8 ;  /* 0x00000017ff007819 */ /* 0x000fc80000011608 */
[----:B------:R-:W-:-:S05]  /*2730*/  LOP3.LUT R0, R0, 0xff, RZ, 0xc0, !PT ;  /* 0x000000ff00007812 */ /* 0x000fca00078ec0ff */
[----:B------:R-:W-:-:S04]  /*2740*/  IMAD.IADD R10, R0, 0x1, R7 ;  /* 0x00000001000a7824 */ /* 0x000fc800078e0207 */
[----:B------:R-:W-:-:S05]  /*2750*/  VIADD R0, R10, 0xffffffff ;  /* 0xffffffff0a007836 */ /* 0x000fca0000000000 */
[----:B------:R-:W-:-:S13]  /*2760*/  ISETP.GE.U32.AND P0, PT, R0, 0xfe, PT ;  /* 0x000000fe0000780c */ /* 0x000fda0003f06070 */
[----:B------:R-:W-:Y:S05]  /*2770*/  @!P0 BRA `(.L_x_37) ;  /* 0x0000000000808947 */ /* 0x000fea0003800000 */
[----:B------:R-:W-:-:S13]  /*2780*/  ISETP.GT.AND P0, PT, R10, 0xfe, PT ;  /* 0x000000fe0a00780c */ /* 0x000fda0003f04270 */
[----:B------:R-:W-:Y:S05]  /*2790*/  @P0 BRA `(.L_x_38) ;  /* 0x00000000006c0947 */ /* 0x000fea0003800000 */
[----:B------:R-:W-:-:S13]  /*27a0*/  ISETP.GE.AND P0, PT, R10, 0x1, PT ;  /* 0x000000010a00780c */ /* 0x000fda0003f06270 */
[----:B------:R-:W-:Y:S05]  /*27b0*/  @P0 BRA `(.L_x_39) ;  /* 0x0000000000740947 */ /* 0x000fea0003800000 */
[----:B------:R-:W-:Y:S02]  /*27c0*/  ISETP.GE.AND P0, PT, R10, -0x18, PT ;  /* 0xffffffe80a00780c */ /* 0x000fe40003f06270 */
[----:B------:R-:W-:-:S11]  /*27d0*/  LOP3.LUT R8, R8, 0x80000000, RZ, 0xc0, !PT ;  /* 0x8000000008087812 */ /* 0x000fd600078ec0ff */
[----:B------:R-:W-:Y:S05]  /*27e0*/  @!P0 BRA `(.L_x_39) ;  /* 0x0000000000688947 */ /* 0x000fea0003800000 */
[CCC-:B------:R-:W-:Y:S01]  /*27f0*/  FFMA.RZ R0, R13.reuse, R9.reuse, R12.reuse ;  /* 0x000000090d007223 */ /* 0x1c0fe2000000c00c */
[C---:B------:R-:W-:Y:S02]  /*2800*/  VIADD R6, R10.reuse, 0x20 ;  /* 0x000000200a067836 */ /* 0x040fe40000000000 */
[CC--:B------:R-:W-:Y:S01]  /*2810*/  FFMA.RM R3, R13.reuse, R9.reuse, R12 ;  /* 0x000000090d037223 */ /* 0x0c0fe2000000400c */
[----:B------:R-:W-:Y:S01]  /*2820*/  IMAD.MOV R7, RZ, RZ, -R10 ;  /* 0x000000ffff077224 */ /* 0x000fe200078e0a0a */
[----:B------:R-:W-:Y:S02]  /*2830*/  ISETP.NE.AND P2, PT, R10, RZ, PT ;  /* 0x000000ff0a00720c */ /* 0x000fe40003f45270 */
[----:B------:R-:W-:Y:S01]  /*2840*/  LOP3.LUT R5, R0, 0x7fffff, RZ, 0xc0, !PT ;  /* 0x007fffff00057812 */ /* 0x000fe200078ec0ff */
[----:B------:R-:W-:Y:S01]  /*2850*/  FFMA.RP R0, R13, R9, R12 ;  /* 0x000000090d007223 */ /* 0x000fe2000000800c */
[----:B------:R-:W-:Y:S02]  /*2860*/  ISETP.NE.AND P1, PT, R10, RZ, PT ;  /* 0x000000ff0a00720c */ /* 0x000fe40003f25270 */
[----:B------:R-:W-:-:S02]  /*2870*/  LOP3.LUT R5, R5, 0x800000, RZ, 0xfc, !PT ;  /* 0x0080000005057812 */ /* 0x000fc400078efcff */
[----:B------:R-:W-:Y:S02]  /*2880*/  FSETP.NEU.FTZ.AND P0, PT, R0, R3, PT ;  /* 0x000000030000720b */ /* 0x000fe40003f1d000 */
[----:B------:R-:W-:Y:S02]  /*2890*/  SHF.L.U32 R6, R5, R6, RZ ;  /* 0x0000000605067219 */ /* 0x000fe400000006ff */
[----:B------:R-:W-:Y:S02]  /*28a0*/  SEL R0, R7, RZ, P2 ;  /* 0x000000ff07007207 */ /* 0x000fe40001000000 */
[----:B------:R-:W-:Y:S02]  /*28b0*/  ISETP.NE.AND P1, PT, R6, RZ, P1 ;  /* 0x000000ff0600720c */ /* 0x000fe40000f25270 */
[----:B------:R-:W-:Y:S02]  /*28c0*/  SHF.R.U32.HI R0, RZ, R0, R5 ;  /* 0x00000000ff007219 */ /* 0x000fe40000011605 */
[----:B------:R-:W-:-:S02]  /*28d0*/  PLOP3.LUT P0, PT, P0, P1, PT, 0xf8, 0x8f ;  /* 0x00000000008f781c */ /* 0x000fc40000703f70 */
[----:B------:R-:W-:Y:S02]  /*28e0*/  SHF.R.U32.HI R6, RZ, 0x1, R0 ;  /* 0x00000001ff067819 */ /* 0x000fe40000011600 */
[----:B------:R-:W-:-:S04]  /*28f0*/  SEL R3, RZ, 0x1, !P0 ;  /* 0x00000001ff037807 */ /* 0x000fc80004000000 */
[----:B------:R-:W-:-:S04]  /*2900*/  LOP3.LUT R3, R3, 0x1, R6, 0xf8, !PT ;  /* 0x0000000103037812 */ /* 0x000fc800078ef806 */
[----:B------:R-:W-:-:S05]  /*2910*/  LOP3.LUT R3, R3, R0, RZ, 0xc0, !PT ;  /* 0x0000000003037212 */ /* 0x000fca00078ec0ff */
[----:B------:R-:W-:-:S05]  /*2920*/  IMAD.IADD R3, R6, 0x1, R3 ;  /* 0x0000000106037824 */ /* 0x000fca00078e0203 */
[----:B------:R-:W-:Y:S01]  /*2930*/  LOP3.LUT R8, R3, R8, RZ, 0xfc, !PT ;  /* 0x0000000803087212 */ /* 0x000fe200078efcff */
[----:B------:R-:W-:Y:S06]  /*2940*/  BRA `(.L_x_39) ;  /* 0x0000000000107947 */ /* 0x000fec0003800000 */
.L_x_38:
[----:B------:R-:W-:-:S04]  /*2950*/  LOP3.LUT R8, R8, 0x80000000, RZ, 0xc0, !PT ;  /* 0x8000000008087812 */ /* 0x000fc800078ec0ff */
[----:B------:R-:W-:Y:S01]  /*2960*/  LOP3.LUT R8, R8, 0x7f800000, RZ, 0xfc, !PT ;  /* 0x7f80000008087812 */ /* 0x000fe200078efcff */
[----:B------:R-:W-:Y:S06]  /*2970*/  BRA `(.L_x_39) ;  /* 0x0000000000047947 */ /* 0x000fec0003800000 */
.L_x_37:
[----:B------:R-:W-:-:S07]  /*2980*/  IMAD R8, R7, 0x800000, R8 ;  /* 0x0080000007087824 */ /* 0x000fce00078e0208 */
.L_x_39:
[----:B------:R-:W-:Y:S05]  /*2990*/  BSYNC.RECONVERGENT B4 ;  /* 0x0000000000047941 */ /* 0x000fea0003800200 */
.L_x_36:
[----:B------:R-:W-:Y:S05]  /*29a0*/  BRA `(.L_x_40) ;  /* 0x0000000000207947 */ /* 0x000fea0003800000 */
.L_x_35:
[----:B------:R-:W-:-:S04]  /*29b0*/  LOP3.LUT R3, R3, 0x80000000, R6, 0x48, !PT ;  /* 0x8000000003037812 */ /* 0x000fc800078e4806 */
[----:B------:R-:W-:Y:S01]  /*29c0*/  LOP3.LUT R8, R3, 0x7f800000, RZ, 0xfc, !PT ;  /* 0x7f80000003087812 */ /* 0x000fe200078efcff */
[----:B------:R-:W-:Y:S06]  /*29d0*/  BRA `(.L_x_40) ;  /* 0x0000000000147947 */ /* 0x000fec0003800000 */
.L_x_34:
[----:B------:R-:W-:Y:S01]  /*29e0*/  LOP3.LUT R8, R3, 0x80000000, R6, 0x48, !PT ;  /* 0x8000000003087812 */ /* 0x000fe200078e4806 */
[----:B------:R-:W-:Y:S06]  /*29f0*/  BRA `(.L_x_40) ;  /* 0x00000000000c7947 */ /* 0x000fec0003800000 */
.L_x_33:
[----:B------:R-:W0:Y:S01]  /*2a00*/  MUFU.RSQ R8, -QNAN ;  /* 0xffc0000000087908 */ /* 0x000e220000001400 */
[----:B------:R-:W-:Y:S05]  /*2a10*/  BRA `(.L_x_40) ;  /* 0x0000000000047947 */ /* 0x000fea0003800000 */
.L_x_32:
[----:B------:R-:W-:-:S07]  /*2a20*/  FADD.FTZ R8, R0, R3 ;  /* 0x0000000300087221 */ /* 0x000fce0000010000 */
.L_x_40:
[----:B------:R-:W-:Y:S05]  /*2a30*/  BSYNC.RECONVERGENT B3 ;  /* 0x0000000000037941 */ /* 0x000fea0003800200 */
.L_x_30:
[----:B------:R-:W-:-:S04]  /*2a40*/  IMAD.MOV.U32 R5, RZ, RZ, 0x0 ;  /* 0x00000000ff057424 */ /* 0x000fc800078e00ff */
[----:B0-----:R-:W-:Y:S05]  /*2a50*/  RET.REL.NODEC R4 `(_Z17GMMFinalizeKernelILi4ELb1EEvPfS0_ii) ;  /* 0xffffffd404687950 */ /* 0x001fea0003c3ffff */
.L_x_41:
[----:B------:R-:W-:-:S00]  /*2a60*/  BRA `(.L_x_41) ;  /* 0xfffffffc00fc7947 */ /* 0x000fc0000383ffff */
[----:B------:R-:W-:-:S00]  /*2a70*/  NOP ;  /* 0x0000000000007918 */ /* 0x000fc00000000000 */
        /* <DEDUP_REMOVED lines=8> */
.L_x_276:


//--------------------- .text._Z17GMMFinalizeKernelILi4ELb0EEvPfS0_ii --------------------------
	.section	.text._Z17GMMFinalizeKernelILi4ELb0EEvPfS0_ii,"ax",@progbits
	.align	128
        .global         _Z17GMMFinalizeKernelILi4ELb0EEvPfS0_ii
        .type           _Z17GMMFinalizeKernelILi4ELb0EEvPfS0_ii,@function
        .size           _Z17GMMFinalizeKernelILi4ELb0EEvPfS0_ii,(.L_x_277 - _Z17GMMFinalizeKernelILi4ELb0EEvPfS0_ii)
        .other          _Z17GMMFinalizeKernelILi4ELb0EEvPfS0_ii,@"STO_CUDA_ENTRY STV_DEFAULT"
_Z17GMMFinalizeKernelILi4ELb0EEvPfS0_ii:
.text._Z17GMMFinalizeKernelILi4ELb0EEvPfS0_ii:
        /* <DEDUP_REMOVED lines=45> */
.L_x_58:
        /* <DEDUP_REMOVED lines=45> */
.L_x_46:
        /* <DEDUP_REMOVED lines=116> */
.L_x_45:
[----:B------:R-:W-:Y:S05]  /*0ce0*/  BSYNC.RECONVERGENT B1 ;  /* 0x0000000000017941 */ /* 0x000fea0003800200 */
.L_x_44:
        /* <DEDUP_REMOVED lines=65> */
.L_x_48:
[----:B------:R-:W-:Y:S05]  /*1100*/  BSYNC.RECONVERGENT B1 ;  /* 0x0000000000017941 */ /* 0x000fea0003800200 */
.L_x_47:
        /* <DEDUP_REMOVED lines=37> */
.L_x_50:
[----:B------:R-:W-:Y:S05]  /*1360*/  BSYNC.RECONVERGENT B1 ;  /* 0x0000000000017941 */ /* 0x000fea0003800200 */
.L_x_49:
        /* <DEDUP_REMOVED lines=27> */
.L_x_43:
[----:B------:R-:W-:Y:S05]  /*1520*/  BSYNC.RECONVERGENT B0 ;  /* 0x0000000000007941 */ /* 0x000fea0003800200 */
.L_x_42:
        /* <DEDUP_REMOVED lines=36> */
.L_x_239:
[----:B------:R-:W-:Y:S05]  /*1770*/  BRX R22 -0x1780                                                         (*"BRANCH_TARGETS .L_x_240,.L_x_241,.L_x_242,.L_x_54"*) ;  /* 0xffffffe816207949 */ /* 0x000fea000383ffff */
.L_x_242:
[----:B------:R-:W-:Y:S04]  /*1780*/  LDS R13, [UR9+0x214] ;  /* 0x00021409ff0d7984 */ /* 0x000fe80008000800 */
[----:B------:R-:W1:Y:S02]  /*1790*/  LDS R14, [UR9+0x21c] ;  /* 0x00021c09ff0e7984 */ /* 0x000e640008000800 */
[----:B-1----:R-:W-:Y:S01]  /*17a0*/  FMUL R13, R13, R14 ;  /* 0x0000000e0d0d7220 */ /* 0x002fe20000400000 */
[----:B------:R-:W-:Y:S06]  /*17b0*/  BRA `(.L_x_54) ;  /* 0x0000000000587947 */ /* 0x000fec0003800000 */
.L_x_240:
[----:B------:R-:W1:Y:S02]  /*17c0*/  LDS R13, [UR9+0x214] ;  /* 0x00021409ff0d7984 */ /* 0x000e640008000800 */
[----:B-1----:R-:W-:Y:S01]  /*17d0*/  FFMA R13, R13, R13, 0.0010000000474974513054 ;  /* 0x3a83126f0d0d7423 */ /* 0x002fe2000000000d */
[----:B------:R-:W-:Y:S06]  /*17e0*/  BRA `(.L_x_54) ;  /* 0x00000000004c7947 */ /* 0x000fec0003800000 */
.L_x_241:
[----:B------:R-:W-:Y:S04]  /*17f0*/  LDS R14, [UR9+0x214] ;  /* 0x00021409ff0e7984 */ /* 0x000fe80008000800 */
[----:B------:R-:W1:Y:S02]  /*1800*/  LDS R13, [UR9+0x218] ;  /* 0x00021809ff0d7984 */ /* 0x000e640008000800 */
[----:B-1----:R-:W-:Y:S01]  /*1810*/  FMUL R13, R14, R13 ;  /* 0x0000000d0e0d7220 */ /* 0x002fe20000400000 */
[----:B------:R-:W-:Y:S06]  /*1820*/  BRA `(.L_x_54) ;  /* 0x00000000003c7947 */ /* 0x000fec0003800000 */
.L_x_53:
[----:B------:R-:W-:Y:S02]  /*1830*/  IMAD.MOV.U32 R14, RZ, RZ, -0x7 ;  /* 0xfffffff9ff0e7424 */ /* 0x000fe400078e00ff */
[----:B------:R-:W-:-:S05]  /*1840*/  IMAD.U32 R21, RZ, RZ, UR4 ;  /* 0x00000004ff157e24 */ /* 0x000fca000f8e00ff */
[----:B------:R-:W-:-:S05]  /*1850*/  VIADDMNMX.U32 R14, R14, R21, 0x3, PT ;  /* 0x000000030e0e7446 */ /* 0x000fca0003800015 */
[----:B------:R-:W-:-:S04]  /*1860*/  IMAD.SHL.U32 R14, R14, 0x4, RZ ;  /* 0x000000040e0e7824 */ /* 0x000fc800078e00ff */
[----:B------:R-:W1:Y:S02]  /*1870*/  LDC R22, c[0x2][R14+0x10] ;  /* 0x008004000e167b82 */ /* 0x000e640000000800 */
[----:B-1----:R-:W-:-:S04]  /*1880*/  SHF.R.S32.HI R23, RZ, 0x1f, R22 ;  /* 0x0000001fff177819 */ /* 0x002fc80000011416 */
.L_x_244:
[----:B------:R-:W-:Y:S05]  /*1890*/  BRX R22 -0x18a0                                                         (*"BRANCH_TARGETS .L_x_245,.L_x_246,.L_x_247,.L_x_54"*) ;  /* 0xffffffe416d87949 */ /* 0x000fea000383ffff */
.L_x_247:
[----:B------:R-:W1:Y:S02]  /*18a0*/  LDS R13, [UR9+0x21c] ;  /* 0x00021c09ff0d7984 */ /* 0x000e640008000800 */
[----:B-1----:R-:W-:Y:S01]  /*18b0*/  FFMA R13, R13, R13, 0.0010000000474974513054 ;  /* 0x3a83126f0d0d7423 */ /* 0x002fe2000000000d */
[----:B------:R-:W-:Y:S06]  /*18c0*/  BRA `(.L_x_54) ;  /* 0x0000000000147947 */ /* 0x000fec0003800000 */
.L_x_245:
[----:B------:R-:W1:Y:S02]  /*18d0*/  LDS R13, [UR9+0x218] ;  /* 0x00021809ff0d7984 */ /* 0x000e640008000800 */
[----:B-1----:R-:W-:Y:S01]  /*18e0*/  FFMA R13, R13, R13, 0.0010000000474974513054 ;  /* 0x3a83126f0d0d7423 */ /* 0x002fe2000000000d */
[----:B------:R-:W-:Y:S06]  /*18f0*/  BRA `(.L_x_54) ;  /* 0x0000000000087947 */ /* 0x000fec0003800000 */
.L_x_246:
[----:B------:R-:W1:Y:S02]  /*1900*/  LDS.64 R22, [UR9+0x218] ;  /* 0x00021809ff167984 */ /* 0x000e640008000a00 */
[----:B-1----:R-:W-:-:S07]  /*1910*/  FMUL R13, R23, R22 ;  /* 0x00000016170d7220 */ /* 0x002fce0000400000 */
.L_x_54:
        /* <DEDUP_REMOVED lines=14> */
[----:B0-----:R-:W-:Y:S05]  /*1a00*/  CALL.REL.NOINC `($__internal_2_$__cuda_sm20_rcp_rn_f32_slowpath) ;  /* 0x0000000000e47944 */ /* 0x001fea0003c00000 */
[----:B------:R-:W-:Y:S05]  /*1a10*/  BRA `(.L_x_57) ;  /* 0x0000000000107947 */ /* 0x000fea0003800000 */
.L_x_56:
[----:B------:R-:W1:Y:S02]  /*1a20*/  MUFU.RCP R13, R12 ;  /* 0x0000000c000d7308 */ /* 0x000e640000001000 */
[----:B-1----:R-:W-:-:S04]  /*1a30*/  FFMA R14, R12, R13, -1 ;  /* 0xbf8000000c0e7423 */ /* 0x002fc8000000000d */
[----:B------:R-:W-:-:S04]  /*1a40*/  FADD.FTZ R14, -R14, -RZ ;  /* 0x800000ff0e0e7221 */ /* 0x000fc80000010100 */
[----:B------:R-:W-:-:S07]  /*1a50*/  FFMA R13, R13, R14, R13 ;  /* 0x0000000e0d0d7223 */ /* 0x000fce000000000d */
.L_x_57:
[----:B------:R-:W-:Y:S05]  /*1a60*/  BSYNC.RECONVERGENT B1 ;  /* 0x0000000000017941 */ /* 0x000fea0003800200 */
.L_x_55:
[----:B------:R-:W-:-:S07]  /*1a70*/  FSEL R8, R13, R8, P3 ;  /* 0x000000080d087208 */ /* 0x000fce0001800000 */
.L_x_52:
[----:B------:R-:W-:Y:S05]  /*1a80*/  BSYNC.RECONVERGENT B0 ;  /* 0x0000000000007941 */ /* 0x000fea0003800200 */
.L_x_51:
[----:B------:R-:W-:-:S04]  /*1a90*/  UIADD3 UR4, UPT, UPT, UR4, 0x1, URZ ;  /* 0x0000000104047890 */ /* 0x000fc8000fffe0ff */
[----:B------:R-:W-:-:S09]  /*1aa0*/  UISETP.NE.AND UP0, UPT, UR4, 0xa, UPT ;  /* 0x0000000a0400788c */ /* 0x000fd2000bf05270 */
[----:B------:R-:W-:Y:S05]  /*1ab0*/  BRA.U UP0, `(.L_x_58) ;  /* 0xffffffe900047547 */ /* 0x000fea000b83ffff */
[----:B------:R-:W2:Y:S02]  /*1ac0*/  S2R R0, SR_TID.Y ;  /* 0x0000000000007919 */ /* 0x000ea40000002200 */
[----:B--2---:R-:W-:-:S13]  /*1ad0*/  ISETP.NE.AND P0, PT, R0, RZ, PT ;  /* 0x000000ff0000720c */ /* 0x004fda0003f05270 */
[----:B------:R-:W-:Y:S05]  /*1ae0*/  @P0 EXIT ;  /* 0x000000000000094d */ /* 0x000fea0003800000 */
[----:B------:R-:W2:Y:S01]  /*1af0*/  S2UR UR7, SR_CgaCtaId ;  /* 0x00000000000779c3 */ /* 0x000ea20000008800 */
[C---:B------:R-:W-:Y:S01]  /*1b00*/  ISETP.GT.U32.AND P0, PT, R20.reuse, 0x4, PT ;  /* 0x000000041400780c */ /* 0x040fe20003f04070 */
[----:B------:R-:W-:Y:S01]  /*1b10*/  UMOV UR6, 0x400 ;  /* 0x0000040000067882 */ /* 0x000fe20000000000 */
[----:B------:R-:W-:Y:S01]  /*1b20*/  BSSY.RECONVERGENT B0, `(.L_x_59) ;  /* 0x0000021000007945 */ /* 0x000fe20003800200 */
[----:B------:R-:W-:Y:S01]  /*1b30*/  UIADD3 UR4, UPT, UPT, UR6, 0x210, URZ ;  /* 0x0000021006047890 */ /* 0x000fe2000fffe0ff */
[----:B0-----:R-:W-:-:S03]  /*1b40*/  IMAD.SHL.U32 R5, R20, 0x4, RZ ;  /* 0x0000000414057824 */ /* 0x001fc600078e00ff */
[----:B--2---:R-:W-:-:S06]  /*1b50*/  ULEA UR4, UR7, UR4, 0x18 ;  /* 0x0000000407047291 */ /* 0x004fcc000f8ec0ff */
[----:B------:R-:W-:Y:S06]  /*1b60*/  @P0 BRA `(.L_x_60) ;  /* 0x0000000000680947 */ /* 0x000fec0003800000 */
[----:B------:R-:W0:Y:S01]  /*1b70*/  LDC.64 R2, c[0x3][RZ] ;  /* 0x00c00000ff027b82 */ /* 0x000e220000000a00 */
        /* <DEDUP_REMOVED lines=18> */
[----:B------:R-:W2:Y:S01]  /*1ca0*/  LDS.128 R8, [UR8+0x240] ;  /* 0x00024008ff087984 */ /* 0x000ea20008000c00 */
[----:B0-----:R-:W-:-:S04]  /*1cb0*/  FFMA R7, R7, 2, R6 ;  /* 0x4000000007077823 */ /* 0x001fc80000000006 */
[----:B--2---:R-:W-:-:S04]  /*1cc0*/  FADD R8, R7, -R8 ;  /* 0x8000000807087221 */ /* 0x004fc80000000000 */
[----:B------:R-:W-:-:S04]  /*1cd0*/  FADD R9, R8, -R9 ;  /* 0x8000000908097221 */ /* 0x000fc80000000000 */
[----:B------:R-:W-:-:S05]  /*1ce0*/  FADD R9, R9, -R10 ;  /* 0x8000000a09097221 */ /* 0x000fca0000000000 */
[----:B------:R0:W-:Y:S01]  /*1cf0*/  STS [UR8+0x238], R9 ;  /* 0x00023809ff007988 */ /* 0x0001e20008000808 */
[----:B------:R-:W-:Y:S05]  /*1d00*/  BRA `(.L_x_61) ;  /* 0x0000000000087947 */ /* 0x000fea0003800000 */
.L_x_60:
[----:B------:R-:W-:-:S13]  /*1d10*/  ISETP.GT.U32.AND P0, PT, R20, 0xa, PT ;  /* 0x0000000a1400780c */ /* 0x000fda0003f04070 */
[----:B------:R-:W-:Y:S05]  /*1d20*/  @P0 EXIT ;  /* 0x000000000000094d */ /* 0x000fea0003800000 */
.L_x_61:
[----:B------:R-:W-:Y:S05]  /*1d30*/  BSYNC.RECONVERGENT B0 ;  /* 0x0000000000007941 */ /* 0x000fea0003800200 */
.L_x_59:
[----:B------:R-:W2:Y:S01]  /*1d40*/  LDS R5, [R5+UR4] ;  /* 0x0000000405057984 */ /* 0x000ea20008000800 */
[----:B------:R-:W3:Y:S01]  /*1d50*/  LDC.64 R2, c[0x0][0x380] ;  /* 0x0000e000ff027b82 */ /* 0x000ee20000000a00 */
[----:B------:R-:W-:-:S04]  /*1d60*/  VIADD R7, R20, UR5 ;  /* 0x0000000514077c36 */ /* 0x000fc80008000000 */
[----:B---3--:R-:W-:-:S05]  /*1d70*/  IMAD.WIDE.U32 R2, R7, 0x4, R2 ;  /* 0x0000000407027825 */ /* 0x008fca00078e0002 */
[----:B--2---:R-:W-:Y:S01]  /*1d80*/  STG.E desc[UR12][R2.64], R5 ;  /* 0x0000000502007986 */ /* 0x004fe2000c10190c */
[----:B------:R-:W-:Y:S05]  /*1d90*/  EXIT ;  /* 0x000000000000794d */ /* 0x000fea0003800000 */
        .weak           $__internal_2_$__cuda_sm20_rcp_rn_f32_slowpath
        .type           $__internal_2_$__cuda_sm20_rcp_rn_f32_slowpath,@function
        .size           $__internal_2_$__cuda_sm20_rcp_rn_f32_slowpath,(.L_x_277 - $__internal_2_$__cuda_sm20_rcp_rn_f32_slowpath)
$__internal_2_$__cuda_sm20_rcp_rn_f32_slowpath:
        /* <DEDUP_REMOVED lines=15> */
.L_x_63:
        /* <DEDUP_REMOVED lines=33> */
.L_x_65:
[----:B------:R0:W1:Y:S02]  /*20a0*/  MUFU.RCP R15, R12 ;  /* 0x0000000c000f7308 */ /* 0x0000640000001000 */
.L_x_64:
[----:B------:R-:W-:Y:S05]  /*20b0*/  BSYNC.RECONVERGENT B2 ;  /* 0x0000000000027941 */ /* 0x000fea0003800200 */
.L_x_62:
[----:B-1----:R-:W-:Y:S02]  /*20c0*/  IMAD.MOV.U32 R13, RZ, RZ, R15 ;  /* 0x000000ffff0d7224 */ /* 0x002fe400078e000f */
[----:B------:R-:W-:-:S04]  /*20d0*/  IMAD.MOV.U32 R15, RZ, RZ, 0x0 ;  /* 0x00000000ff0f7424 */ /* 0x000fc800078e00ff */
[----:B0-----:R-:W-:Y:S05]  /*20e0*/  RET.REL.NODEC R14 `(_Z17GMMFinalizeKernelILi4ELb0EEvPfS0_ii) ;  /* 0xffffffdc0ec47950 */ /* 0x001fea0003c3ffff */
.L_x_66:
        /* <DEDUP_REMOVED lines=9> */
.L_x_277:


//--------------------- .text._Z18GMMReductionKernelILi4ELb0EEviPfiPKfPiiiPj --------------------------
	.section	.text._Z18GMMReductionKernelILi4ELb0EEviPfiPKfPiiiPj,"ax",@progbits
	.align	128
        .global         _Z18GMMReductionKernelILi4ELb0EEviPfiPKfPiiiPj
        .type           _Z18GMMReductionKernelILi4ELb0EEviPfiPKfPiiiPj,@function
        .size           _Z18GMMReductionKernelILi4ELb0EEviPfiPKfPiiiPj,(.L_x_286 - _Z18GMMReductionKernelILi4ELb0EEviPfiPKfPiiiPj)
        .other          _Z18GMMReductionKernelILi4ELb0EEviPfiPKfPiiiPj,@"STO_CUDA_ENTRY STV_DEFAULT"
_Z18GMMReductionKernelILi4ELb0EEviPfiPKfPiiiPj:
.text._Z18GMMReductionKernelILi4ELb0EEviPfiPKfPiiiPj:
[----:B------:R-:W-:Y:S01]  /*0000*/  LDC R1, c[0x0][0x37c] ;  /* 0x0000df00ff017b82 */ /* 0x000fe20000000800 */
[----:B------:R-:W0:Y:S07]  /*0010*/  S2R R6, SR_CTAID.Y ;  /* 0x0000000000067919 */ /* 0x000e2e0000002600 */
[----:B------:R-:W1:Y:S01]  /*0020*/  LDC.64 R4, c[0x0][0x3b0] ;  /* 0x0000ec00ff047b82 */ /* 0x000e620000000a00 */
[----:B------:R-:W0:Y:S01]  /*0030*/  LDCU UR4, c[0x0][0x370] ;  /* 0x00006e00ff0477ac */ /* 0x000e220008000800 */
[----:B------:R-:W0:Y:S01]  /*0040*/  S2R R21, SR_CTAID.X ;  /* 0x0000000000157919 */ /* 0x000e220000002500 */
[----:B------:R-:W2:Y:S05]  /*0050*/  LDCU.64 UR8, c[0x0][0x358] ;  /* 0x00006b00ff0877ac */ /* 0x000eaa0008000a00 */
[----:B------:R-:W3:Y:S01]  /*0060*/  LDC R20, c[0x0][0x380] ;  /* 0x0000e000ff147b82 */ /* 0x000ee20000000800 */
[----:B------:R-:W4:Y:S07]  /*0070*/  LDCU UR6, c[0x0][0x390] ;  /* 0x00007200ff0677ac */ /* 0x000f2e0008000800 */
[----:B------:R-:W5:Y:S01]  /*0080*/  LDC.64 R12, c[0x0][0x388] ;  /* 0x0000e200ff0c7b82 */ /* 0x000f620000000a00 */
[----:B0-----:R-:W-:-:S04]  /*0090*/  IMAD R3, R6, UR4, R21 ;  /* 0x0000000406037c24 */ /* 0x001fc8000f8e0215 */
[----:B-1----:R-:W-:-:S06]  /*00a0*/  IMAD.WIDE.U32 R4, R3, 0x4, R4 ;  /* 0x0000000403047825 */ /* 0x002fcc00078e0004 */
[----:B--2---:R-:W3:Y:S01]  /*00b0*/  LDG.E R5, desc[UR8][R4.64] ;  /* 0x0000000804057981 */ /* 0x004ee2000c1e1900 */
[----:B------:R-:W0:Y:S02]  /*00c0*/  LDCU UR5, c[0x0][0x374] ;  /* 0x00006e80ff0577ac */ /* 0x000e240008000800 */
[----:B0-----:R-:W-:Y:S01]  /*00d0*/  UIMAD UR4, UR4, UR5, URZ ;  /* 0x00000005040472a4 */ /* 0x001fe2000f8e02ff */
[----:B---3--:R-:W-:-:S04]  /*00e0*/  SHF.R.U32.HI R0, RZ, R20, R5 ;  /* 0x00000014ff007219 */ /* 0x008fc80000011605 */
[----:B------:R-:W-:-:S04]  /*00f0*/  LOP3.LUT R0, R0, 0x1, RZ, 0xc0, !PT ;  /* 0x0000000100007812 */ /* 0x000fc800078ec0ff */
[----:B------:R-:W-:Y:S01]  /*0100*/  ISETP.NE.U32.AND P0, PT, R0, 0x1, PT ;  /* 0x000000010000780c */ /* 0x000fe20003f05070 */
[----:B------:R-:W-:Y:S02]  /*0110*/  IMAD R0, R20, UR4, R3 ;  /* 0x0000000414007c24 */ /* 0x000fe4000f8e0203 */
[----:B------:R-:W0:Y:S02]  /*0120*/  S2R R3, SR_TID.Y ;  /* 0x0000000000037919 */ /* 0x000e240000002200 */
[----:B----4-:R-:W-:Y:S02]  /*0130*/  IMAD R5, R0, UR6, RZ ;  /* 0x0000000600057c24 */ /* 0x010fe4000f8e02ff */
[----:B------:R-:W1:Y:S02]  /*0140*/  S2R R0, SR_TID.X ;  /* 0x0000000000007919 */ /* 0x000e640000002100 */
[----:B-----5:R-:W-:-:S04]  /*0150*/  IMAD.WIDE.U32 R12, R5, 0x4, R12 ;  /* 0x00000004050c7825 */ /* 0x020fc800078e000c */
[----:B------:R-:W-:Y:S05]  /*0160*/  @!P0 BRA `(.L_x_67) ;  /* 0x0000000000188947 */ /* 0x000fea0003800000 */
[----:B0-----:R-:W-:-:S04]  /*0170*/  ISETP.NE.AND P0, PT, R3, RZ, PT ;  /* 0x000000ff0300720c */ /* 0x001fc80003f05270 */
[----:B-1----:R-:W-:-:S13]  /*0180*/  ISETP.GT.U32.OR P0, PT, R0, 0x9, P0 ;  /* 0x000000090000780c */ /* 0x002fda0000704470 */
[----:B------:R-:W-:Y:S05]  /*0190*/  @P0 EXIT ;  /* 0x000000000000094d */ /* 0x000fea0003800000 */
[----:B------:R-:W-:-:S05]  /*01a0*/  IMAD.WIDE.U32 R12, R0, 0x4, R12 ;  /* 0x00000004000c7825 */ /* 0x000fca00078e000c */
[----:B------:R-:W-:Y:S01]  /*01b0*/  STG.E desc[UR8][R12.64], RZ ;  /* 0x000000ff0c007986 */ /* 0x000fe2000c101908 */
[----:B------:R-:W-:Y:S05]  /*01c0*/  EXIT ;  /* 0x000000000000794d */ /* 0x000fea0003800000 */
.L_x_67:
[----:B------:R-:W2:Y:S01]  /*01d0*/  LDC.64 R10, c[0x0][0x3a8] ;  /* 0x0000ea00ff0a7b82 */ /* 0x000ea20000000a00 */
[----:B0-----:R-:W-:Y:S01]  /*01e0*/  LEA R6, R6, R3, 0x5 ;  /* 0x0000000306067211 */ /* 0x001fe200078e28ff */
[----:B------:R-:W-:Y:S01]  /*01f0*/  UMOV UR4, 0x400 ;  /* 0x0000040000047882 */ /* 0x000fe20000000000 */
[-C--:B-1----:R-:W-:Y:S01]  /*0200*/  LEA R21, R21, R0.reuse, 0x5 ;  /* 0x0000000015157211 */ /* 0x082fe200078e28ff */
[----:B------:R-:W-:Y:S01]  /*0210*/  BSSY.RECONVERGENT B0, `(.L_x_68) ;  /* 0x0000025000007945 */ /* 0x000fe20003800200 */
[----:B------:R-:W-:Y:S01]  /*0220*/  LEA R2, R3, R0, 0x5 ;  /* 0x0000000003027211 */ /* 0x000fe200078e28ff */
[----:B------:R-:W-:Y:S01]  /*0230*/  IMAD.MOV.U32 R5, RZ, RZ, RZ ;  /* 0x000000ffff057224 */ /* 0x000fe200078e00ff */
[C---:B------:R-:W-:Y:S01]  /*0240*/  IADD3 R23, PT, PT, R6.reuse, 0x4, RZ ;  /* 0x0000000406177810 */ /* 0x040fe20007ffe0ff */
[----:B------:R-:W0:Y:S01]  /*0250*/  S2UR UR6, SR_CgaCtaId ;  /* 0x00000000000679c3 */ /* 0x000e220000008800 */
[C---:B------:R-:W-:Y:S02]  /*0260*/  IADD3 R28, PT, PT, R6.reuse, 0x8, RZ ;  /* 0x00000008061c7810 */ /* 0x040fe40007ffe0ff */
[----:B------:R-:W-:-:S02]  /*0270*/  IADD3 R22, PT, PT, R6, 0xc, RZ ;  /* 0x0000000c06167810 */ /* 0x000fc40007ffe0ff */
[C---:B------:R-:W-:Y:S02]  /*0280*/  IADD3 R26, PT, PT, R6.reuse, 0x10, RZ ;  /* 0x00000010061a7810 */ /* 0x040fe40007ffe0ff */
[C---:B------:R-:W-:Y:S02]  /*0290*/  IADD3 R24, PT, PT, R6.reuse, 0x14, RZ ;  /* 0x0000001406187810 */ /* 0x040fe40007ffe0ff */
[----:B--2---:R-:W-:Y:S01]  /*02a0*/  ISETP.GE.AND P0, PT, R6, R11, PT ;  /* 0x0000000b0600720c */ /* 0x004fe20003f06270 */
[----:B------:R-:W-:-:S03]  /*02b0*/  IMAD R9, R11, R10, RZ ;  /* 0x0000000a0b097224 */ /* 0x000fc600078e02ff */
[----:B------:R-:W-:Y:S01]  /*02c0*/  ISETP.GE.OR P0, PT, R21, R10, P0 ;  /* 0x0000000a1500720c */ /* 0x000fe20000706670 */
[----:B0-----:R-:W-:-:S06]  /*02d0*/  ULEA UR5, UR6, UR4, 0x18 ;  /* 0x0000000406057291 */ /* 0x001fcc000f8ec0ff */
[----:B------:R-:W-:-:S04]  /*02e0*/  IMAD.U32 R7, RZ, RZ, UR5 ;  /* 0x00000005ff077e24 */ /* 0x000fc8000f8e00ff */
[----:B------:R-:W-:Y:S02]  /*02f0*/  IMAD R4, R2, 0xc, R7 ;  /* 0x0000000c02047824 */ /* 0x000fe400078e0207 */
[----:B------:R-:W-:Y:S05]  /*0300*/  @P0 BRA `(.L_x_69) ;  /* 0x0000000000540947 */ /* 0x000fea0003800000 */
[----:B------:R-:W0:Y:S01]  /*0310*/  LDC.64 R14, c[0x0][0x3a0] ;  /* 0x0000e800ff0e7b82 */ /* 0x000e220000000a00 */
[----:B------:R-:W-:-:S04]  /*0320*/  IMAD R17, R6, R10, R21 ;  /* 0x0000000a06117224 */ /* 0x000fc800078e0215 */
[----:B0-----:R-:W-:-:S06]  /*0330*/  IMAD.WIDE R14, R17, 0x4, R14 ;  /* 0x00000004110e7825 */ /* 0x001fcc00078e020e */
[----:B------:R-:W2:Y:S02]  /*0340*/  LDG.E R15, desc[UR8][R14.64] ;  /* 0x000000080e0f7981 */ /* 0x000ea4000c1e1900 */
[----:B--2---:R-:W-:-:S04]  /*0350*/  ISETP.NE.AND P0, PT, R15, R20, PT ;  /* 0x000000140f00720c */ /* 0x004fc80003f05270 */
[----:B------:R-:W-:-:S13]  /*0360*/  ISETP.EQ.OR P0, PT, R15, -0x1, P0 ;  /* 0xffffffff0f00780c */ /* 0x000fda0000702670 */
[----:B------:R-:W-:Y:S05]  /*0370*/  @P0 BRA `(.L_x_69) ;  /* 0x0000000000380947 */ /* 0x000fea0003800000 */
[----:B------:R-:W0:Y:S02]  /*0380*/  LDC.64 R18, c[0x0][0x398] ;  /* 0x0000e600ff127b82 */ /* 0x000e240000000a00 */
[----:B0-----:R-:W-:-:S04]  /*0390*/  IMAD.WIDE R18, R17, 0x4, R18 ;  /* 0x0000000411127825 */ /* 0x001fc800078e0212 */
[C---:B------:R-:W-:Y:S02]  /*03a0*/  IMAD.WIDE R16, R9.reuse, 0x4, R18 ;  /* 0x0000000409107825 */ /* 0x040fe400078e0212 */
[----:B------:R-:W2:Y:S02]  /*03b0*/  LDG.E R18, desc[UR8][R18.64] ;  /* 0x0000000812127981 */ /* 0x000ea4000c1e1900 */
[----:B------:R-:W-:Y:S02]  /*03c0*/  IMAD.WIDE R14, R9, 0x4, R16 ;  /* 0x00000004090e7825 */ /* 0x000fe400078e0210 */
[----:B------:R-:W3:Y:S04]  /*03d0*/  LDG.E R16, desc[UR8][R16.64] ;  /* 0x0000000810107981 */ /* 0x000ee8000c1e1900 */
[----:B------:R-:W4:Y:S01]  /*03e0*/  LDG.E R14, desc[UR8][R14.64] ;  /* 0x000000080e0e7981 */ /* 0x000f22000c1e1900 */
[----:B------:R-:W-:-:S02]  /*03f0*/  IMAD.MOV.U32 R5, RZ, RZ, 0x1 ;  /* 0x00000001ff057424 */ /* 0x000fc400078e00ff */
[----:B--2---:R-:W-:Y:S01]  /*0400*/  FMUL R25, R18, 255 ;  /* 0x437f000012197820 */ /* 0x004fe20000400000 */
[----:B---3--:R-:W-:Y:S01]  /*0410*/  FMUL R27, R16, 255 ;  /* 0x437f0000101b7820 */ /* 0x008fe20000400000 */
[----:B----4-:R-:W-:-:S03]  /*0420*/  FMUL R29, R14, 255 ;  /* 0x437f00000e1d7820 */ /* 0x010fc60000400000 */
[----:B------:R0:W-:Y:S04]  /*0430*/  STS [R4], R25 ;  /* 0x0000001904007388 */ /* 0x0001e80000000800 */
[----:B------:R0:W-:Y:S04]  /*0440*/  STS [R4+0x4], R27 ;  /* 0x0000041b04007388 */ /* 0x0001e80000000800 */
[----:B------:R0:W-:Y:S02]  /*0450*/  STS [R4+0x8], R29 ;  /* 0x0000081d04007388 */ /* 0x0001e40000000800 */
.L_x_69:
[----:B------:R-:W-:Y:S05]  /*0460*/  BSYNC.RECONVERGENT B0 ;  /* 0x0000000000007941 */ /* 0x000fea0003800200 */
.L_x_68:
[-C--:B------:R-:W-:Y:S01]  /*0470*/  ISETP.GE.AND P5, PT, R23, R11.reuse, PT ;  /* 0x0000000b1700720c */ /* 0x080fe20003fa6270 */
[----:B------:R-:W-:Y:S01]  /*0480*/  BSSY.RECONVERGENT B0, `(.L_x_70) ;  /* 0x0000028000007945 */ /* 0x000fe20003800200 */
[C---:B------:R-:W-:Y:S02]  /*0490*/  IADD3 R8, PT, PT, R6.reuse, 0x18, RZ ;  /* 0x0000001806087810 */ /* 0x040fe40007ffe0ff */
[----:B------:R-:W-:Y:S02]  /*04a0*/  ISETP.GE.OR P5, PT, R21, R10, P5 ;  /* 0x0000000a1500720c */ /* 0x000fe40002fa6670 */
[----:B------:R-:W-:Y:S02]  /*04b0*/  IADD3 R6, PT, PT, R6, 0x1c, RZ ;  /* 0x0000001c06067810 */ /* 0x000fe40007ffe0ff */
[-C--:B------:R-:W-:Y:S02]  /*04c0*/  ISETP.GE.AND P1, PT, R28, R11.reuse, PT ;  /* 0x0000000b1c00720c */ /* 0x080fe40003f26270 */
[----:B------:R-:W-:-:S02]  /*04d0*/  ISETP.GE.AND P0, PT, R22, R11, PT ;  /* 0x0000000b1600720c */ /* 0x000fc40003f06270 */
[-C--:B------:R-:W-:Y:S02]  /*04e0*/  ISETP.GE.AND P6, PT, R26, R11.reuse, PT ;  /* 0x0000000b1a00720c */ /* 0x080fe40003fc6270 */
[-C--:B------:R-:W-:Y:S02]  /*04f0*/  ISETP.GE.AND P2, PT, R24, R11.reuse, PT ;  /* 0x0000000b1800720c */ /* 0x080fe40003f46270 */
[-C--:B------:R-:W-:Y:S02]  /*0500*/  ISETP.GE.AND P3, PT, R8, R11.reuse, PT ;  /* 0x0000000b0800720c */ /* 0x080fe40003f66270 */
[----:B------:R-:W-:Y:S02]  /*0510*/  ISETP.GE.AND P4, PT, R6, R11, PT ;  /* 0x0000000b0600720c */ /* 0x000fe40003f86270 */
[CC--:B------:R-:W-:Y:S02]  /*0520*/  ISETP.GE.OR P1, PT, R21.reuse, R10.reuse, P1 ;  /* 0x0000000a1500720c */ /* 0x0c0fe40000f26670 */
[----:B------:R-:W-:-:S02]  /*0530*/  ISETP.GE.OR P0, PT, R21, R10, P0 ;  /* 0x0000000a1500720c */ /* 0x000fc40000706670 */
[CC--:B------:R-:W-:Y:S02]  /*0540*/  ISETP.GE.OR P6, PT, R21.reuse, R10.reuse, P6 ;  /* 0x0000000a1500720c */ /* 0x0c0fe400037c6670 */
[CC--:B------:R-:W-:Y:S02]  /*0550*/  ISETP.GE.OR P2, PT, R21.reuse, R10.reuse, P2 ;  /* 0x0000000a1500720c */ /* 0x0c0fe40001746670 */
[CC--:B------:R-:W-:Y:S02]  /*0560*/  ISETP.GE.OR P3, PT, R21.reuse, R10.reuse, P3 ;  /* 0x0000000a1500720c */ /* 0x0c0fe40001f66670 */
[----:B------:R-:W-:Y:S01]  /*0570*/  ISETP.GE.OR P4, PT, R21, R10, P4 ;  /* 0x0000000a1500720c */ /* 0x000fe20002786670 */
[----:B------:R-:W-:-:S12]  /*0580*/  @P5 BRA `(.L_x_71) ;  /* 0x00000000005c5947 */ /* 0x000fd80003800000 */
[----:B------:R-:W1:Y:S01]  /*0590*/  LDC.64 R14, c[0x0][0x3a0] ;  /* 0x0000e800ff0e7b82 */ /* 0x000e620000000a00 */
[----:B------:R-:W-:-:S04]  /*05a0*/  IMAD R23, R23, R10, R21 ;  /* 0x0000000a17177224 */ /* 0x000fc800078e0215 */
[----:B-1----:R-:W-:-:S06]  /*05b0*/  IMAD.WIDE R14, R23, 0x4, R14 ;  /* 0x00000004170e7825 */ /* 0x002fcc00078e020e */
[----:B------:R-:W2:Y:S02]  /*05c0*/  LDG.E R15, desc[UR8][R14.64] ;  /* 0x000000080e0f7981 */ /* 0x000ea4000c1e1900 */
[----:B--2---:R-:W-:-:S04]  /*05d0*/  ISETP.NE.AND P5, PT, R15, R20, PT ;  /* 0x000000140f00720c */ /* 0x004fc80003fa5270 */
[----:B------:R-:W-:-:S13]  /*05e0*/  ISETP.EQ.OR P5, PT, R15, -0x1, P5 ;  /* 0xffffffff0f00780c */ /* 0x000fda0002fa2670 */
[----:B------:R-:W-:Y:S05]  /*05f0*/  @P5 BRA `(.L_x_71) ;  /* 0x0000000000405947 */ /* 0x000fea0003800000 */
[----:B------:R-:W1:Y:S02]  /*0600*/  LDC.64 R18, c[0x0][0x398] ;  /* 0x0000e600ff127b82 */ /* 0x000e640000000a00 */
[----:B-1----:R-:W-:-:S04]  /*0610*/  IMAD.WIDE R18, R23, 0x4, R18 ;  /* 0x0000000417127825 */ /* 0x002fc800078e0212 */
[C---:B------:R-:W-:Y:S02]  /*0620*/  IMAD.WIDE R16, R9.reuse, 0x4, R18 ;  /* 0x0000000409107825 */ /* 0x040fe400078e0212 */
[----:B------:R-:W2:Y:S02]  /*0630*/  LDG.E R18, desc[UR8][R18.64] ;  /* 0x0000000812127981 */ /* 0x000ea4000c1e1900 */
[----:B------:R-:W-:Y:S02]  /*0640*/  IMAD.WIDE R14, R9, 0x4, R16 ;  /* 0x00000004090e7825 */ /* 0x000fe400078e0210 */
[----:B------:R-:W0:Y:S04]  /*0650*/  LDG.E R16, desc[UR8][R16.64] ;  /* 0x0000000810107981 */ /* 0x000e28000c1e1900 */
[----:B------:R-:W3:Y:S01]  /*0660*/  LDG.E R14, desc[UR8][R14.64] ;  /* 0x000000080e0e7981 */ /* 0x000ee2000c1e1900 */
[----:B------:R-:W-:-:S05]  /*0670*/  LEA R11, R5, R2, 0x7 ;  /* 0x00000002050b7211 */ /* 0x000fca00078e38ff */
[----:B------:R-:W-:Y:S02]  /*0680*/  IMAD R23, R11, 0xc, R7 ;  /* 0x0000000c0b177824 */ /* 0x000fe400078e0207 */
[----:B------:R-:W-:Y:S02]  /*0690*/  VIADD R5, R5, 0x1 ;  /* 0x0000000105057836 */ /* 0x000fe40000000000 */
[----:B--2---:R-:W-:Y:S01]  /*06a0*/  FMUL R11, R18, 255 ;  /* 0x437f0000120b7820 */ /* 0x004fe20000400000 */
[----:B0-----:R-:W-:Y:S01]  /*06b0*/  FMUL R25, R16, 255 ;  /* 0x437f000010197820 */ /* 0x001fe20000400000 */
[----:B---3--:R-:W-:-:S03]  /*06c0*/  FMUL R27, R14, 255 ;  /* 0x437f00000e1b7820 */ /* 0x008fc60000400000 */
[----:B------:R1:W-:Y:S04]  /*06d0*/  STS [R23], R11 ;  /* 0x0000000b17007388 */ /* 0x0003e80000000800 */
[----:B------:R1:W-:Y:S04]  /*06e0*/  STS [R23+0x4], R25 ;  /* 0x0000041917007388 */ /* 0x0003e80000000800 */
[----:B------:R1:W-:Y:S02]  /*06f0*/  STS [R23+0x8], R27 ;  /* 0x0000081b17007388 */ /* 0x0003e40000000800 */
.L_x_71:
[----:B------:R-:W-:Y:S05]  /*0700*/  BSYNC.RECONVERGENT B0 ;  /* 0x0000000000007941 */ /* 0x000fea0003800200 */
.L_x_70:
[----:B------:R-:W-:Y:S01]  /*0710*/  BSSY.RECONVERGENT B0, `(.L_x_72) ;  /* 0x000001a000007945 */ /* 0x000fe20003800200 */
[----:B-1----:R-:W-:-:S03]  /*0720*/  SHF.L.U32 R11, R0, 0x2, RZ ;  /* 0x00000002000b7819 */ /* 0x002fc600000006ff */
[----:B------:R-:W-:Y:S05]  /*0730*/  @P1 BRA `(.L_x_73) ;  /* 0x00000000005c1947 */ /* 0x000fea0003800000 */
        /* <DEDUP_REMOVED lines=15> */
[----:B------:R-:W-:Y:S01]  /*0830*/  IMAD R28, R28, 0xc, R7 ;  /* 0x0000000c1c1c7824 */ /* 0x000fe200078e0207 */
[----:B------:R-:W-:Y:S01]  /*0840*/  IADD3 R5, PT, PT, R5, 0x1, RZ ;  /* 0x0000000105057810 */ /* 0x000fe20007ffe0ff */
[----:B--2---:R-:W-:Y:S01]  /*0850*/  FMUL R23, R18, 255 ;  /* 0x437f000012177820 */ /* 0x004fe20000400000 */
[----:B0-----:R-:W-:Y:S01]  /*0860*/  FMUL R25, R16, 255 ;  /* 0x437f000010197820 */ /* 0x001fe20000400000 */
[----:B---3--:R-:W-:-:S03]  /*0870*/  FMUL R27, R14, 255 ;  /* 0x437f00000e1b7820 */ /* 0x008fc60000400000 */
[----:B------:R1:W-:Y:S04]  /*0880*/  STS [R28], R23 ;  /* 0x000000171c007388 */ /* 0x0003e80000000800 */
[----:B------:R1:W-:Y:S04]  /*0890*/  STS [R28+0x4], R25 ;  /* 0x000004191c007388 */ /* 0x0003e80000000800 */
[----:B------:R1:W-:Y:S02]  /*08a0*/  STS [R28+0x8], R27 ;  /* 0x0000081b1c007388 */ /* 0x0003e40000000800 */
.L_x_73:
[----:B------:R-:W-:Y:S05]  /*08b0*/  BSYNC.RECONVERGENT B0 ;  /* 0x0000000000007941 */ /* 0x000fea0003800200 */
.L_x_72:
[----:B------:R-:W-:Y:S04]  /*08c0*/  BSSY.RECONVERGENT B0, `(.L_x_74) ;  /* 0x0000019000007945 */ /* 0x000fe80003800200 */
[----:B------:R-:W-:Y:S05]  /*08d0*/  @P0 BRA `(.L_x_75) ;  /* 0x00000000005c0947 */ /* 0x000fea0003800000 */
[----:B------:R-:W2:Y:S01]  /*08e0*/  LDC.64 R14, c[0x0][0x3a0] ;  /* 0x0000e800ff0e7b82 */ /* 0x000ea20000000a00 */
[----:B------:R-:W-:-:S04]  /*08f0*/  IMAD R17, R22, R10, R21 ;  /* 0x0000000a16117224 */ /* 0x000fc800078e0215 */
[----:B--2---:R-:W-:-:S06]  /*0900*/  IMAD.WIDE R14, R17, 0x4, R14 ;  /* 0x00000004110e7825 */ /* 0x004fcc00078e020e */
[----:B------:R-:W2:Y:S02]  /*0910*/  LDG.E R15, desc[UR8][R14.64] ;  /* 0x000000080e0f7981 */ /* 0x000ea4000c1e1900 */
[----:B--2---:R-:W-:-:S04]  /*0920*/  ISETP.NE.AND P0, PT, R15, R20, PT ;  /* 0x000000140f00720c */ /* 0x004fc80003f05270 */
[----:B------:R-:W-:-:S13]  /*0930*/  ISETP.EQ.OR P0, PT, R15, -0x1, P0 ;  /* 0xffffffff0f00780c */ /* 0x000fda0000702670 */
[----:B------:R-:W-:Y:S05]  /*0940*/  @P0 BRA `(.L_x_75) ;  /* 0x0000000000400947 */ /* 0x000fea0003800000 */
[----:B------:R-:W2:Y:S02]  /*0950*/  LDC.64 R18, c[0x0][0x398] ;  /* 0x0000e600ff127b82 */ /* 0x000ea40000000a00 */
[----:B--2---:R-:W-:-:S04]  /*0960*/  IMAD.WIDE R18, R17, 0x4, R18 ;  /* 0x0000000411127825 */ /* 0x004fc800078e0212 */
[C---:B------:R-:W-:Y:S02]  /*0970*/  IMAD.WIDE R16, R9.reuse, 0x4, R18 ;  /* 0x0000000409107825 */ /* 0x040fe400078e0212 */
[----:B------:R-:W2:Y:S02]  /*0980*/  LDG.E R18, desc[UR8][R18.64] ;  /* 0x0000000812127981 */ /* 0x000ea4000c1e1900 */
[----:B------:R-:W-:Y:S02]  /*0990*/  IMAD.WIDE R14, R9, 0x4, R16 ;  /* 0x00000004090e7825 */ /* 0x000fe400078e0210 */
[----:B------:R-:W3:Y:S04]  /*09a0*/  LDG.E R16, desc[UR8][R16.64] ;  /* 0x0000000810107981 */ /* 0x000ee8000c1e1900 */
[----:B------:R-:W0:Y:S01]  /*09b0*/  LDG.E R14, desc[UR8][R14.64] ;  /* 0x000000080e0e7981 */ /* 0x000e22000c1e1900 */
[----:B------:R-:W-:-:S04]  /*09c0*/  IMAD R22, R5, 0x80, R2 ;  /* 0x0000008005167824 */ /* 0x000fc800078e0202 */
[----:B-1----:R-:W-:Y:S01]  /*09d0*/  IMAD R28, R22, 0xc, R7 ;  /* 0x0000000c161c7824 */ /* 0x002fe200078e0207 */
[----:B------:R-:W-:Y:S01]  /*09e0*/  IADD3 R5, PT, PT, R5, 0x1, RZ ;  /* 0x0000000105057810 */ /* 0x000fe20007ffe0ff */
[----:B--2---:R-:W-:Y:S01]  /*09f0*/  FMUL R22, R18, 255 ;  /* 0x437f000012167820 */ /* 0x004fe20000400000 */
[----:B---3--:R-:W-:Y:S01]  /*0a00*/  FMUL R23, R16, 255 ;  /* 0x437f000010177820 */ /* 0x008fe20000400000 */
[----:B0-----:R-:W-:-:S03]  /*0a10*/  FMUL R25, R14, 255 ;  /* 0x437f00000e197820 */ /* 0x001fc60000400000 */
[----:B------:R2:W-:Y:S04]  /*0a20*/  STS [R28], R22 ;  /* 0x000000161c007388 */ /* 0x0005e80000000800 */
[----:B------:R2:W-:Y:S04]  /*0a30*/  STS [R28+0x4], R23 ;  /* 0x000004171c007388 */ /* 0x0005e80000000800 */
[----:B------:R2:W-:Y:S02]  /*0a40*/  STS [R28+0x8], R25 ;  /* 0x000008191c007388 */ /* 0x0005e40000000800 */
.L_x_75:
[----:B------:R-:W-:Y:S05]  /*0a50*/  BSYNC.RECONVERGENT B0 ;  /* 0x0000000000007941 */ /* 0x000fea0003800200 */
.L_x_74:
[----:B------:R-:W-:Y:S01]  /*0a60*/  BSSY.RECONVERGENT B0, `(.L_x_76) ;  /* 0x000001b000007945 */ /* 0x000fe20003800200 */
[C---:B--2---:R-:W-:Y:S02]  /*0a70*/  LOP3.LUT R22, R11.reuse, 0x7c, RZ, 0xc0, !PT ;  /* 0x0000007c0b167812 */ /* 0x044fe400078ec0ff */
[----:B-1----:R-:W-:Y:S01]  /*0a80*/  IADD3 R23, PT, PT, R11, 0x20, RZ ;  /* 0x000000200b177810 */ /* 0x002fe20007ffe0ff */
[----:B------:R-:W-:Y:S06]  /*0a90*/  @P6 BRA `(.L_x_77) ;  /* 0x00000000005c6947 */ /* 0x000fec0003800000 */
        /* <DEDUP_REMOVED lines=10> */
[----:B------:R-:W0:Y:S02]  /*0b40*/  LDG.E R14, desc[UR8][R14.64] ;  /* 0x000000080e0e7981 */ /* 0x000e24000c1e1900 */
[----:B------:R-:W-:Y:S02]  /*0b50*/  IMAD.WIDE R18, R9, 0x4, R16 ;  /* 0x0000000409127825 */ /* 0x000fe400078e0210 */
[----:B------:R-:W2:Y:S04]  /*0b60*/  LDG.E R16, desc[UR8][R16.64] ;  /* 0x0000000810107981 */ /* 0x000ea8000c1e1900 */
[----:B------:R-:W3:Y:S01]  /*0b70*/  LDG.E R18, desc[UR8][R18.64] ;  /* 0x0000000812127981 */ /* 0x000ee2000c1e1900 */
[----:B------:R-:W-:-:S05]  /*0b80*/  LEA R26, R5, R2, 0x7 ;  /* 0x00000002051a7211 */ /* 0x000fca00078e38ff */
[----:B------:R-:W-:Y:S02]  /*0b90*/  IMAD R28, R26, 0xc, R7 ;  /* 0x0000000c1a1c7824 */ /* 0x000fe400078e0207 */
[----:B------:R-:W-:Y:S02]  /*0ba0*/  VIADD R5, R5, 0x1 ;  /* 0x0000000105057836 */ /* 0x000fe40000000000 */
[----:B0-----:R-:W-:Y:S01]  /*0bb0*/  FMUL R25, R14, 255 ;  /* 0x437f00000e197820 */ /* 0x001fe20000400000 */
[----:B--2---:R-:W-:Y:S01]  /*0bc0*/  FMUL R26, R16, 255 ;  /* 0x437f0000101a7820 */ /* 0x004fe20000400000 */
[----:B---3--:R-:W-:-:S03]  /*0bd0*/  FMUL R27, R18, 255 ;  /* 0x437f0000121b7820 */ /* 0x008fc60000400000 */
[----:B------:R1:W-:Y:S04]  /*0be0*/  STS [R28], R25 ;  /* 0x000000191c007388 */ /* 0x0003e80000000800 */
[----:B------:R1:W-:Y:S04]  /*0bf0*/  STS [R28+0x4], R26 ;  /* 0x0000041a1c007388 */ /* 0x0003e80000000800 */
[----:B------:R1:W-:Y:S02]  /*0c00*/  STS [R28+0x8], R27 ;  /* 0x0000081b1c007388 */ /* 0x0003e40000000800 */
.L_x_77:
[----:B------:R-:W-:Y:S05]  /*0c10*/  BSYNC.RECONVERGENT B0 ;  /* 0x0000000000007941 */ /* 0x000fea0003800200 */
.L_x_76:
        /* <DEDUP_REMOVED lines=15> */
[----:B------:R-:W4:Y:S01]  /*0d10*/  LDG.E R18, desc[UR8][R18.64] ;  /* 0x0000000812127981 */ /* 0x000f22000c1e1900 */
[----:B------:R-:W-:-:S05]  /*0d20*/  LEA R24, R5, R2, 0x7 ;  /* 0x0000000205187211 */ /* 0x000fca00078e38ff */
[----:B01----:R-:W-:Y:S01]  /*0d30*/  IMAD R27, R24, 0xc, R7 ;  /* 0x0000000c181b7824 */ /* 0x003fe200078e0207 */
[----:B------:R-:W-:Y:S01]  /*0d40*/  IADD3 R5, PT, PT, R5, 0x1, RZ ;  /* 0x0000000105057810 */ /* 0x000fe20007ffe0ff */
[----:B--2---:R-:W-:Y:S01]  /*0d50*/  FMUL R24, R14, 255 ;  /* 0x437f00000e187820 */ /* 0x004fe20000400000 */
[----:B---3--:R-:W-:Y:S01]  /*0d60*/  FMUL R25, R16, 255 ;  /* 0x437f000010197820 */ /* 0x008fe20000400000 */
[----:B----4-:R-:W-:-:S03]  /*0d70*/  FMUL R26, R18, 255 ;  /* 0x437f0000121a7820 */ /* 0x010fc60000400000 */
[----:B------:R2:W-:Y:S04]  /*0d80*/  STS [R27], R24 ;  /* 0x000000181b007388 */ /* 0x0005e80000000800 */
[----:B------:R2:W-:Y:S04]  /*0d90*/  STS [R27+0x4], R25 ;  /* 0x000004191b007388 */ /* 0x0005e80000000800 */
[----:B------:R2:W-:Y:S02]  /*0da0*/  STS [R27+0x8], R26 ;  /* 0x0000081a1b007388 */ /* 0x0005e40000000800 */
.L_x_79:
[----:B------:R-:W-:Y:S05]  /*0db0*/  BSYNC.RECONVERGENT B0 ;  /* 0x0000000000007941 */ /* 0x000fea0003800200 */
.L_x_78:
[----:B------:R-:W-:Y:S04]  /*0dc0*/  BSSY.RECONVERGENT B0, `(.L_x_80) ;  /* 0x0000019000007945 */ /* 0x000fe80003800200 */
[----:B------:R-:W-:Y:S05]  /*0dd0*/  @P3 BRA `(.L_x_81) ;  /* 0x00000000005c3947 */ /* 0x000fea0003800000 */
[----:B------:R-:W3:Y:S01]  /*0de0*/  LDC.64 R14, c[0x0][0x3a0] ;  /* 0x0000e800ff0e7b82 */ /* 0x000ee20000000a00 */
[----:B------:R-:W-:-:S04]  /*0df0*/  IMAD R17, R8, R10, R21 ;  /* 0x0000000a08117224 */ /* 0x000fc800078e0215 */
[----:B---3--:R-:W-:-:S06]  /*0e00*/  IMAD.WIDE R14, R17, 0x4, R14 ;  /* 0x00000004110e7825 */ /* 0x008fcc00078e020e */
[----:B------:R-:W3:Y:S02]  /*0e10*/  LDG.E R15, desc[UR8][R14.64] ;  /* 0x000000080e0f7981 */ /* 0x000ee4000c1e1900 */
[----:B---3--:R-:W-:-:S04]  /*0e20*/  ISETP.NE.AND P0, PT, R15, R20, PT ;  /* 0x000000140f00720c */ /* 0x008fc80003f05270 */
[----:B------:R-:W-:-:S13]  /*0e30*/  ISETP.EQ.OR P0, PT, R15, -0x1, P0 ;  /* 0xffffffff0f00780c */ /* 0x000fda0000702670 */
[----:B------:R-:W-:Y:S05]  /*0e40*/  @P0 BRA `(.L_x_81) ;  /* 0x0000000000400947 */ /* 0x000fea0003800000 */
[----:B------:R-:W3:Y:S02]  /*0e50*/  LDC.64 R18, c[0x0][0x398] ;  /* 0x0000e600ff127b82 */ /* 0x000ee40000000a00 */
[----:B---3--:R-:W-:-:S04]  /*0e60*/  IMAD.WIDE R18, R17, 0x4, R18 ;  /* 0x0000000411127825 */ /* 0x008fc800078e0212 */
[C---:B------:R-:W-:Y:S02]  /*0e70*/  IMAD.WIDE R16, R9.reuse, 0x4, R18 ;  /* 0x0000000409107825 */ /* 0x040fe400078e0212 */
[----:B------:R-:W3:Y:S02]  /*0e80*/  LDG.E R18, desc[UR8][R18.64] ;  /* 0x0000000812127981 */ /* 0x000ee4000c1e1900 */
[----:B------:R-:W-:Y:S02]  /*0e90*/  IMAD.WIDE R14, R9, 0x4, R16 ;  /* 0x00000004090e7825 */ /* 0x000fe400078e0210 */
[----:B------:R-:W4:Y:S04]  /*0ea0*/  LDG.E R16, desc[UR8][R16.64] ;  /* 0x0000000810107981 */ /* 0x000f28000c1e1900 */
[----:B------:R-:W5:Y:S01]  /*0eb0*/  LDG.E R14, desc[UR8][R14.64] ;  /* 0x000000080e0e7981 */ /* 0x000f62000c1e1900 */
[----:B------:R-:W-:-:S05]  /*0ec0*/  LEA R8, R5, R2, 0x7 ;  /* 0x0000000205087211 */ /* 0x000fca00078e38ff */
[----:B012---:R-:W-:Y:S02]  /*0ed0*/  IMAD R27, R8, 0xc, R7 ;  /* 0x0000000c081b7824 */ /* 0x007fe400078e0207 */
[----:B------:R-:W-:Y:S02]  /*0ee0*/  VIADD R5, R5, 0x1 ;  /* 0x0000000105057836 */ /* 0x000fe40000000000 */
[----:B---3--:R-:W-:Y:S01]  /*0ef0*/  FMUL R8, R18, 255 ;  /* 0x437f000012087820 */ /* 0x008fe20000400000 */
[----:B----4-:R-:W-:Y:S01]  /*0f00*/  FMUL R24, R16, 255 ;  /* 0x437f000010187820 */ /* 0x010fe20000400000 */
[----:B-----5:R-:W-:-:S03]  /*0f10*/  FMUL R25, R14, 255 ;  /* 0x437f00000e197820 */ /* 0x020fc60000400000 */
[----:B------:R3:W-:Y:S04]  /*0f20*/  STS [R27], R8 ;  /* 0x000000081b007388 */ /* 0x0007e80000000800 */
[----:B------:R3:W-:Y:S04]  /*0f30*/  STS [R27+0x4], R24 ;  /* 0x000004181b007388 */ /* 0x0007e80000000800 */
[----:B------:R3:W-:Y:S02]  /*0f40*/  STS [R27+0x8], R25 ;  /* 0x000008191b007388 */ /* 0x0007e40000000800 */
.L_x_81:
[----:B------:R-:W-:Y:S05]  /*0f50*/  BSYNC.RECONVERGENT B0 ;  /* 0x0000000000007941 */ /* 0x000fea0003800200 */
.L_x_80:
[----:B------:R-:W-:Y:S04]  /*0f60*/  BSSY.RECONVERGENT B0, `(.L_x_82) ;  /* 0x0000019000007945 */ /* 0x000fe80003800200 */
[----:B------:R-:W-:Y:S05]  /*0f70*/  @P4 BRA `(.L_x_83) ;  /* 0x00000000005c4947 */ /* 0x000fea0003800000 */
[----:B------:R-:W4:Y:S01]  /*0f80*/  LDC.64 R14, c[0x0][0x3a0] ;  /* 0x0000e800ff0e7b82 */ /* 0x000f220000000a00 */
[----:B------:R-:W-:-:S04]  /*0f90*/  IMAD R21, R6, R10, R21 ;  /* 0x0000000a06157224 */ /* 0x000fc800078e0215 */
[----:B----4-:R-:W-:-:S06]  /*0fa0*/  IMAD.WIDE R14, R21, 0x4, R14 ;  /* 0x00000004150e7825 */ /* 0x010fcc00078e020e */
[----:B------:R-:W4:Y:S02]  /*0fb0*/  LDG.E R15, desc[UR8][R14.64] ;  /* 0x000000080e0f7981 */ /* 0x000f24000c1e1900 */
[----:B----4-:R-:W-:-:S04]  /*0fc0*/  ISETP.NE.AND P0, PT, R15, R20, PT ;  /* 0x000000140f00720c */ /* 0x010fc80003f05270 */
[----:B------:R-:W-:-:S13]  /*0fd0*/  ISETP.EQ.OR P0, PT, R15, -0x1, P0 ;  /* 0xffffffff0f00780c */ /* 0x000fda0000702670 */
[----:B------:R-:W-:Y:S05]  /*0fe0*/  @P0 BRA `(.L_x_83) ;  /* 0x0000000000400947 */ /* 0x000fea0003800000 */
[----:B------:R-:W4:Y:S02]  /*0ff0*/  LDC.64 R16, c[0x0][0x398] ;  /* 0x0000e600ff107b82 */ /* 0x000f240000000a00 */
[----:B----4-:R-:W-:-:S04]  /*1000*/  IMAD.WIDE R16, R21, 0x4, R16 ;  /* 0x0000000415107825 */ /* 0x010fc800078e0210 */
[C---:B------:R-:W-:Y:S02]  /*1010*/  IMAD.WIDE R14, R9.reuse, 0x4, R16 ;  /* 0x00000004090e7825 */ /* 0x040fe400078e0210 */
[----:B------:R-:W4:Y:S02]  /*1020*/  LDG.E R16, desc[UR8][R16.64] ;  /* 0x0000000810107981 */ /* 0x000f24000c1e1900 */
[----:B---3--:R-:W-:Y:S02]  /*1030*/  IMAD.WIDE R8, R9, 0x4, R14 ;  /* 0x0000000409087825 */ /* 0x008fe400078e020e */
[----:B------:R-:W3:Y:S04]  /*1040*/  LDG.E R14, desc[UR8][R14.64] ;  /* 0x000000080e0e7981 */ /* 0x000ee8000c1e1900 */
[----:B------:R-:W5:Y:S01]  /*1050*/  LDG.E R8, desc[UR8][R8.64] ;  /* 0x0000000808087981 */ /* 0x000f62000c1e1900 */
[----:B------:R-:W-:-:S05]  /*1060*/  LEA R6, R5, R2, 0x7 ;  /* 0x0000000205067211 */ /* 0x000fca00078e38ff */
[----:B------:R-:W-:Y:S01]  /*1070*/  IMAD R19, R6, 0xc, R7 ;  /* 0x0000000c06137824 */ /* 0x000fe200078e0207 */
[----:B------:R-:W-:Y:S01]  /*1080*/  IADD3 R5, PT, PT, R5, 0x1, RZ ;  /* 0x0000000105057810 */ /* 0x000fe20007ffe0ff */
[----:B----4-:R-:W-:Y:S01]  /*1090*/  FMUL R6, R16, 255 ;  /* 0x437f000010067820 */ /* 0x010fe20000400000 */
[----:B---3--:R-:W-:Y:S01]  /*10a0*/  FMUL R10, R14, 255 ;  /* 0x437f00000e0a7820 */ /* 0x008fe20000400000 */
[----:B-----5:R-:W-:-:S03]  /*10b0*/  FMUL R18, R8, 255 ;  /* 0x437f000008127820 */ /* 0x020fc60000400000 */
[----:B------:R4:W-:Y:S04]  /*10c0*/  STS [R19], R6 ;  /* 0x0000000613007388 */ /* 0x0009e80000000800 */
[----:B------:R4:W-:Y:S04]  /*10d0*/  STS [R19+0x4], R10 ;  /* 0x0000040a13007388 */ /* 0x0009e80000000800 */
[----:B------:R4:W-:Y:S02]  /*10e0*/  STS [R19+0x8], R18 ;  /* 0x0000081213007388 */ /* 0x0009e40000000800 */
.L_x_83:
[----:B------:R-:W-:Y:S05]  /*10f0*/  BSYNC.RECONVERGENT B0 ;  /* 0x0000000000007941 */ /* 0x000fea0003800200 */
.L_x_82:
[----:B------:R-:W-:Y:S01]  /*1100*/  BAR.SYNC.DEFER_BLOCKING 0x0 ;  /* 0x0000000000007b1d */ /* 0x000fe20000010000 */
[----:B------:R-:W-:Y:S01]  /*1110*/  UIADD3 UR5, UPT, UPT, UR4, 0x3000, URZ ;  /* 0x0000300004057890 */ /* 0x000fe2000fffe0ff */
[C---:B----4-:R-:W-:Y:S01]  /*1120*/  IADD3 R6, PT, PT, R11.reuse, 0x10, RZ ;  /* 0x000000100b067810 */ /* 0x050fe20007ffe0ff */
[C---:B---3--:R-:W-:Y:S01]  /*1130*/  VIADD R8, R11.reuse, 0x8 ;  /* 0x000000080b087836 */ /* 0x048fe20000000000 */
[----:B------:R-:W-:Y:S01]  /*1140*/  UIADD3 UR4, UPT, UPT, UR4, 0x3200, URZ ;  /* 0x0000320004047890 */ /* 0x000fe2000fffe0ff */
[----:B------:R-:W-:Y:S01]  /*1150*/  IADD3 R10, PT, PT, R11, 0x4, RZ ;  /* 0x000000040b0a7810 */ /* 0x000fe20007ffe0ff */
[----:B------:R-:W-:Y:S01]  /*1160*/  ULEA UR5, UR6, UR5, 0x18 ;  /* 0x0000000506057291 */ /* 0x000fe2000f8ec0ff */
[----:B------:R-:W-:Y:S01]  /*1170*/  LOP3.LUT R17, R6, 0x7c, RZ, 0xc0, !PT ;  /* 0x0000007c06117812 */ /* 0x000fe200078ec0ff */
[----:B------:R-:W-:Y:S01]  /*1180*/  ULEA UR4, UR6, UR4, 0x18 ;  /* 0x0000000406047291 */ /* 0x000fe2000f8ec0ff */
[----:B------:R-:W-:Y:S02]  /*1190*/  LOP3.LUT R9, R22, 0x40, RZ, 0x3c, !PT ;  /* 0x0000004016097812 */ /* 0x000fe400078e3cff */
[----:B------:R-:W-:-:S02]  /*11a0*/  LOP3.LUT R15, R23, 0x7c, RZ, 0xc0, !PT ;  /* 0x0000007c170f7812 */ /* 0x000fc400078ec0ff */
[----:B------:R-:W-:Y:S02]  /*11b0*/  LEA R20, R3, UR5, 0x7 ;  /* 0x0000000503147c11 */ /* 0x000fe4000f8e38ff */
[----:B------:R-:W-:Y:S02]  /*11c0*/  LOP3.LUT R19, R8, 0x7c, RZ, 0xc0, !PT ;  /* 0x0000007c08137812 */ /* 0x000fe400078ec0ff */
[----:B------:R-:W-:Y:S01]  /*11d0*/  LOP3.LUT R23, R10, 0x7c, RZ, 0xc0, !PT ;  /* 0x0000007c0a177812 */ /* 0x000fe200078ec0ff */
[C---:B------:R-:W-:Y:S01]  /*11e0*/  IMAD.IADD R14, R20.reuse, 0x1, R17 ;  /* 0x00000001140e7824 */ /* 0x040fe200078e0211 */
[C---:B------:R-:W-:Y:S02]  /*11f0*/  IADD3 R16, PT, PT, R20.reuse, R9, RZ ;  /* 0x0000000914107210 */ /* 0x040fe40007ffe0ff */
[C---:B------:R-:W-:Y:S02]  /*1200*/  IADD3 R15, PT, PT, R20.reuse, R15, RZ ;  /* 0x0000000f140f7210 */ /* 0x040fe40007ffe0ff */
[C---:B------:R-:W-:Y:S01]  /*1210*/  IADD3 R6, PT, PT, R20.reuse, R19, RZ ;  /* 0x0000001314067210 */ /* 0x040fe20007ffe0ff */
[----:B------:R-:W-:Y:S01]  /*1220*/  IMAD.MOV.U32 R19, RZ, RZ, RZ ;  /* 0x000000ffff137224 */ /* 0x000fe200078e00ff */
[----:B------:R-:W-:-:S02]  /*1230*/  IADD3 R21, PT, PT, R20, R11, RZ ;  /* 0x0000000b14157210 */ /* 0x000fc40007ffe0ff */
[----:B------:R-:W-:Y:S02]  /*1240*/  IADD3 R20, PT, PT, R20, R23, RZ ;  /* 0x0000001714147210 */ /* 0x000fe40007ffe0ff */
[----:B------:R-:W-:Y:S02]  /*1250*/  I2FP.F32.U32 R18, R5 ;  /* 0x0000000500127245 */ /* 0x000fe40000201000 */
[----:B------:R-:W-:-:S07]  /*1260*/  LEA R17, R3, UR4, 0x2 ;  /* 0x0000000403117c11 */ /* 0x000fce000f8e10ff */
.L_x_99:
[----:B------:R-:W-:Y:S02]  /*1270*/  ISETP.NE.AND P0, PT, R19, RZ, PT ;  /* 0x000000ff1300720c */ /* 0x000fe40003f05270 */
[----:B------:R-:W-:-:S11]  /*1280*/  MOV R10, R18 ;  /* 0x00000012000a7202 */ /* 0x000fd60000000f00 */
[----:B01-3--:R-:W-:Y:S05]  /*1290*/  @!P0 BRA `(.L_x_84) ;  /* 0x00000004007c8947 */ /* 0x00bfea0003800000 */
[----:B------:R-:W-:Y:S01]  /*12a0*/  ISETP.NE.AND P0, PT, R5, RZ, PT ;  /* 0x000000ff0500720c */ /* 0x000fe20003f05270 */
[----:B------:R-:W-:Y:S01]  /*12b0*/  BSSY.RECONVERGENT B0, `(.L_x_85) ;  /* 0x0000024000007945 */ /* 0x000fe20003800200 */
[----:B------:R-:W-:-:S11]  /*12c0*/  HFMA2 R10, -RZ, RZ, 0, 0 ;  /* 0x00000000ff0a7431 */ /* 0x000fd600000001ff */
[----:B------:R-:W-:Y:S05]  /*12d0*/  @!P0 BRA `(.L_x_86) ;  /* 0x0000000000848947 */ /* 0x000fea0003800000 */
[----:B------:R3:W4:Y:S01]  /*12e0*/  LDS R8, [R4] ;  /* 0x0000000004087984 */ /* 0x0007220000000800 */
[----:B------:R-:W-:-:S03]  /*12f0*/  ISETP.GT.AND P0, PT, R19, 0x4, PT ;  /* 0x000000041300780c */ /* 0x000fc60003f04270 */
[----:B------:R3:W0:Y:S04]  /*1300*/  LDS R11, [R4+0x4] ;  /* 0x00000400040b7984 */ /* 0x0006280000000800 */
[----:B------:R3:W0:Y:S06]  /*1310*/  LDS R10, [R4+0x8] ;  /* 0x00000800040a7984 */ /* 0x00062c0000000800 */
[----:B------:R-:W-:Y:S05]  /*1320*/  @P0 BRA `(.L_x_87) ;  /* 0x00000000002c0947 */ /* 0x000fea0003800000 */
[----:B------:R-:W-:-:S13]  /*1330*/  ISETP.GT.AND P0, PT, R19, 0x2, PT ;  /* 0x000000021300780c */ /* 0x000fda0003f04270 */
[----:B------:R-:W-:Y:S05]  /*1340*/  @P0 BRA `(.L_x_88) ;  /* 0x0000000000140947 */ /* 0x000fea0003800000 */
[----:B------:R-:W-:Y:S02]  /*1350*/  ISETP.NE.AND P0, PT, R19, 0x1, PT ;  /* 0x000000011300780c */ /* 0x000fe40003f05270 */
[----:B0---4-:R-:W-:-:S11]  /*1360*/  MOV R10, R8 ;  /* 0x00000008000a7202 */ /* 0x011fd60000000f00 */
[----:B------:R-:W-:Y:S05]  /*1370*/  @!P0 BRA `(.L_x_86) ;  /* 0x00000000005c8947 */ /* 0x000fea0003800000 */
[----:B------:R-:W-:Y:S01]  /*1380*/  IMAD.MOV.U32 R10, RZ, RZ, R11 ;  /* 0x000000ffff0a7224 */ /* 0x000fe200078e000b */
[----:B------:R-:W-:Y:S06]  /*1390*/  BRA `(.L_x_86) ;  /* 0x0000000000547947 */ /* 0x000fec0003800000 */
.L_x_88:
[----:B------:R-:W-:-:S13]  /*13a0*/  ISETP.NE.AND P0, PT, R19, 0x3, PT ;  /* 0x000000031300780c */ /* 0x000fda0003f05270 */
[----:B------:R-:W-:Y:S05]  /*13b0*/  @!P0 BRA `(.L_x_86) ;  /* 0x00000000004c8947 */ /* 0x000fea0003800000 */
[----:B0---4-:R-:W-:Y:S01]  /*13c0*/  FMUL R10, R8, R8 ;  /* 0x00000008080a7220 */ /* 0x011fe20000400000 */
[----:B------:R-:W-:Y:S06]  /*13d0*/  BRA `(.L_x_86) ;  /* 0x0000000000447947 */ /* 0x000fec0003800000 */
.L_x_87:
[----:B------:R-:W-:-:S13]  /*13e0*/  ISETP.GT.AND P0, PT, R19, 0x6, PT ;  /* 0x000000061300780c */ /* 0x000fda0003f04270 */
[----:B------:R-:W-:Y:S05]  /*13f0*/  @P0 BRA `(.L_x_89) ;  /* 0x0000000000100947 */ /* 0x000fea0003800000 */
[----:B------:R-:W-:-:S13]  /*1400*/  ISETP.NE.AND P0, PT, R19, 0x5, PT ;  /* 0x000000051300780c */ /* 0x000fda0003f05270 */
[C---:B0---4-:R-:W-:Y:S01]  /*1410*/  @P0 FMUL R10, R8.reuse, R10 ;  /* 0x0000000a080a0220 */ /* 0x051fe20000400000 */
[----:B------:R-:W-:Y:S01]  /*1420*/  @!P0 FMUL R10, R8, R11 ;  /* 0x0000000b080a8220 */ /* 0x000fe20000400000 */
[----:B------:R-:W-:Y:S06]  /*1430*/  BRA `(.L_x_86) ;  /* 0x00000000002c7947 */ /* 0x000fec0003800000 */
.L_x_89:
[----:B----4-:R-:W-:-:S04]  /*1440*/  MOV R8, 0xfffffff9 ;  /* 0xfffffff900087802 */ /* 0x010fc80000000f00 */
[----:B------:R-:W-:-:S04]  /*1450*/  VIADDMNMX.U32 R8, R19, R8, 0x2, PT ;  /* 0x0000000213087446 */ /* 0x000fc80003800008 */
[----:B------:R-:W-:-:S04]  /*1460*/  SHF.L.U32 R22, R8, 0x2, RZ ;  /* 0x0000000208167819 */ /* 0x000fc800000006ff */
[----:B------:R-:W4:Y:S02]  /*1470*/  LDC R8, c[0x2][R22] ;  /* 0x0080000016087b82 */ /* 0x000f240000000800 */
[----:B----4-:R-:W-:-:S04]  /*1480*/  SHF.R.S32.HI R9, RZ, 0x1f, R8 ;  /* 0x0000001fff097819 */ /* 0x010fc80000011408 */
.L_x_249:
[----:B------:R-:W-:Y:S05]  /*1490*/  BRX R8 -0x14a0                                                          (*"BRANCH_TARGETS .L_x_250,.L_x_251,.L_x_252"*) ;  /* 0xffffffe808d87949 */ /* 0x000fea000383ffff */
.L_x_251:
[----:B0-----:R-:W-:Y:S01]  /*14a0*/  FMUL R10, R11, R10 ;  /* 0x0000000a0b0a7220 */ /* 0x001fe20000400000 */
[----:B------:R-:W-:Y:S06]  /*14b0*/  BRA `(.L_x_86) ;  /* 0x00000000000c7947 */ /* 0x000fec0003800000 */
.L_x_250:
[----:B0-----:R-:W-:Y:S01]  /*14c0*/  FMUL R10, R11, R11 ;  /* 0x0000000b0b0a7220 */ /* 0x001fe20000400000 */
[----:B------:R-:W-:Y:S06]  /*14d0*/  BRA `(.L_x_86) ;  /* 0x0000000000047947 */ /* 0x000fec0003800000 */
.L_x_252:
[----:B0-----:R-:W-:-:S07]  /*14e0*/  FMUL R10, R10, R10 ;  /* 0x0000000a0a0a7220 */ /* 0x001fce0000400000 */
.L_x_86:
[----:B------:R-:W-:Y:S05]  /*14f0*/  BSYNC.RECONVERGENT B0 ;  /* 0x0000000000007941 */ /* 0x000fea0003800200 */
.L_x_85:
[----:B------:R-:W-:Y:S01]  /*1500*/  ISETP.GE.U32.AND P0, PT, R5, 0x2, PT ;  /* 0x000000020500780c */ /* 0x000fe20003f06070 */
[----:B------:R-:W-:-:S12]  /*1510*/  BSSY.RECONVERGENT B0, `(.L_x_84) ;  /* 0x0000037000007945 */ /* 0x000fd80003800200 */
[----:B------:R-:W-:Y:S05]  /*1520*/  @!P0 BRA `(.L_x_90) ;  /* 0x0000000000d48947 */ /* 0x000fea0003800000 */
[----:B0-----:R-:W-:Y:S01]  /*1530*/  HFMA2 R11, -RZ, RZ, 0, 5.9604644775390625e-08 ;  /* 0x00000001ff0b7431 */ /* 0x001fe200000001ff */
[----:B------:R-:W-:-:S13]  /*1540*/  ISETP.GT.AND P0, PT, R19, 0x4, PT ;  /* 0x000000041300780c */ /* 0x000fda0003f04270 */
.L_x_96:
[----:B0---4-:R-:W-:Y:S01]  /*1550*/  IMAD R8, R11, 0x80, R2 ;  /* 0x000000800b087824 */ /* 0x011fe200078e0202 */
[----:B--2---:R-:W-:-:S03]  /*1560*/  MOV R24, R11 ;  /* 0x0000000b00187202 */ /* 0x004fc60000000f00 */
[----:B------:R-:W-:-:S05]  /*1570*/  IMAD R8, R8, 0xc, R7 ;  /* 0x0000000c08087824 */ /* 0x000fca00078e0207 */
[----:B-1----:R0:W1:Y:S04]  /*1580*/  LDS R25, [R8] ;  /* 0x0000000008197984 */ /* 0x0020680000000800 */
[----:B------:R0:W2:Y:S04]  /*1590*/  LDS R22, [R8+0x4] ;  /* 0x0000040008167984 */ /* 0x0000a80000000800 */
[----:B------:R0:W4:Y:S01]  /*15a0*/  LDS R23, [R8+0x8] ;  /* 0x0000080008177984 */ /* 0x0001220000000800 */
[----:B------:R-:W-:Y:S05]  /*15b0*/  @P0 BRA `(.L_x_91) ;  /* 0x0000000000400947 */ /* 0x000fea0003800000 */
[----:B------:R-:W-:-:S13]  /*15c0*/  ISETP.GT.AND P1, PT, R19, 0x2, PT ;  /* 0x000000021300780c */ /* 0x000fda0003f24270 */
[----:B------:R-:W-:Y:S05]  /*15d0*/  @P1 BRA `(.L_x_92) ;  /* 0x00000000001c1947 */ /* 0x000fea0003800000 */
[----:B------:R-:W-:Y:S02]  /*15e0*/  ISETP.NE.AND P1, PT, R19, 0x1, PT ;  /* 0x000000011300780c */ /* 0x000fe40003f25270 */
[----:B-1----:R-:W-:-:S11]  /*15f0*/  MOV R9, R25 ;  /* 0x0000001900097202 */ /* 0x002fd60000000f00 */
[----:B------:R-:W-:Y:S05]  /*1600*/  @!P1 BRA `(.L_x_93) ;  /* 0x0000000000889947 */ /* 0x000fea0003800000 */
[----:B------:R-:W-:Y:S02]  /*1610*/  ISETP.NE.AND P1, PT, R19, 0x2, PT ;  /* 0x000000021300780c */ /* 0x000fe40003f25270 */
[----:B--2---:R-:W-:-:S11]  /*1620*/  MOV R9, R22 ;  /* 0x0000001600097202 */ /* 0x004fd60000000f00 */
[----:B------:R-:W-:Y:S05]  /*1630*/  @!P1 BRA `(.L_x_93) ;  /* 0x00000000007c9947 */ /* 0x000fea0003800000 */
[----:B------:R-:W-:Y:S05]  /*1640*/  BRA `(.L_x_94) ;  /* 0x0000000000647947 */ /* 0x000fea0003800000 */
.L_x_92:
[----:B------:R-:W-:Y:S01]  /*1650*/  ISETP.NE.AND P1, PT, R19, 0x3, PT ;  /* 0x000000031300780c */ /* 0x000fe20003f25270 */
[----:B----4-:R-:W-:-:S12]  /*1660*/  IMAD.MOV.U32 R9, RZ, RZ, R23 ;  /* 0x000000ffff097224 */ /* 0x010fd800078e0017 */
[----:B------:R-:W-:Y:S05]  /*1670*/  @!P1 BRA `(.L_x_93) ;  /* 0x00000000006c9947 */ /* 0x000fea0003800000 */
[----:B------:R-:W-:-:S13]  /*1680*/  ISETP.NE.AND P1, PT, R19, 0x4, PT ;  /* 0x000000041300780c */ /* 0x000fda0003f25270 */
[----:B------:R-:W-:Y:S05]  /*1690*/  @P1 BRA `(.L_x_94) ;  /* 0x0000000000501947 */ /* 0x000fea0003800000 */
[----:B-1----:R-:W-:Y:S01]  /*16a0*/  FMUL R9, R25, R25 ;  /* 0x0000001919097220 */ /* 0x002fe20000400000 */
[----:B------:R-:W-:Y:S06]  /*16b0*/  BRA `(.L_x_93) ;  /* 0x00000000005c7947 */ /* 0x000fec0003800000 */
.L_x_91:
[----:B------:R-:W-:-:S13]  /*16c0*/  ISETP.GT.AND P1, PT, R19, 0x6, PT ;  /* 0x000000061300780c */ /* 0x000fda0003f24270 */
[----:B------:R-:W-:Y:S05]  /*16d0*/  @P1 BRA `(.L_x_95) ;  /* 0x0000000000281947 */ /* 0x000fea0003800000 */
[----:B0-----:R-:W-:-:S04]  /*16e0*/  MOV R8, 0xfffffffb ;  /* 0xfffffffb00087802 */ /* 0x001fc80000000f00 */
[----:B------:R-:W-:-:S04]  /*16f0*/  VIADDMNMX.U32 R8, R19, R8, 0x2, PT ;  /* 0x0000000213087446 */ /* 0x000fc80003800008 */
[----:B------:R-:W-:-:S04]  /*1700*/  SHF.L.U32 R26, R8, 0x2, RZ ;  /* 0x00000002081a7819 */ /* 0x000fc800000006ff */
[----:B------:R-:W0:Y:S02]  /*1710*/  LDC R8, c[0x2][R26+0xc] ;  /* 0x008003001a087b82 */ /* 0x000e240000000800 */
[----:B0-----:R-:W-:-:S04]  /*1720*/  SHF.R.S32.HI R9, RZ, 0x1f, R8 ;  /* 0x0000001fff097819 */ /* 0x001fc80000011408 */
.L_x_253:
[----:B------:R-:W-:Y:S05]  /*1730*/  BRX R8 -0x1740                                                          (*"BRANCH_TARGETS .L_x_254,.L_x_255,.L_x_94"*) ;  /* 0xffffffe808307949 */ /* 0x000fea000383ffff */
.L_x_255:
[----:B-1--4-:R-:W-:Y:S01]  /*1740*/  FMUL R9, R25, R23 ;  /* 0x0000001719097220 */ /* 0x012fe20000400000 */
[----:B------:R-:W-:Y:S06]  /*1750*/  BRA `(.L_x_93) ;  /* 0x0000000000347947 */ /* 0x000fec0003800000 */
.L_x_254:
[----:B-12---:R-:W-:Y:S01]  /*1760*/  FMUL R9, R25, R22 ;  /* 0x0000001619097220 */ /* 0x006fe20000400000 */
[----:B------:R-:W-:Y:S06]  /*1770*/  BRA `(.L_x_93) ;  /* 0x00000000002c7947 */ /* 0x000fec0003800000 */
.L_x_95:
[----:B0-----:R-:W-:-:S04]  /*1780*/  MOV R8, 0xfffffff9 ;  /* 0xfffffff900087802 */ /* 0x001fc80000000f00 */
[----:B------:R-:W-:-:S05]  /*1790*/  VIADDMNMX.U32 R8, R19, R8, 0x3, PT ;  /* 0x0000000313087446 */ /* 0x000fca0003800008 */
[----:B-1----:R-:W-:-:S04]  /*17a0*/  IMAD.SHL.U32 R25, R8, 0x4, RZ ;  /* 0x0000000408197824 */ /* 0x002fc800078e00ff */
[----:B------:R-:W0:Y:S02]  /*17b0*/  LDC R8, c[0x2][R25+0x18] ;  /* 0x0080060019087b82 */ /* 0x000e240000000800 */
[----:B0-----:R-:W-:-:S04]  /*17c0*/  SHF.R.S32.HI R9, RZ, 0x1f, R8 ;  /* 0x0000001fff097819 */ /* 0x001fc80000011408 */
.L_x_257:
[----:B------:R-:W-:Y:S05]  /*17d0*/  BRX R8 -0x17e0                                                          (*"BRANCH_TARGETS .L_x_258,.L_x_94,.L_x_260"*) ;  /* 0xffffffe808087949 */ /* 0x000fea000383ffff */
.L_x_94:
[----:B--2-4-:R-:W-:Y:S01]  /*17e0*/  FMUL R9, R22, R23 ;  /* 0x0000001716097220 */ /* 0x014fe20000400000 */
[----:B------:R-:W-:Y:S06]  /*17f0*/  BRA `(.L_x_93) ;  /* 0x00000000000c7947 */ /* 0x000fec0003800000 */
.L_x_258:
[----:B--2---:R-:W-:Y:S01]  /*1800*/  FMUL R9, R22, R22 ;  /* 0x0000001616097220 */ /* 0x004fe20000400000 */
[----:B------:R-:W-:Y:S06]  /*1810*/  BRA `(.L_x_93) ;  /* 0x0000000000047947 */ /* 0x000fec0003800000 */
.L_x_260:
[----:B----4-:R-:W-:-:S07]  /*1820*/  FMUL R9, R23, R23 ;  /* 0x0000001717097220 */ /* 0x010fce0000400000 */
.L_x_93:
[----:B------:R-:W-:Y:S01]  /*1830*/  IADD3 R11, PT, PT, R11, 0x1, RZ ;  /* 0x000000010b0b7810 */ /* 0x000fe20007ffe0ff */
[----:B------:R-:W-:Y:S01]  /*1840*/  FADD R10, R9, R10 ;  /* 0x0000000a090a7221 */ /* 0x000fe20000000000 */
[----:B------:R-:W-:Y:S02]  /*1850*/  ISETP.LT.U32.AND P2, PT, R24, 0x7, PT ;  /* 0x000000071800780c */ /* 0x000fe40003f41070 */
[----:B------:R-:W-:-:S13]  /*1860*/  ISETP.GE.AND P1, PT, R11, R5, PT ;  /* 0x000000050b00720c */ /* 0x000fda0003f26270 */
[----:B------:R-:W-:Y:S05]  /*1870*/  @!P1 BRA P2, `(.L_x_96) ;  /* 0xfffffffc00349947 */ /* 0x000fea000103ffff */
.L_x_90:
[----:B------:R-:W-:Y:S05]  /*1880*/  BSYNC.RECONVERGENT B0 ;  /* 0x0000000000007941 */ /* 0x000fea0003800200 */
.L_x_84:
[----:B0-----:R-:W-:Y:S01]  /*1890*/  STS [R21], R10 ;  /* 0x0000000a15007388 */ /* 0x001fe20000000800 */
[----:B------:R-:W-:Y:S01]  /*18a0*/  LOP3.LUT P0, RZ, R3, R0, RZ, 0xfc, !PT ;  /* 0x0000000003ff7212 */ /* 0x000fe2000780fcff */
[----:B------:R-:W-:Y:S02]  /*18b0*/  BSSY.RECONVERGENT B0, `(.L_x_97) ;  /* 0x000001c000007945 */ /* 0x000fe40003800200 */
[----:B------:R-:W4:Y:S02]  /*18c0*/  LDS R9, [R16] ;  /* 0x0000000010097984 */ /* 0x000f240000000800 */
[----:B----4-:R-:W-:-:S05]  /*18d0*/  FADD R8, R9, R10 ;  /* 0x0000000a09087221 */ /* 0x010fca0000000000 */
[----:B------:R-:W-:Y:S04]  /*18e0*/  STS [R21], R8 ;  /* 0x0000000815007388 */ /* 0x000fe80000000800 */
[----:B------:R-:W2:Y:S02]  /*18f0*/  LDS R9, [R15] ;  /* 0x000000000f097984 */ /* 0x000ea40000000800 */
[----:B--2---:R-:W-:-:S05]  /*1900*/  FADD R22, R8, R9 ;  /* 0x0000000908167221 */ /* 0x004fca0000000000 */
[----:B------:R-:W-:Y:S04]  /*1910*/  STS [R21], R22 ;  /* 0x0000001615007388 */ /* 0x000fe80000000800 */
[----:B------:R-:W0:Y:S02]  /*1920*/  LDS R9, [R14] ;  /* 0x000000000e097984 */ /* 0x000e240000000800 */
[----:B0-----:R-:W-:-:S05]  /*1930*/  FADD R24, R22, R9 ;  /* 0x0000000916187221 */ /* 0x001fca0000000000 */
[----:B------:R-:W-:Y:S04]  /*1940*/  STS [R21], R24 ;  /* 0x0000001815007388 */ /* 0x000fe80000000800 */
[----:B------:R-:W0:Y:S02]  /*1950*/  LDS R9, [R6] ;  /* 0x0000000006097984 */ /* 0x000e240000000800 */
[----:B0-----:R-:W-:-:S05]  /*1960*/  FADD R10, R24, R9 ;  /* 0x00000009180a7221 */ /* 0x001fca0000000000 */
[----:B------:R-:W-:Y:S04]  /*1970*/  STS [R21], R10 ;  /* 0x0000000a15007388 */ /* 0x000fe80000000800 */
[----:B------:R-:W1:Y:S02]  /*1980*/  LDS R9, [R20] ;  /* 0x0000000014097984 */ /* 0x000e640000000800 */
[----:B-1----:R-:W-:-:S05]  /*1990*/  FADD R26, R10, R9 ;  /* 0x000000090a1a7221 */ /* 0x002fca0000000000 */
[----:B------:R0:W-:Y:S01]  /*19a0*/  STS [R17], R26 ;  /* 0x0000001a11007388 */ /* 0x0001e20000000800 */
[----:B------:R-:W-:Y:S06]  /*19b0*/  BAR.SYNC.DEFER_BLOCKING 0x0 ;  /* 0x0000000000007b1d */ /* 0x000fec0000010000 */
[----:B------:R-:W-:Y:S05]  /*19c0*/  @P0 BRA `(.L_x_98) ;  /* 0x0000000000280947 */ /* 0x000fea0003800000 */
[----:B------:R-:W1:Y:S01]  /*19d0*/  S2UR UR5, SR_CgaCtaId ;  /* 0x00000000000579c3 */ /* 0x000e620000008800 */
[----:B------:R-:W-:Y:S02]  /*19e0*/  UMOV UR4, 0x400 ;  /* 0x0000040000047882 */ /* 0x000fe40000000000 */
[----:B-1----:R-:W-:-:S06]  /*19f0*/  ULEA UR4, UR5, UR4, 0x18 ;  /* 0x0000000405047291 */ /* 0x002fcc000f8ec0ff */
[----:B------:R-:W-:-:S05]  /*1a00*/  MOV R7, UR4 ;  /* 0x0000000400077c02 */ /* 0x000fca0008000f00 */
[----:B------:R-:W1:Y:S02]  /*1a10*/  LDS.128 R8, [R7+0x3200] ;  /* 0x0032000007087984 */ /* 0x000e640000000c00 */
[----:B-1----:R-:W-:-:S04]  /*1a20*/  FADD R9, R26, R9 ;  /* 0x000000091a097221 */ /* 0x002fc80000000000 */
[----:B------:R-:W-:Y:S01]  /*1a30*/  FADD R10, R9, R10 ;  /* 0x0000000a090a7221 */ /* 0x000fe20000000000 */
[----:B------:R-:W-:-:S04]  /*1a40*/  IMAD.WIDE.U32 R8, R19, 0x4, R12 ;  /* 0x0000000413087825 */ /* 0x000fc800078e000c */
[----:B------:R-:W-:-:S05]  /*1a50*/  FADD R11, R10, R11 ;  /* 0x0000000b0a0b7221 */ /* 0x000fca0000000000 */
[----:B------:R1:W-:Y:S02]  /*1a60*/  STG.E desc[UR8][R8.64], R11 ;  /* 0x0000000b08007986 */ /* 0x0003e4000c101908 */
.L_x_98:
[----:B------:R-:W-:Y:S05]  /*1a70*/  BSYNC.RECONVERGENT B0 ;  /* 0x0000000000007941 */ /* 0x000fea0003800200 */
.L_x_97:
[----:B------:R-:W-:-:S04]  /*1a80*/  IADD3 R19, PT, PT, R19, 0x1, RZ ;  /* 0x0000000113137810 */ /* 0x000fc80007ffe0ff */
[----:B------:R-:W-:-:S13]  /*1a90*/  ISETP.NE.AND P0, PT, R19, 0xa, PT ;  /* 0x0000000a1300780c */ /* 0x000fda0003f05270 */
[----:B------:R-:W-:Y:S05]  /*1aa0*/  @P0 BRA `(.L_x_99) ;  /* 0xfffffff400f00947 */ /* 0x000fea000383ffff */
[----:B------:R-:W-:Y:S05]  /*1ab0*/  EXIT ;  /* 0x000000000000794d */ /* 0x000fea0003800000 */
.L_x_100:
        /* <DEDUP_REMOVED lines=12> */
.L_x_286:


//--------------------- .text._Z18GMMReductionKernelILi4ELb1EEviPfiPKfPiiiPj --------------------------
	.section	.text._Z18GMMReductionKernelILi4ELb1EEviPfiPKfPiiiPj,"ax",@progbits
	.align	128
        .global         _Z18GMMReductionKernelILi4ELb1EEviPfiPKfPiiiPj
        .type           _Z18GMMReductionKernelILi4ELb1EEviPfiPKfPiiiPj,@function
        .size           _Z18GMMReductionKernelILi4ELb1EEviPfiPKfPiiiPj,(.L_x_287 - _Z18GMMReductionKernelILi4ELb1EEviPfiPKfPiiiPj)
        .other          _Z18GMMReductionKernelILi4ELb1EEviPfiPKfPiiiPj,@"STO_CUDA_ENTRY STV_DEFAULT"
_Z18GMMReductionKernelILi4ELb1EEviPfiPKfPiiiPj:
.text._Z18GMMReductionKernelILi4ELb1EEviPfiPKfPiiiPj:
[----:B------:R-:W-:Y:S01]  /*0000*/  LDC R1, c[0x0][0x37c] ;  /* 0x0000df00ff017b82 */ /* 0x000fe20000000800 */
[----:B------:R-:W0:Y:S07]  /*0010*/  S2R R0, SR_TID.Y ;  /* 0x0000000000007919 */ /* 0x000e2e0000002200 */
[----:B------:R-:W1:Y:S01]  /*0020*/  LDC.64 R10, c[0x0][0x3a8] ;  /* 0x0000ea00ff0a7b82 */ /* 0x000e620000000a00 */
[----:B------:R-:W2:Y:S01]  /*0030*/  LDCU UR9, c[0x0][0x370] ;  /* 0x00006e00ff0977ac */ /* 0x000ea20008000800 */
[----:B------:R-:W-:Y:S01]  /*0040*/  BSSY.RECONVERGENT B0, `(.L_x_101) ;  /* 0x0000038000007945 */ /* 0x000fe20003800200 */
[----:B------:R-:W3:Y:S01]  /*0050*/  S2R R21, SR_CTAID.Y ;  /* 0x0000000000157919 */ /* 0x000ee20000002600 */
[----:B------:R-:W-:Y:S01]  /*0060*/  IMAD.MOV.U32 R7, RZ, RZ, RZ ;  /* 0x000000ffff077224 */ /* 0x000fe200078e00ff */
[----:B------:R-:W2:Y:S01]  /*0070*/  LDCU UR6, c[0x0][0x374] ;  /* 0x00006e80ff0677ac */ /* 0x000ea20008000800 */
[----:B------:R-:W4:Y:S02]  /*0080*/  S2R R3, SR_TID.X ;  /* 0x0000000000037919 */ /* 0x000f240000002100 */
[----:B------:R-:W5:Y:S01]  /*0090*/  S2UR UR8, SR_CgaCtaId ;  /* 0x00000000000879c3 */ /* 0x000f620000008800 */
[----:B------:R-:W4:Y:S01]  /*00a0*/  LDCU UR12, c[0x0][0x390] ;  /* 0x00007200ff0c77ac */ /* 0x000f220008000800 */
[----:B------:R-:W4:Y:S01]  /*00b0*/  S2R R2, SR_CTAID.X ;  /* 0x0000000000027919 */ /* 0x000f220000002500 */
[----:B------:R-:W-:Y:S01]  /*00c0*/  UMOV UR7, 0x400 ;  /* 0x0000040000077882 */ /* 0x000fe20000000000 */
[----:B------:R-:W0:Y:S04]  /*00d0*/  LDCU.64 UR10, c[0x0][0x358] ;  /* 0x00006b00ff0a77ac */ /* 0x000e280008000a00 */
[----:B------:R-:W4:Y:S01]  /*00e0*/  LDC R8, c[0x0][0x380] ;  /* 0x0000e000ff087b82 */ /* 0x000f220000000800 */
[----:B------:R-:W-:Y:S01]  /*00f0*/  UIADD3 UR4, UPT, UPT, UR7, 0x3210, URZ ;  /* 0x0000321007047890 */ /* 0x000fe2000fffe0ff */
[----:B-1----:R-:W-:Y:S01]  /*0100*/  IMAD R23, R11, R10, RZ ;  /* 0x0000000a0b177224 */ /* 0x002fe200078e02ff */
[----:B0-----:R-:W-:-:S02]  /*0110*/  ISETP.NE.AND P1, PT, R0, RZ, PT ;  /* 0x000000ff0000720c */ /* 0x001fc40003f25270 */
[----:B-----5:R-:W-:Y:S02]  /*0120*/  ULEA UR5, UR8, UR4, 0x18 ;  /* 0x0000000408057291 */ /* 0x020fe4000f8ec0ff */
[----:B--2---:R-:W-:Y:S01]  /*0130*/  UIMAD UR4, UR9, UR6, URZ ;  /* 0x00000006090472a4 */ /* 0x004fe2000f8e02ff */
[----:B---3--:R-:W-:Y:S01]  /*0140*/  IMAD R9, R21, 0x20, R0 ;  /* 0x0000002015097824 */ /* 0x008fe200078e0200 */
[----:B------:R-:W-:Y:S01]  /*0150*/  ULEA UR13, UR8, UR7, 0x18 ;  /* 0x00000007080d7291 */ /* 0x000fe2000f8ec0ff */
[----:B----4-:R-:W-:-:S03]  /*0160*/  SHF.L.U32 R18, R3, 0x2, RZ ;  /* 0x0000000203127819 */ /* 0x010fc600000006ff */
[----:B------:R-:W-:Y:S02]  /*0170*/  ISETP.GE.AND P0, PT, R9, R11, PT ;  /* 0x0000000b0900720c */ /* 0x000fe40003f06270 */
[----:B------:R-:W-:Y:S01]  /*0180*/  LEA R19, R2, R3, 0x5 ;  /* 0x0000000302137211 */ /* 0x000fe200078e28ff */
[----:B------:R-:W-:Y:S01]  /*0190*/  IMAD R21, R21, UR9, R2 ;  /* 0x0000000915157c24 */ /* 0x000fe2000f8e0202 */
[----:B------:R-:W-:Y:S01]  /*01a0*/  MOV R5, UR13 ;  /* 0x0000000d00057c02 */ /* 0x000fe20008000f00 */
[----:B------:R0:W-:Y:S01]  /*01b0*/  @!P1 STS [R18+UR5], RZ ;  /* 0x000000ff12009988 */ /* 0x0001e20008000805 */
[----:B------:R-:W-:Y:S01]  /*01c0*/  BAR.SYNC.DEFER_BLOCKING 0x0 ;  /* 0x0000000000007b1d */ /* 0x000fe20000010000 */
[----:B------:R-:W-:Y:S01]  /*01d0*/  ISETP.GE.OR P0, PT, R19, R10, P0 ;  /* 0x0000000a1300720c */ /* 0x000fe20000706670 */
[----:B------:R-:W-:Y:S02]  /*01e0*/  IMAD R6, R8, UR4, R21 ;  /* 0x0000000408067c24 */ /* 0x000fe4000f8e0215 */
[----:B------:R-:W-:-:S02]  /*01f0*/  IMAD R2, R0, 0x20, R3 ;  /* 0x0000002000027824 */ /* 0x000fc400078e0203 */
[----:B------:R-:W-:Y:S02]  /*0200*/  IMAD R6, R6, UR12, RZ ;  /* 0x0000000c06067c24 */ /* 0x000fe4000f8e02ff */
[----:B------:R-:W-:-:S06]  /*0210*/  IMAD R4, R2, 0xc, R5 ;  /* 0x0000000c02047824 */ /* 0x000fcc00078e0205 */
[----:B0-----:R-:W-:Y:S05]  /*0220*/  @P0 BRA `(.L_x_102) ;  /* 0x0000000000640947 */ /* 0x001fea0003800000 */
[----:B------:R-:W0:Y:S01]  /*0230*/  LDC.64 R12, c[0x0][0x3a0] ;  /* 0x0000e800ff0c7b82 */ /* 0x000e220000000a00 */
[----:B------:R-:W-:-:S04]  /*0240*/  IMAD R15, R9, R10, R19 ;  /* 0x0000000a090f7224 */ /* 0x000fc800078e0213 */
[----:B0-----:R-:W-:-:S06]  /*0250*/  IMAD.WIDE R12, R15, 0x4, R12 ;  /* 0x000000040f0c7825 */ /* 0x001fcc00078e020c */
[----:B------:R-:W2:Y:S02]  /*0260*/  LDG.E R13, desc[UR10][R12.64] ;  /* 0x0000000a0c0d7981 */ /* 0x000ea4000c1e1900 */
[----:B--2---:R-:W-:-:S13]  /*0270*/  ISETP.NE.AND P0, PT, R13, -0x1, PT ;  /* 0xffffffff0d00780c */ /* 0x004fda0003f05270 */
[----:B------:R-:W-:Y:S05]  /*0280*/  @!P0 BRA `(.L_x_102) ;  /* 0x00000000004c8947 */ /* 0x000fea0003800000 */
[----:B------:R-:W-:Y:S01]  /*0290*/  HFMA2 R17, -RZ, RZ, 0, 5.9604644775390625e-08 ;  /* 0x00000001ff117431 */ /* 0x000fe200000001ff */
[C---:B------:R-:W-:Y:S02]  /*02a0*/  LEA R12, R13.reuse, UR5, 0x2 ;  /* 0x000000050d0c7c11 */ /* 0x040fe4000f8e10ff */
[----:B------:R-:W-:-:S03]  /*02b0*/  ISETP.NE.AND P0, PT, R13, R8, PT ;  /* 0x000000080d00720c */ /* 0x000fc60003f05270 */
[----:B------:R0:W-:Y:S10]  /*02c0*/  STS [R12], R17 ;  /* 0x000000110c007388 */ /* 0x0001f40000000800 */
[----:B0-----:R-:W-:Y:S05]  /*02d0*/  @P0 BRA `(.L_x_102) ;  /* 0x0000000000380947 */ /* 0x001fea0003800000 */
        /* <DEDUP_REMOVED lines=14> */
.L_x_102:
[----:B------:R-:W-:Y:S05]  /*03c0*/  BSYNC.RECONVERGENT B0 ;  /* 0x0000000000007941 */ /* 0x000fea0003800200 */
.L_x_101:
[----:B------:R-:W-:Y:S01]  /*03d0*/  IADD3 R14, PT, PT, R9, 0x4, RZ ;  /* 0x00000004090e7810 */ /* 0x000fe20007ffe0ff */
[----:B------:R-:W-:Y:S03]  /*03e0*/  BSSY.RECONVERGENT B0, `(.L_x_103) ;  /* 0x000001f000007945 */ /* 0x000fe60003800200 */
[----:B------:R-:W-:-:S04]  /*03f0*/  ISETP.GE.AND P0, PT, R14, R11, PT ;  /* 0x0000000b0e00720c */ /* 0x000fc80003f06270 */
[----:B------:R-:W-:-:S13]  /*0400*/  ISETP.GE.OR P0, PT, R19, R10, P0 ;  /* 0x0000000a1300720c */ /* 0x000fda0000706670 */
[----:B------:R-:W-:Y:S05]  /*0410*/  @P0 BRA `(.L_x_104) ;  /* 0x00000000006c0947 */ /* 0x000fea0003800000 */
[----:B------:R-:W1:Y:S01]  /*0420*/  LDC.64 R12, c[0x0][0x3a0] ;  /* 0x0000e800ff0c7b82 */ /* 0x000e620000000a00 */
[----:B------:R-:W-:-:S04]  /*0430*/  IMAD R15, R14, R10, R19 ;  /* 0x0000000a0e0f7224 */ /* 0x000fc800078e0213 */
[----:B-1----:R-:W-:-:S06]  /*0440*/  IMAD.WIDE R12, R15, 0x4, R12 ;  /* 0x000000040f0c7825 */ /* 0x002fcc00078e020c */
[----:B------:R-:W2:Y:S02]  /*0450*/  LDG.E R13, desc[UR10][R12.64] ;  /* 0x0000000a0c0d7981 */ /* 0x000ea4000c1e1900 */
[----:B--2---:R-:W-:-:S13]  /*0460*/  ISETP.NE.AND P0, PT, R13, -0x1, PT ;  /* 0xffffffff0d00780c */ /* 0x004fda0003f05270 */
[----:B------:R-:W-:Y:S05]  /*0470*/  @!P0 BRA `(.L_x_104) ;  /* 0x0000000000548947 */ /* 0x000fea0003800000 */
[C---:B------:R-:W-:Y:S01]  /*0480*/  LEA R12, R13.reuse, UR5, 0x2 ;  /* 0x000000050d0c7c11 */ /* 0x040fe2000f8e10ff */
[----:B------:R-:W-:Y:S01]  /*0490*/  IMAD.MOV.U32 R17, RZ, RZ, 0x1 ;  /* 0x00000001ff117424 */ /* 0x000fe200078e00ff */
[----:B------:R-:W-:-:S04]  /*04a0*/  ISETP.NE.AND P0, PT, R13, R8, PT ;  /* 0x000000080d00720c */ /* 0x000fc80003f05270 */
[----:B------:R1:W-:Y:S09]  /*04b0*/  STS [R12], R17 ;  /* 0x000000110c007388 */ /* 0x0003f20000000800 */
[----:B------:R-:W-:Y:S05]  /*04c0*/  @P0 BRA `(.L_x_104) ;  /* 0x0000000000400947 */ /* 0x000fea0003800000 */
[----:B-1----:R-:W1:Y:S02]  /*04d0*/  LDC.64 R16, c[0x0][0x398] ;  /* 0x0000e600ff107b82 */ /* 0x002e640000000a00 */
[----:B-1----:R-:W-:-:S04]  /*04e0*/  IMAD.WIDE R16, R15, 0x4, R16 ;  /* 0x000000040f107825 */ /* 0x002fc800078e0210 */
[C---:B------:R-:W-:Y:S02]  /*04f0*/  IMAD.WIDE R14, R23.reuse, 0x4, R16 ;  /* 0x00000004170e7825 */ /* 0x040fe400078e0210 */
[----:B------:R-:W2:Y:S02]  /*0500*/  LDG.E R16, desc[UR10][R16.64] ;  /* 0x0000000a10107981 */ /* 0x000ea4000c1e1900 */
[----:B------:R-:W-:Y:S02]  /*0510*/  IMAD.WIDE R12, R23, 0x4, R14 ;  /* 0x00000004170c7825 */ /* 0x000fe400078e020e */
[----:B------:R-:W3:Y:S04]  /*0520*/  LDG.E R14, desc[UR10][R14.64] ;  /* 0x0000000a0e0e7981 */ /* 0x000ee8000c1e1900 */
[----:B------:R-:W4:Y:S01]  /*0530*/  LDG.E R12, desc[UR10][R12.64] ;  /* 0x0000000a0c0c7981 */ /* 0x000f22000c1e1900 */
[----:B------:R-:W-:-:S05]  /*0540*/  LEA R20, R7, R2, 0x7 ;  /* 0x0000000207147211 */ /* 0x000fca00078e38ff */
[----:B0-----:R-:W-:Y:S02]  /*0550*/  IMAD R25, R20, 0xc, R5 ;  /* 0x0000000c14197824 */ /* 0x001fe400078e0205 */
[----:B------:R-:W-:Y:S02]  /*0560*/  VIADD R7, R7, 0x1 ;  /* 0x0000000107077836 */ /* 0x000fe40000000000 */
[----:B--2---:R-:W-:Y:S01]  /*0570*/  FMUL R20, R16, 255 ;  /* 0x437f000010147820 */ /* 0x004fe20000400000 */
[----:B---3--:R-:W-:Y:S01]  /*0580*/  FMUL R22, R14, 255 ;  /* 0x437f00000e167820 */ /* 0x008fe20000400000 */
[----:B----4-:R-:W-:-:S03]  /*0590*/  FMUL R24, R12, 255 ;  /* 0x437f00000c187820 */ /* 0x010fc60000400000 */
[----:B------:R2:W-:Y:S04]  /*05a0*/  STS [R25], R20 ;  /* 0x0000001419007388 */ /* 0x0005e80000000800 */
[----:B------:R2:W-:Y:S04]  /*05b0*/  STS [R25+0x4], R22 ;  /* 0x0000041619007388 */ /* 0x0005e80000000800 */
[----:B------:R2:W-:Y:S02]  /*05c0*/  STS [R25+0x8], R24 ;  /* 0x0000081819007388 */ /* 0x0005e40000000800 */
.L_x_104:
[----:B------:R-:W-:Y:S05]  /*05d0*/  BSYNC.RECONVERGENT B0 ;  /* 0x0000000000007941 */ /* 0x000fea0003800200 */
.L_x_103:
[----:B------:R-:W-:Y:S01]  /*05e0*/  IADD3 R14, PT, PT, R9, 0x8, RZ ;  /* 0x00000008090e7810 */ /* 0x000fe20007ffe0ff */
[----:B------:R-:W-:Y:S03]  /*05f0*/  BSSY.RECONVERGENT B0, `(.L_x_105) ;  /* 0x000001f000007945 */ /* 0x000fe60003800200 */
[----:B------:R-:W-:-:S04]  /*0600*/  ISETP.GE.AND P0, PT, R14, R11, PT ;  /* 0x0000000b0e00720c */ /* 0x000fc80003f06270 */
[----:B------:R-:W-:-:S13]  /*0610*/  ISETP.GE.OR P0, PT, R19, R10, P0 ;  /* 0x0000000a1300720c */ /* 0x000fda0000706670 */
[----:B------:R-:W-:Y:S05]  /*0620*/  @P0 BRA `(.L_x_106) ;  /* 0x00000000006c0947 */ /* 0x000fea0003800000 */
[----:B-1----:R-:W1:Y:S01]  /*0630*/  LDC.64 R12, c[0x0][0x3a0] ;  /* 0x0000e800ff0c7b82 */ /* 0x002e620000000a00 */
[----:B------:R-:W-:-:S04]  /*0640*/  IMAD R15, R14, R10, R19 ;  /* 0x0000000a0e0f7224 */ /* 0x000fc800078e0213 */
[----:B-1----:R-:W-:-:S06]  /*0650*/  IMAD.WIDE R12, R15, 0x4, R12 ;  /* 0x000000040f0c7825 */ /* 0x002fcc00078e020c */
[----:B------:R-:W3:Y:S02]  /*0660*/  LDG.E R13, desc[UR10][R12.64] ;  /* 0x0000000a0c0d7981 */ /* 0x000ee4000c1e1900 */
[----:B---3--:R-:W-:-:S13]  /*0670*/  ISETP.NE.AND P0, PT, R13, -0x1, PT ;  /* 0xffffffff0d00780c */ /* 0x008fda0003f05270 */
[----:B------:R-:W-:Y:S05]  /*0680*/  @!P0 BRA `(.L_x_106) ;  /* 0x0000000000548947 */ /* 0x000fea0003800000 */
[C---:B------:R-:W-:Y:S01]  /*0690*/  LEA R12, R13.reuse, UR5, 0x2 ;  /* 0x000000050d0c7c11 */ /* 0x040fe2000f8e10ff */
[----:B------:R-:W-:Y:S01]  /*06a0*/  IMAD.MOV.U32 R17, RZ, RZ, 0x1 ;  /* 0x00000001ff117424 */ /* 0x000fe200078e00ff */
[----:B------:R-:W-:-:S04]  /*06b0*/  ISETP.NE.AND P0, PT, R13, R8, PT ;  /* 0x000000080d00720c */ /* 0x000fc80003f05270 */
[----:B------:R3:W-:Y:S09]  /*06c0*/  STS [R12], R17 ;  /* 0x000000110c007388 */ /* 0x0007f20000000800 */
[----:B------:R-:W-:Y:S05]  /*06d0*/  @P0 BRA `(.L_x_106) ;  /* 0x0000000000400947 */ /* 0x000fea0003800000 */
[----:B---3--:R-:W1:Y:S02]  /*06e0*/  LDC.64 R16, c[0x0][0x398] ;  /* 0x0000e600ff107b82 */ /* 0x008e640000000a00 */
[----:B-1----:R-:W-:-:S04]  /*06f0*/  IMAD.WIDE R16, R15, 0x4, R16 ;  /* 0x000000040f107825 */ /* 0x002fc800078e0210 */
[C---:B------:R-:W-:Y:S02]  /*0700*/  IMAD.WIDE R14, R23.reuse, 0x4, R16 ;  /* 0x00000004170e7825 */ /* 0x040fe400078e0210 */
[----:B------:R-:W3:Y:S02]  /*0710*/  LDG.E R16, desc[UR10][R16.64] ;  /* 0x0000000a10107981 */ /* 0x000ee4000c1e1900 */
[----:B------:R-:W-:Y:S02]  /*0720*/  IMAD.WIDE R12, R23, 0x4, R14 ;  /* 0x00000004170c7825 */ /* 0x000fe400078e020e */
[----:B------:R-:W4:Y:S04]  /*0730*/  LDG.E R14, desc[UR10][R14.64] ;  /* 0x0000000a0e0e7981 */ /* 0x000f28000c1e1900 */
[----:B------:R-:W5:Y:S01]  /*0740*/  LDG.E R12, desc[UR10][R12.64] ;  /* 0x0000000a0c0c7981 */ /* 0x000f62000c1e1900 */
[----:B--2---:R-:W-:-:S05]  /*0750*/  LEA R20, R7, R2, 0x7 ;  /* 0x0000000207147211 */ /* 0x004fca00078e38ff */
[----:B0-----:R-:W-:Y:S01]  /*0760*/  IMAD R25, R20, 0xc, R5 ;  /* 0x0000000c14197824 */ /* 0x001fe200078e0205 */
[----:B------:R-:W-:Y:S01]  /*0770*/  IADD3 R7, PT, PT, R7, 0x1, RZ ;  /* 0x0000000107077810 */ /* 0x000fe20007ffe0ff */
[----:B---3--:R-:W-:Y:S01]  /*0780*/  FMUL R20, R16, 255 ;  /* 0x437f000010147820 */ /* 0x008fe20000400000 */
[----:B----4-:R-:W-:Y:S01]  /*0790*/  FMUL R22, R14, 255 ;  /* 0x437f00000e167820 */ /* 0x010fe20000400000 */
[----:B-----5:R-:W-:-:S03]  /*07a0*/  FMUL R24, R12, 255 ;  /* 0x437f00000c187820 */ /* 0x020fc60000400000 */
[----:B------:R4:W-:Y:S04]  /*07b0*/  STS [R25], R20 ;  /* 0x0000001419007388 */ /* 0x0009e80000000800 */
[----:B------:R4:W-:Y:S04]  /*07c0*/  STS [R25+0x4], R22 ;  /* 0x0000041619007388 */ /* 0x0009e80000000800 */
[----:B------:R4:W-:Y:S02]  /*07d0*/  STS [R25+0x8], R24 ;  /* 0x0000081819007388 */ /* 0x0009e40000000800 */
.L_x_106:
[----:B------:R-:W-:Y:S05]  /*07e0*/  BSYNC.RECONVERGENT B0 ;  /* 0x0000000000007941 */ /* 0x000fea0003800200 */
.L_x_105:
[----:B------:R-:W-:Y:S01]  /*07f0*/  VIADD R14, R9, 0xc ;  /* 0x0000000c090e7836 */ /* 0x000fe20000000000 */
[----:B------:R-:W-:Y:S04]  /*0800*/  BSSY.RECONVERGENT B0, `(.L_x_107) ;  /* 0x000001f000007945 */ /* 0x000fe80003800200 */
[----:B------:R-:W-:-:S04]  /*0810*/  ISETP.GE.AND P0, PT, R14, R11, PT ;  /* 0x0000000b0e00720c */ /* 0x000fc80003f06270 */
[----:B------:R-:W-:-:S13]  /*0820*/  ISETP.GE.OR P0, PT, R19, R10, P0 ;  /* 0x0000000a1300720c */ /* 0x000fda0000706670 */
[----:B------:R-:W-:Y:S05]  /*0830*/  @P0 BRA `(.L_x_108) ;  /* 0x00000000006c0947 */ /* 0x000fea0003800000 */
[----:B-1-3--:R-:W1:Y:S01]  /*0840*/  LDC.64 R12, c[0x0][0x3a0] ;  /* 0x0000e800ff0c7b82 */ /* 0x00ae620000000a00 */
[----:B------:R-:W-:-:S04]  /*0850*/  IMAD R15, R14, R10, R19 ;  /* 0x0000000a0e0f7224 */ /* 0x000fc800078e0213 */
[----:B-1----:R-:W-:-:S06]  /*0860*/  IMAD.WIDE R12, R15, 0x4, R12 ;  /* 0x000000040f0c7825 */ /* 0x002fcc00078e020c */
[----:B------:R-:W3:Y:S02]  /*0870*/  LDG.E R13, desc[UR10][R12.64] ;  /* 0x0000000a0c0d7981 */ /* 0x000ee4000c1e1900 */
[----:B---3--:R-:W-:-:S13]  /*0880*/  ISETP.NE.AND P0, PT, R13, -0x1, PT ;  /* 0xffffffff0d00780c */ /* 0x008fda0003f05270 */
[----:B------:R-:W-:Y:S05]  /*0890*/  @!P0 BRA `(.L_x_108) ;  /* 0x0000000000548947 */ /* 0x000fea0003800000 */
[C---:B------:R-:W-:Y:S02]  /*08a0*/  LEA R12, R13.reuse, UR5, 0x2 ;  /* 0x000000050d0c7c11 */ /* 0x040fe4000f8e10ff */
[----:B------:R-:W-:Y:S02]  /*08b0*/  MOV R17, 0x1 ;  /* 0x0000000100117802 */ /* 0x000fe40000000f00 */
[----:B------:R-:W-:-:S03]  /*08c0*/  ISETP.NE.AND P0, PT, R13, R8, PT ;  /* 0x000000080d00720c */ /* 0x000fc60003f05270 */
[----:B------:R1:W-:Y:S10]  /*08d0*/  STS [R12], R17 ;  /* 0x000000110c007388 */ /* 0x0003f40000000800 */
[----:B-1----:R-:W-:Y:S05]  /*08e0*/  @P0 BRA `(.L_x_108) ;  /* 0x0000000000400947 */ /* 0x002fea0003800000 */
[----:B------:R-:W1:Y:S02]  /*08f0*/  LDC.64 R16, c[0x0][0x398] ;  /* 0x0000e600ff107b82 */ /* 0x000e640000000a00 */
[----:B-1----:R-:W-:-:S04]  /*0900*/  IMAD.WIDE R16, R15, 0x4, R16 ;  /* 0x000000040f107825 */ /* 0x002fc800078e0210 */
[C---:B------:R-:W-:Y:S02]  /*0910*/  IMAD.WIDE R14, R23.reuse, 0x4, R16 ;  /* 0x00000004170e7825 */ /* 0x040fe400078e0210 */
[----:B------:R-:W3:Y:S02]  /*0920*/  LDG.E R16, desc[UR10][R16.64] ;  /* 0x0000000a10107981 */ /* 0x000ee4000c1e1900 */
[----:B------:R-:W-:Y:S02]  /*0930*/  IMAD.WIDE R12, R23, 0x4, R14 ;  /* 0x00000004170c7825 */ /* 0x000fe400078e020e */
[----:B------:R-:W5:Y:S04]  /*0940*/  LDG.E R14, desc[UR10][R14.64] ;  /* 0x0000000a0e0e7981 */ /* 0x000f68000c1e1900 */
[----:B------:R-:W5:Y:S01]  /*0950*/  LDG.E R12, desc[UR10][R12.64] ;  /* 0x0000000a0c0c7981 */ /* 0x000f62000c1e1900 */
[----:B--2-4-:R-:W-:-:S05]  /*0960*/  LEA R20, R7, R2, 0x7 ;  /* 0x0000000207147211 */ /* 0x014fca00078e38ff */
[----:B0-----:R-:W-:Y:S02]  /*0970*/  IMAD R25, R20, 0xc, R5 ;  /* 0x0000000c14197824 */ /* 0x001fe400078e0205 */
[----:B------:R-:W-:Y:S02]  /*0980*/  VIADD R7, R7, 0x1 ;  /* 0x0000000107077836 */ /* 0x000fe40000000000 */
[----:B---3--:R-:W-:Y:S01]  /*0990*/  FMUL R20, R16, 255 ;  /* 0x437f000010147820 */ /* 0x008fe20000400000 */
[----:B-----5:R-:W-:Y:S01]  /*09a0*/  FMUL R22, R14, 255 ;  /* 0x437f00000e167820 */ /* 0x020fe20000400000 */
[----:B------:R-:W-:-:S03]  /*09b0*/  FMUL R24, R12, 255 ;  /* 0x437f00000c187820 */ /* 0x000fc60000400000 */
[----:B------:R0:W-:Y:S04]  /*09c0*/  STS [R25], R20 ;  /* 0x0000001419007388 */ /* 0x0001e80000000800 */
[----:B------:R0:W-:Y:S04]  /*09d0*/  STS [R25+0x4], R22 ;  /* 0x0000041619007388 */ /* 0x0001e80000000800 */
[----:B------:R0:W-:Y:S02]  /*09e0*/  STS [R25+0x8], R24 ;  /* 0x0000081819007388 */ /* 0x0001e40000000800 */
.L_x_108:
[----:B------:R-:W-:Y:S05]  /*09f0*/  BSYNC.RECONVERGENT B0 ;  /* 0x0000000000007941 */ /* 0x000fea0003800200 */
.L_x_107:
[----:B------:R-:W-:Y:S01]  /*0a00*/  IADD3 R14, PT, PT, R9, 0x10, RZ ;  /* 0x00000010090e7810 */ /* 0x000fe20007ffe0ff */
[----:B------:R-:W-:Y:S03]  /*0a10*/  BSSY.RECONVERGENT B0, `(.L_x_109) ;  /* 0x000001f000007945 */ /* 0x000fe60003800200 */
        /* <DEDUP_REMOVED lines=9> */
[----:B------:R-:W-:Y:S01]  /*0ab0*/  HFMA2 R17, -RZ, RZ, 0, 5.9604644775390625e-08 ;  /* 0x00000001ff117431 */ /* 0x000fe200000001ff */
[C---:B------:R-:W-:Y:S02]  /*0ac0*/  LEA R12, R13.reuse, UR5, 0x2 ;  /* 0x000000050d0c7c11 */ /* 0x040fe4000f8e10ff */
        /* <DEDUP_REMOVED lines=10> */
[----:B0-2-4-:R-:W-:-:S04]  /*0b70*/  IMAD R20, R7, 0x80, R2 ;  /* 0x0000008007147824 */ /* 0x015fc800078e0202 */
[----:B------:R-:W-:Y:S01]  /*0b80*/  IMAD R25, R20, 0xc, R5 ;  /* 0x0000000c14197824 */ /* 0x000fe200078e0205 */
[----:B------:R-:W-:Y:S01]  /*0b90*/  IADD3 R7, PT, PT, R7, 0x1, RZ ;  /* 0x0000000107077810 */ /* 0x000fe20007ffe0ff */
[----:B---3--:R-:W-:Y:S01]  /*0ba0*/  FMUL R20, R16, 255 ;  /* 0x437f000010147820 */ /* 0x008fe20000400000 */
[----:B-----5:R-:W-:Y:S01]  /*0bb0*/  FMUL R22, R14, 255 ;  /* 0x437f00000e167820 */ /* 0x020fe20000400000 */
[----:B------:R-:W-:-:S03]  /*0bc0*/  FMUL R24, R12, 255 ;  /* 0x437f00000c187820 */ /* 0x000fc60000400000 */
[----:B------:R0:W-:Y:S04]  /*0bd0*/  STS [R25], R20 ;  /* 0x0000001419007388 */ /* 0x0001e80000000800 */
[----:B------:R0:W-:Y:S04]  /*0be0*/  STS [R25+0x4], R22 ;  /* 0x0000041619007388 */ /* 0x0001e80000000800 */
[----:B------:R0:W-:Y:S02]  /*0bf0*/  STS [R25+0x8], R24 ;  /* 0x0000081819007388 */ /* 0x0001e40000000800 */
.L_x_110:
[----:B------:R-:W-:Y:S05]  /*0c00*/  BSYNC.RECONVERGENT B0 ;  /* 0x0000000000007941 */ /* 0x000fea0003800200 */
.L_x_109:
        /* <DEDUP_REMOVED lines=19> */
[----:B------:R-:W3:Y:S02]  /*0d40*/  LDG.E R12, desc[UR10][R12.64] ;  /* 0x0000000a0c0c7981 */ /* 0x000ee4000c1e1900 */
[----:B------:R-:W-:Y:S02]  /*0d50*/  IMAD.WIDE R16, R23, 0x4, R14 ;  /* 0x0000000417107825 */ /* 0x000fe400078e020e */
[----:B------:R-:W5:Y:S04]  /*0d60*/  LDG.E R14, desc[UR10][R14.64] ;  /* 0x0000000a0e0e7981 */ /* 0x000f68000c1e1900 */
[----:B------:R-:W5:Y:S01]  /*0d70*/  LDG.E R16, desc[UR10][R16.64] ;  /* 0x0000000a10107981 */ /* 0x000f62000c1e1900 */
[----:B0-2-4-:R-:W-:-:S05]  /*0d80*/  LEA R20, R7, R2, 0x7 ;  /* 0x0000000207147211 */ /* 0x015fca00078e38ff */
        /* <DEDUP_REMOVED lines=8> */
.L_x_112:
[----:B------:R-:W-:Y:S05]  /*0e10*/  BSYNC.RECONVERGENT B0 ;  /* 0x0000000000007941 */ /* 0x000fea0003800200 */
.L_x_111:
        /* <DEDUP_REMOVED lines=23> */
[----:B0-2-4-:R-:W-:-:S05]  /*0f90*/  LEA R20, R7, R2, 0x7 ;  /* 0x0000000207147211 */ /* 0x015fca00078e38ff */
[----:B------:R-:W-:Y:S02]  /*0fa0*/  IMAD R25, R20, 0xc, R5 ;  /* 0x0000000c14197824 */ /* 0x000fe400078e0205 */
[----:B------:R-:W-:Y:S02]  /*0fb0*/  VIADD R7, R7, 0x1 ;  /* 0x0000000107077836 */ /* 0x000fe40000000000 */
[----:B---3--:R-:W-:Y:S01]  /*0fc0*/  FMUL R20, R12, 255 ;  /* 0x437f00000c147820 */ /* 0x008fe20000400000 */
[----:B-----5:R-:W-:Y:S01]  /*0fd0*/  FMUL R22, R14, 255 ;  /* 0x437f00000e167820 */ /* 0x020fe20000400000 */
[----:B------:R-:W-:-:S03]  /*0fe0*/  FMUL R24, R16, 255 ;  /* 0x437f000010187820 */ /* 0x000fc60000400000 */
[----:B------:R0:W-:Y:S04]  /*0ff0*/  STS [R25], R20 ;  /* 0x0000001419007388 */ /* 0x0001e80000000800 */
[----:B------:R0:W-:Y:S04]  /*1000*/  STS [R25+0x4], R22 ;  /* 0x0000041619007388 */ /* 0x0001e80000000800 */
[----:B------:R0:W-:Y:S02]  /*1010*/  STS [R25+0x8], R24 ;  /* 0x0000081819007388 */ /* 0x0001e40000000800 */
.L_x_114:
[----:B------:R-:W-:Y:S05]  /*1020*/  BSYNC.RECONVERGENT B0 ;  /* 0x0000000000007941 */ /* 0x000fea0003800200 */
.L_x_113:
        /* <DEDUP_REMOVED lines=22> */
[----:B------:R-:W2:Y:S01]  /*1190*/  LDG.E R12, desc[UR10][R12.64] ;  /* 0x0000000a0c0c7981 */ /* 0x000ea2000c1e1900 */
[----:B------:R-:W-:-:S04]  /*11a0*/  IMAD R14, R7, 0x80, R2 ;  /* 0x00000080070e7824 */ /* 0x000fc800078e0202 */
[----:B------:R-:W-:Y:S01]  /*11b0*/  IMAD R17, R14, 0xc, R5 ;  /* 0x0000000c0e117824 */ /* 0x000fe200078e0205 */
[----:B------:R-:W-:Y:S01]  /*11c0*/  IADD3 R7, PT, PT, R7, 0x1, RZ ;  /* 0x0000000107077810 */ /* 0x000fe20007ffe0ff */
[----:B---3--:R-:W-:Y:S01]  /*11d0*/  FMUL R14, R8, 255 ;  /* 0x437f0000080e7820 */ /* 0x008fe20000400000 */
[----:B-----5:R-:W-:Y:S01]  /*11e0*/  FMUL R15, R10, 255 ;  /* 0x437f00000a0f7820 */ /* 0x020fe20000400000 */
[----:B--2---:R-:W-:-:S03]  /*11f0*/  FMUL R16, R12, 255 ;  /* 0x437f00000c107820 */ /* 0x004fc60000400000 */
[----:B------:R1:W-:Y:S04]  /*1200*/  STS [R17], R14 ;  /* 0x0000000e11007388 */ /* 0x0003e80000000800 */
[----:B------:R1:W-:Y:S04]  /*1210*/  STS [R17+0x4], R15 ;  /* 0x0000040f11007388 */ /* 0x0003e80000000800 */
[----:B------:R1:W-:Y:S02]  /*1220*/  STS [R17+0x8], R16 ;  /* 0x0000081011007388 */ /* 0x0003e40000000800 */
.L_x_116:
[----:B------:R-:W-:Y:S05]  /*1230*/  BSYNC.RECONVERGENT B0 ;  /* 0x0000000000007941 */ /* 0x000fea0003800200 */
.L_x_115:
[----:B------:R-:W-:Y:S01]  /*1240*/  BAR.SYNC.DEFER_BLOCKING 0x0 ;  /* 0x0000000000007b1d */ /* 0x000fe20000010000 */
[----:B------:R-:W-:-:S05]  /*1250*/  LOP3.LUT R10, R18, 0x7c, RZ, 0xc0, !PT ;  /* 0x0000007c120a7812 */ /* 0x000fca00078ec0ff */
[----:B------:R-:W-:Y:S05]  /*1260*/  @P1 BRA `(.L_x_117) ;  /* 0x00000000001c1947 */ /* 0x000fea0003800000 */
[----:B------:R-:W5:Y:S01]  /*1270*/  LDS R11, [R18+UR5] ;  /* 0x00000005120b7984 */ /* 0x000f620008000800 */
[----:B------:R-:W0:Y:S01]  /*1280*/  LDC.64 R8, c[0x0][0x3b0] ;  /* 0x0000ec00ff087b82 */ /* 0x000e220000000a00 */
[----:B------:R-:W-:Y:S05]  /*1290*/  WARPSYNC.ALL ;  /* 0x0000000000007948 */ /* 0x000fea0003800000 */
[----:B0-----:R-:W-:Y:S01]  /*12a0*/  IMAD.WIDE.U32 R8, R21, 0x4, R8 ;  /* 0x0000000415087825 */ /* 0x001fe200078e0008 */
[----:B-----5:R-:W-:-:S13]  /*12b0*/  ISETP.GT.AND P0, PT, R11, RZ, PT ;  /* 0x000000ff0b00720c */ /* 0x020fda0003f04270 */
[----:B------:R-:W-:-:S05]  /*12c0*/  VOTE.ANY R11, PT, P0 ;  /* 0x00000000000b7806 */ /* 0x000fca00000e0100 */
[----:B------:R0:W-:Y:S02]  /*12d0*/  STG.E desc[UR10][R8.64], R11 ;  /* 0x0000000b08007986 */ /* 0x0001e4000c10190a */
.L_x_117:
[----:B------:R-:W-:Y:S01]  /*12e0*/  UIADD3 UR4, UPT, UPT, UR7, 0x3000, URZ ;  /* 0x0000300007047890 */ /* 0x000fe2000fffe0ff */
[C---:B0-----:R-:W-:Y:S01]  /*12f0*/  VIADD R9, R18.reuse, 0x10 ;  /* 0x0000001012097836 */ /* 0x041fe20000000000 */
[C---:B------:R-:W-:Y:S01]  /*1300*/  IADD3 R11, PT, PT, R18.reuse, 0x8, RZ ;  /* 0x00000008120b7810 */ /* 0x040fe20007ffe0ff */
[----:B------:R-:W-:Y:S01]  /*1310*/  UIADD3 UR6, UPT, UPT, UR7, 0x3200, URZ ;  /* 0x0000320007067890 */ /* 0x000fe2000fffe0ff */
[C---:B------:R-:W-:Y:S01]  /*1320*/  IADD3 R8, PT, PT, R18.reuse, 0x20, RZ ;  /* 0x0000002012087810 */ /* 0x040fe20007ffe0ff */
[----:B------:R-:W-:Y:S01]  /*1330*/  ULEA UR4, UR8, UR4, 0x18 ;  /* 0x0000000408047291 */ /* 0x000fe2000f8ec0ff */
[----:B-1-3--:R-:W-:Y:S01]  /*1340*/  IADD3 R12, PT, PT, R18, 0x4, RZ ;  /* 0x00000004120c7810 */ /* 0x00afe20007ffe0ff */
[----:B------:R-:W-:Y:S01]  /*1350*/  ULEA UR6, UR8, UR6, 0x18 ;  /* 0x0000000608067291 */ /* 0x000fe2000f8ec0ff */
[----:B------:R-:W-:Y:S01]  /*1360*/  LOP3.LUT R10, R10, 0x40, RZ, 0x3c, !PT ;  /* 0x000000400a0a7812 */ /* 0x000fe200078e3cff */
[----:B------:R-:W-:Y:S01]  /*1370*/  IMAD.MOV.U32 R21, RZ, RZ, RZ ;  /* 0x000000ffff157224 */ /* 0x000fe200078e00ff */
[----:B------:R-:W-:-:S02]  /*1380*/  LOP3.LUT R16, R11, 0x7c, RZ, 0xc0, !PT ;  /* 0x0000007c0b107812 */ /* 0x000fc400078ec0ff */
[----:B------:R-:W-:Y:S02]  /*1390*/  LEA R19, R0, UR4, 0x7 ;  /* 0x0000000400137c11 */ /* 0x000fe4000f8e38ff */
[----:B------:R-:W-:Y:S02]  /*13a0*/  LOP3.LUT R8, R8, 0x7c, RZ, 0xc0, !PT ;  /* 0x0000007c08087812 */ /* 0x000fe400078ec0ff */
[----:B------:R-:W-:Y:S01]  /*13b0*/  LOP3.LUT R14, R9, 0x7c, RZ, 0xc0, !PT ;  /* 0x0000007c090e7812 */ /* 0x000fe200078ec0ff */
[C---:B------:R-:W-:Y:S01]  /*13c0*/  IMAD.IADD R15, R19.reuse, 0x1, R16 ;  /* 0x00000001130f7824 */ /* 0x040fe200078e0210 */
[----:B--2-4-:R-:W-:Y:S01]  /*13d0*/  LOP3.LUT R20, R12, 0x7c, RZ, 0xc0, !PT ;  /* 0x0000007c0c147812 */ /* 0x014fe200078ec0ff */
[C---:B------:R-:W-:Y:S01]  /*13e0*/  IMAD.IADD R12, R19.reuse, 0x1, R10 ;  /* 0x00000001130c7824 */ /* 0x040fe200078e020a */
[C---:B------:R-:W-:Y:S02]  /*13f0*/  IADD3 R13, PT, PT, R19.reuse, R8, RZ ;  /* 0x00000008130d7210 */ /* 0x040fe40007ffe0ff */
[----:B------:R-:W-:-:S02]  /*1400*/  IADD3 R14, PT, PT, R19, R14, RZ ;  /* 0x0000000e130e7210 */ /* 0x000fc40007ffe0ff */
[----:B------:R-:W-:Y:S02]  /*1410*/  IADD3 R18, PT, PT, R18, R19, RZ ;  /* 0x0000001312127210 */ /* 0x000fe40007ffe0ff */
[----:B------:R-:W-:Y:S02]  /*1420*/  IADD3 R19, PT, PT, R19, R20, RZ ;  /* 0x0000001413137210 */ /* 0x000fe40007ffe0ff */
[----:B------:R-:W-:Y:S02]  /*1430*/  I2FP.F32.U32 R20, R7 ;  /* 0x0000000700147245 */ /* 0x000fe40000201000 */
[----:B------:R-:W-:-:S07]  /*1440*/  LEA R22, R0, UR6, 0x2 ;  /* 0x0000000600167c11 */ /* 0x000fce000f8e10ff */
.L_x_133:
[----:B------:R-:W-:Y:S02]  /*1450*/  ISETP.NE.AND P0, PT, R21, RZ, PT ;  /* 0x000000ff1500720c */ /* 0x000fe40003f05270 */
[----:B--2---:R-:W-:-:S11]  /*1460*/  MOV R11, R20 ;  /* 0x00000014000b7202 */ /* 0x004fd60000000f00 */
[----:B01----:R-:W-:Y:S05]  /*1470*/  @!P0 BRA `(.L_x_118) ;  /* 0x00000004007c8947 */ /* 0x003fea0003800000 */
[----:B------:R-:W-:Y:S01]  /*1480*/  ISETP.NE.AND P0, PT, R7, RZ, PT ;  /* 0x000000ff0700720c */ /* 0x000fe20003f05270 */
[----:B------:R-:W-:Y:S01]  /*1490*/  BSSY.RECONVERGENT B0, `(.L_x_119) ;  /* 0x0000024000007945 */ /* 0x000fe20003800200 */
[----:B------:R-:W-:-:S11]  /*14a0*/  HFMA2 R11, -RZ, RZ, 0, 0 ;  /* 0x00000000ff0b7431 */ /* 0x000fd600000001ff */
[----:B------:R-:W-:Y:S05]  /*14b0*/  @!P0 BRA `(.L_x_120) ;  /* 0x0000000000848947 */ /* 0x000fea0003800000 */
[----:B------:R0:W1:Y:S01]  /*14c0*/  LDS R8, [R4] ;  /* 0x0000000004087984 */ /* 0x0000620000000800 */
[----:B------:R-:W-:-:S03]  /*14d0*/  ISETP.GT.AND P0, PT, R21, 0x4, PT ;  /* 0x000000041500780c */ /* 0x000fc60003f04270 */
[----:B------:R0:W2:Y:S04]  /*14e0*/  LDS R17, [R4+0x4] ;  /* 0x0000040004117984 */ /* 0x0000a80000000800 */
[----:B------:R0:W3:Y:S06]  /*14f0*/  LDS R11, [R4+0x8] ;  /* 0x00000800040b7984 */ /* 0x0000ec0000000800 */
[----:B------:R-:W-:Y:S05]  /*1500*/  @P0 BRA `(.L_x_121) ;  /* 0x00000000002c0947 */ /* 0x000fea0003800000 */
[----:B------:R-:W-:-:S13]  /*1510*/  ISETP.GT.AND P0, PT, R21, 0x2, PT ;  /* 0x000000021500780c */ /* 0x000fda0003f04270 */
[----:B------:R-:W-:Y:S05]  /*1520*/  @P0 BRA `(.L_x_122) ;  /* 0x0000000000140947 */ /* 0x000fea0003800000 */
[----:B------:R-:W-:Y:S01]  /*1530*/  ISETP.NE.AND P0, PT, R21, 0x1, PT ;  /* 0x000000011500780c */ /* 0x000fe20003f05270 */
[----:B-1-3--:R-:W-:-:S12]  /*1540*/  IMAD.MOV.U32 R11, RZ, RZ, R8 ;  /* 0x000000ffff0b7224 */ /* 0x00afd800078e0008 */
[----:B------:R-:W-:Y:S05]  /*1550*/  @!P0 BRA `(.L_x_120) ;  /* 0x00000000005c8947 */ /* 0x000fea0003800000 */
[----:B--2---:R-:W-:Y:S01]  /*1560*/  MOV R11, R17 ;  /* 0x00000011000b7202 */ /* 0x004fe20000000f00 */
[----:B------:R-:W-:Y:S06]  /*1570*/  BRA `(.L_x_120) ;  /* 0x0000000000547947 */ /* 0x000fec0003800000 */
.L_x_122:
[----:B------:R-:W-:-:S13]  /*1580*/  ISETP.NE.AND P0, PT, R21, 0x3, PT ;  /* 0x000000031500780c */ /* 0x000fda0003f05270 */
[----:B------:R-:W-:Y:S05]  /*1590*/  @!P0 BRA `(.L_x_120) ;  /* 0x00000000004c8947 */ /* 0x000fea0003800000 */
[----:B-1-3--:R-:W-:Y:S01]  /*15a0*/  FMUL R11, R8, R8 ;  /* 0x00000008080b7220 */ /* 0x00afe20000400000 */
[----:B------:R-:W-:Y:S06]  /*15b0*/  BRA `(.L_x_120) ;  /* 0x0000000000447947 */ /* 0x000fec0003800000 */
.L_x_121:
[----:B------:R-:W-:-:S13]  /*15c0*/  ISETP.GT.AND P0, PT, R21, 0x6, PT ;  /* 0x000000061500780c */ /* 0x000fda0003f04270 */
[----:B------:R-:W-:Y:S05]  /*15d0*/  @P0 BRA `(.L_x_123) ;  /* 0x0000000000100947 */ /* 0x000fea0003800000 */
[----:B------:R-:W-:-:S13]  /*15e0*/  ISETP.NE.AND P0, PT, R21, 0x5, PT ;  /* 0x000000051500780c */ /* 0x000fda0003f05270 */
[C---:B-1-3--:R-:W-:Y:S01]  /*15f0*/  @P0 FMUL R11, R8.reuse, R11 ;  /* 0x0000000b080b0220 */ /* 0x04afe20000400000 */
[----:B--2---:R-:W-:Y:S01]  /*1600*/  @!P0 FMUL R11, R8, R17 ;  /* 0x00000011080b8220 */ /* 0x004fe20000400000 */
[----:B------:R-:W-:Y:S06]  /*1610*/  BRA `(.L_x_120) ;  /* 0x00000000002c7947 */ /* 0x000fec0003800000 */
.L_x_123:
[----:B-1----:R-:W-:-:S04]  /*1620*/  MOV R8, 0xfffffff9 ;  /* 0xfffffff900087802 */ /* 0x002fc80000000f00 */
[----:B------:R-:W-:-:S05]  /*1630*/  VIADDMNMX.U32 R8, R21, R8, 0x2, PT ;  /* 0x0000000215087446 */ /* 0x000fca0003800008 */
[----:B------:R-:W-:-:S04]  /*1640*/  IMAD.SHL.U32 R10, R8, 0x4, RZ ;  /* 0x00000004080a7824 */ /* 0x000fc800078e00ff */
[----:B------:R-:W1:Y:S02]  /*1650*/  LDC R8, c[0x2][R10] ;  /* 0x008000000a087b82 */ /* 0x000e640000000800 */
[----:B-1----:R-:W-:-:S04]  /*1660*/  SHF.R.S32.HI R9, RZ, 0x1f, R8 ;  /* 0x0000001fff097819 */ /* 0x002fc80000011408 */
.L_x_262:
[----:B------:R-:W-:Y:S05]  /*1670*/  BRX R8 -0x1680                                                          (*"BRANCH_TARGETS .L_x_263,.L_x_264,.L_x_265"*) ;  /* 0xffffffe808607949 */ /* 0x000fea000383ffff */
.L_x_264:
[----:B--23--:R-:W-:Y:S01]  /*1680*/  FMUL R11, R17, R11 ;  /* 0x0000000b110b7220 */ /* 0x00cfe20000400000 */
[----:B------:R-:W-:Y:S06]  /*1690*/  BRA `(.L_x_120) ;  /* 0x00000000000c7947 */ /* 0x000fec0003800000 */
.L_x_263:
[----:B--23--:R-:W-:Y:S01]  /*16a0*/  FMUL R11, R17, R17 ;  /* 0x00000011110b7220 */ /* 0x00cfe20000400000 */
[----:B------:R-:W-:Y:S06]  /*16b0*/  BRA `(.L_x_120) ;  /* 0x0000000000047947 */ /* 0x000fec0003800000 */
.L_x_265:
[----:B---3--:R-:W-:-:S07]  /*16c0*/  FMUL R11, R11, R11 ;  /* 0x0000000b0b0b7220 */ /* 0x008fce0000400000 */
.L_x_120:
[----:B------:R-:W-:Y:S05]  /*16d0*/  BSYNC.RECONVERGENT B0 ;  /* 0x0000000000007941 */ /* 0x000fea0003800200 */
.L_x_119:
[----:B------:R-:W-:Y:S01]  /*16e0*/  ISETP.GE.U32.AND P0, PT, R7, 0x2, PT ;  /* 0x000000020700780c */ /* 0x000fe20003f06070 */
[----:B------:R-:W-:-:S12]  /*16f0*/  BSSY.RECONVERGENT B0, `(.L_x_118) ;  /* 0x0000037000007945 */ /* 0x000fd80003800200 */
[----:B------:R-:W-:Y:S05]  /*1700*/  @!P0 BRA `(.L_x_124) ;  /* 0x0000000000d48947 */ /* 0x000fea0003800000 */
[----:B------:R-:W-:Y:S01]  /*1710*/  HFMA2 R10, -RZ, RZ, 0, 5.9604644775390625e-08 ;  /* 0x00000001ff0a7431 */ /* 0x000fe200000001ff */
[----:B------:R-:W-:-:S13]  /*1720*/  ISETP.GT.AND P0, PT, R21, 0x4, PT ;  /* 0x000000041500780c */ /* 0x000fda0003f04270 */
.L_x_130:
[----:B-1----:R-:W-:Y:S01]  /*1730*/  LEA R8, R10, R2, 0x7 ;  /* 0x000000020a087211 */ /* 0x002fe200078e38ff */
[----:B------:R-:W-:-:S04]  /*1740*/  IMAD.MOV.U32 R23, RZ, RZ, R10 ;  /* 0x000000ffff177224 */ /* 0x000fc800078e000a */
[----:B------:R-:W-:-:S05]  /*1750*/  IMAD R8, R8, 0xc, R5 ;  /* 0x0000000c08087824 */ /* 0x000fca00078e0205 */
[----:B----4-:R1:W4:Y:S04]  /*1760*/  LDS R24, [R8] ;  /* 0x0000000008187984 */ /* 0x0103280000000800 */
[----:B0-----:R1:W0:Y:S04]  /*1770*/  LDS R16, [R8+0x4] ;  /* 0x0000040008107984 */ /* 0x0012280000000800 */
[----:B--2---:R1:W2:Y:S01]  /*1780*/  LDS R17, [R8+0x8] ;  /* 0x0000080008117984 */ /* 0x0042a20000000800 */
[----:B------:R-:W-:Y:S05]  /*1790*/  @P0 BRA `(.L_x_125) ;  /* 0x0000000000400947 */ /* 0x000fea0003800000 */
[----:B------:R-:W-:-:S13]  /*17a0*/  ISETP.GT.AND P1, PT, R21, 0x2, PT ;  /* 0x000000021500780c */ /* 0x000fda0003f24270 */
[----:B------:R-:W-:Y:S05]  /*17b0*/  @P1 BRA `(.L_x_126) ;  /* 0x00000000001c1947 */ /* 0x000fea0003800000 */
[----:B------:R-:W-:Y:S02]  /*17c0*/  ISETP.NE.AND P1, PT, R21, 0x1, PT ;  /* 0x000000011500780c */ /* 0x000fe40003f25270 */
[----:B-1--4-:R-:W-:-:S11]  /*17d0*/  MOV R8, R24 ;  /* 0x0000001800087202 */ /* 0x012fd60000000f00 */
[----:B------:R-:W-:Y:S05]  /*17e0*/  @!P1 BRA `(.L_x_127) ;  /* 0x0000000000889947 */ /* 0x000fea0003800000 */
[----:B------:R-:W-:Y:S02]  /*17f0*/  ISETP.NE.AND P1, PT, R21, 0x2, PT ;  /* 0x000000021500780c */ /* 0x000fe40003f25270 */
[----:B0-----:R-:W-:-:S11]  /*1800*/  MOV R8, R16 ;  /* 0x0000001000087202 */ /* 0x001fd60000000f00 */
[----:B------:R-:W-:Y:S05]  /*1810*/  @!P1 BRA `(.L_x_127) ;  /* 0x00000000007c9947 */ /* 0x000fea0003800000 */
[----:B------:R-:W-:Y:S05]  /*1820*/  BRA `(.L_x_128) ;  /* 0x0000000000647947 */ /* 0x000fea0003800000 */
.L_x_126:
[----:B------:R-:W-:Y:S01]  /*1830*/  ISETP.NE.AND P1, PT, R21, 0x3, PT ;  /* 0x000000031500780c */ /* 0x000fe20003f25270 */
[----:B-12---:R-:W-:-:S12]  /*1840*/  IMAD.MOV.U32 R8, RZ, RZ, R17 ;  /* 0x000000ffff087224 */ /* 0x006fd800078e0011 */
[----:B------:R-:W-:Y:S05]  /*1850*/  @!P1 BRA `(.L_x_127) ;  /* 0x00000000006c9947 */ /* 0x000fea0003800000 */
[----:B------:R-:W-:-:S13]  /*1860*/  ISETP.NE.AND P1, PT, R21, 0x4, PT ;  /* 0x000000041500780c */ /* 0x000fda0003f25270 */
[----:B------:R-:W-:Y:S05]  /*1870*/  @P1 BRA `(.L_x_128) ;  /* 0x0000000000501947 */ /* 0x000fea0003800000 */
[----:B----4-:R-:W-:Y:S01]  /*1880*/  FMUL R8, R24, R24 ;  /* 0x0000001818087220 */ /* 0x010fe20000400000 */
[----:B------:R-:W-:Y:S06]  /*1890*/  BRA `(.L_x_127) ;  /* 0x00000000005c7947 */ /* 0x000fec0003800000 */
.L_x_125:
[----:B------:R-:W-:-:S13]  /*18a0*/  ISETP.GT.AND P1, PT, R21, 0x6, PT ;  /* 0x000000061500780c */ /* 0x000fda0003f24270 */
[----:B------:R-:W-:Y:S05]  /*18b0*/  @P1 BRA `(.L_x_129) ;  /* 0x0000000000281947 */ /* 0x000fea0003800000 */
[----:B-1----:R-:W-:-:S04]  /*18c0*/  MOV R8, 0xfffffffb ;  /* 0xfffffffb00087802 */ /* 0x002fc80000000f00 */
[----:B------:R-:W-:-:S04]  /*18d0*/  VIADDMNMX.U32 R8, R21, R8, 0x2, PT ;  /* 0x0000000215087446 */ /* 0x000fc80003800008 */
[----:B------:R-:W-:-:S04]  /*18e0*/  SHF.L.U32 R25, R8, 0x2, RZ ;  /* 0x0000000208197819 */ /* 0x000fc800000006ff */
[----:B------:R-:W1:Y:S02]  /*18f0*/  LDC R8, c[0x2][R25+0xc] ;  /* 0x0080030019087b82 */ /* 0x000e640000000800 */
[----:B-1----:R-:W-:-:S04]  /*1900*/  SHF.R.S32.HI R9, RZ, 0x1f, R8 ;  /* 0x0000001fff097819 */ /* 0x002fc80000011408 */
.L_x_266:
[----:B------:R-:W-:Y:S05]  /*1910*/  BRX R8 -0x1920                                                          (*"BRANCH_TARGETS .L_x_267,.L_x_268,.L_x_128"*) ;  /* 0xffffffe408b87949 */ /* 0x000fea000383ffff */
.L_x_268:
[----:B--2-4-:R-:W-:Y:S01]  /*1920*/  FMUL R8, R24, R17 ;  /* 0x0000001118087220 */ /* 0x014fe20000400000 */
[----:B------:R-:W-:Y:S06]  /*1930*/  BRA `(.L_x_127) ;  /* 0x0000000000347947 */ /* 0x000fec0003800000 */
.L_x_267:
[----:B0---4-:R-:W-:Y:S01]  /*1940*/  FMUL R8, R24, R16 ;  /* 0x0000001018087220 */ /* 0x011fe20000400000 */
[----:B------:R-:W-:Y:S06]  /*1950*/  BRA `(.L_x_127) ;  /* 0x00000000002c7947 */ /* 0x000fec0003800000 */
.L_x_129:
[----:B-1----:R-:W-:-:S05]  /*1960*/  IMAD.MOV.U32 R8, RZ, RZ, -0x7 ;  /* 0xfffffff9ff087424 */ /* 0x002fca00078e00ff */
[----:B------:R-:W-:-:S04]  /*1970*/  VIADDMNMX.U32 R8, R21, R8, 0x3, PT ;  /* 0x0000000315087446 */ /* 0x000fc80003800008 */
[----:B----4-:R-:W-:-:S04]  /*1980*/  SHF.L.U32 R24, R8, 0x2, RZ ;  /* 0x0000000208187819 */ /* 0x010fc800000006ff */
[----:B------:R-:W1:Y:S02]  /*1990*/  LDC R8, c[0x2][R24+0x18] ;  /* 0x0080060018087b82 */ /* 0x000e640000000800 */
[----:B-1----:R-:W-:-:S04]  /*19a0*/  SHF.R.S32.HI R9, RZ, 0x1f, R8 ;  /* 0x0000001fff097819 */ /* 0x002fc80000011408 */
.L_x_270:
[----:B------:R-:W-:Y:S05]  /*19b0*/  BRX R8 -0x19c0                                                          (*"BRANCH_TARGETS .L_x_271,.L_x_128,.L_x_273"*) ;  /* 0xffffffe408907949 */ /* 0x000fea000383ffff */
.L_x_128:
[----:B0-2---:R-:W-:Y:S01]  /*19c0*/  FMUL R8, R16, R17 ;  /* 0x0000001110087220 */ /* 0x005fe20000400000 */
[----:B------:R-:W-:Y:S06]  /*19d0*/  BRA `(.L_x_127) ;  /* 0x00000000000c7947 */ /* 0x000fec0003800000 */
.L_x_271:
[----:B0-----:R-:W-:Y:S01]  /*19e0*/  FMUL R8, R16, R16 ;  /* 0x0000001010087220 */ /* 0x001fe20000400000 */
[----:B------:R-:W-:Y:S06]  /*19f0*/  BRA `(.L_x_127) ;  /* 0x0000000000047947 */ /* 0x000fec0003800000 */
.L_x_273:
[----:B--2---:R-:W-:-:S07]  /*1a00*/  FMUL R8, R17, R17 ;  /* 0x0000001111087220 */ /* 0x004fce0000400000 */
.L_x_127:
[----:B------:R-:W-:Y:S01]  /*1a10*/  IADD3 R10, PT, PT, R10, 0x1, RZ ;  /* 0x000000010a0a7810 */ /* 0x000fe20007ffe0ff */
[----:B---3--:R-:W-:Y:S01]  /*1a20*/  FADD R11, R8, R11 ;  /* 0x0000000b080b7221 */ /* 0x008fe20000000000 */
[----:B------:R-:W-:Y:S02]  /*1a30*/  ISETP.LT.U32.AND P2, PT, R23, 0x7, PT ;  /* 0x000000071700780c */ /* 0x000fe40003f41070 */
[----:B------:R-:W-:-:S13]  /*1a40*/  ISETP.GE.AND P1, PT, R10, R7, PT ;  /* 0x000000070a00720c */ /* 0x000fda0003f26270 */
[----:B------:R-:W-:Y:S05]  /*1a50*/  @!P1 BRA P2, `(.L_x_130) ;  /* 0xfffffffc00349947 */ /* 0x000fea000103ffff */
.L_x_124:
[----:B------:R-:W-:Y:S05]  /*1a60*/  BSYNC.RECONVERGENT B0 ;  /* 0x0000000000007941 */ /* 0x000fea0003800200 */
.L_x_118:
[----:B---3--:R-:W-:Y:S01]  /*1a70*/  STS [R18], R11 ;  /* 0x0000000b12007388 */ /* 0x008fe20000000800 */
[----:B------:R-:W-:Y:S01]  /*1a80*/  LOP3.LUT P0, RZ, R0, R3, RZ, 0xfc, !PT ;  /* 0x0000000300ff7212 */ /* 0x000fe2000780fcff */
[----:B------:R-:W-:Y:S05]  /*1a90*/  WARPSYNC.ALL ;  /* 0x0000000000007948 */ /* 0x000fea0003800000 */
[----:B-1----:R-:W1:Y:S01]  /*1aa0*/  LDS R8, [R12] ;  /* 0x000000000c087984 */ /* 0x002e620000000800 */
[----:B------:R-:W-:Y:S01]  /*1ab0*/  BSSY.RECONVERGENT B0, `(.L_x_131) ;  /* 0x000001f000007945 */ /* 0x000fe20003800200 */
[----:B-1----:R-:W-:-:S05]  /*1ac0*/  FADD R9, R8, R11 ;  /* 0x0000000b08097221 */ /* 0x002fca0000000000 */
[----:B------:R-:W-:Y:S04]  /*1ad0*/  STS [R18], R9 ;  /* 0x0000000912007388 */ /* 0x000fe80000000800 */
[----:B------:R-:W2:Y:S02]  /*1ae0*/  LDS R8, [R13] ;  /* 0x000000000d087984 */ /* 0x000ea40000000800 */
[----:B--2---:R-:W-:-:S05]  /*1af0*/  FADD R17, R9, R8 ;  /* 0x0000000809117221 */ /* 0x004fca0000000000 */
[----:B------:R-:W-:Y:S04]  /*1b00*/  STS [R18], R17 ;  /* 0x0000001112007388 */ /* 0x000fe80000000800 */
[----:B------:R-:W1:Y:S02]  /*1b10*/  LDS R8, [R14] ;  /* 0x000000000e087984 */ /* 0x000e640000000800 */
[----:B-1----:R-:W-:-:S05]  /*1b20*/  FADD R23, R17, R8 ;  /* 0x0000000811177221 */ /* 0x002fca0000000000 */
[----:B------:R-:W-:Y:S04]  /*1b30*/  STS [R18], R23 ;  /* 0x0000001712007388 */ /* 0x000fe80000000800 */
[----:B------:R-:W1:Y:S02]  /*1b40*/  LDS R8, [R15] ;  /* 0x000000000f087984 */ /* 0x000e640000000800 */
[----:B-1----:R-:W-:-:S05]  /*1b50*/  FADD R11, R23, R8 ;  /* 0x00000008170b7221 */ /* 0x002fca0000000000 */
[----:B------:R-:W-:Y:S04]  /*1b60*/  STS [R18], R11 ;  /* 0x0000000b12007388 */ /* 0x000fe80000000800 */
[----:B------:R-:W4:Y:S02]  /*1b70*/  LDS R8, [R19] ;  /* 0x0000000013087984 */ /* 0x000f240000000800 */
[----:B----4-:R-:W-:-:S05]  /*1b80*/  FADD R24, R11, R8 ;  /* 0x000000080b187221 */ /* 0x010fca0000000000 */
[----:B------:R1:W-:Y:S01]  /*1b90*/  STS [R22], R24 ;  /* 0x0000001816007388 */ /* 0x0003e20000000800 */
[----:B------:R-:W-:Y:S06]  /*1ba0*/  BAR.SYNC.DEFER_BLOCKING 0x0 ;  /* 0x0000000000007b1d */ /* 0x000fec0000010000 */
[----:B------:R-:W-:Y:S05]  /*1bb0*/  @P0 BRA `(.L_x_132) ;  /* 0x0000000000380947 */ /* 0x000fea0003800000 */
[----:B------:R-:W2:Y:S01]  /*1bc0*/  S2UR UR6, SR_CgaCtaId ;  /* 0x00000000000679c3 */ /* 0x000ea20000008800 */
[----:B------:R-:W-:Y:S01]  /*1bd0*/  UMOV UR4, 0x400 ;  /* 0x0000040000047882 */ /* 0x000fe20000000000 */
[----:B------:R-:W-:-:S06]  /*1be0*/  IADD3 R23, P0, PT, R6, R21, RZ ;  /* 0x0000001506177210 */ /* 0x000fcc0007f1e0ff */
[----:B0-----:R-:W0:Y:S01]  /*1bf0*/  LDC.64 R16, c[0x0][0x388] ;  /* 0x0000e200ff107b82 */ /* 0x001e220000000a00 */
[----:B--2---:R-:W-:-:S06]  /*1c00*/  ULEA UR4, UR6, UR4, 0x18 ;  /* 0x0000000406047291 */ /* 0x004fcc000f8ec0ff */
[----:B------:R-:W-:-:S05]  /*1c10*/  IMAD.U32 R5, RZ, RZ, UR4 ;  /* 0x00000004ff057e24 */ /* 0x000fca000f8e00ff */
[----:B------:R-:W2:Y:S02]  /*1c20*/  LDS.128 R8, [R5+0x3200] ;  /* 0x0032000005087984 */ /* 0x000ea40000000c00 */
[----:B--2---:R-:W-:Y:S01]  /*1c30*/  FADD R9, R24, R9 ;  /* 0x0000000918097221 */ /* 0x004fe20000000000 */
[----:B------:R-:W-:Y:S02]  /*1c40*/  IADD3.X R8, PT, PT, RZ, RZ, RZ, P0, !PT ;  /* 0x000000ffff087210 */ /* 0x000fe400007fe4ff */
[----:B0-----:R-:W-:Y:S01]  /*1c50*/  LEA R16, P0, R23, R16, 0x2 ;  /* 0x0000001017107211 */ /* 0x001fe200078010ff */
[----:B------:R-:W-:-:S03]  /*1c60*/  FADD R10, R9, R10 ;  /* 0x0000000a090a7221 */ /* 0x000fc60000000000 */
[----:B------:R-:W-:Y:S01]  /*1c70*/  LEA.HI.X R17, R23, R17, R8, 0x2, P0 ;  /* 0x0000001117117211 */ /* 0x000fe200000f1408 */
[----:B------:R-:W-:-:S05]  /*1c80*/  FADD R11, R10, R11 ;  /* 0x0000000b0a0b7221 */ /* 0x000fca0000000000 */
[----:B------:R2:W-:Y:S03]  /*1c90*/  STG.E desc[UR10][R16.64], R11 ;  /* 0x0000000b10007986 */ /* 0x0005e6000c10190a */
.L_x_132:
[----:B------:R-:W-:Y:S05]  /*1ca0*/  BSYNC.RECONVERGENT B0 ;  /* 0x0000000000007941 */ /* 0x000fea0003800200 */
.L_x_131:
[----:B------:R-:W-:-:S04]  /*1cb0*/  IADD3 R21, PT, PT, R21, 0x1, RZ ;  /* 0x0000000115157810 */ /* 0x000fc80007ffe0ff */
[----:B------:R-:W-:-:S13]  /*1cc0*/  ISETP.NE.AND P0, PT, R21, 0xa, PT ;  /* 0x0000000a1500780c */ /* 0x000fda0003f05270 */
[----:B------:R-:W-:Y:S05]  /*1cd0*/  @P0 BRA `(.L_x_133) ;  /* 0xfffffff400dc0947 */ /* 0x000fea000383ffff */
[----:B------:R-:W-:Y:S05]  /*1ce0*/  EXIT ;  /* 0x000000000000794d */ /* 0x000fea0003800000 */
.L_x_134:
        /* <DEDUP_REMOVED lines=9> */
.L_x_287:


//--------------------- .text._Z10GMMDoSplitPK10GMMSplit_tiPfiPKfPii --------------------------
	.section	.text._Z10GMMDoSplitPK10GMMSplit_tiPfiPKfPii,"ax",@progbits
	.align	128
        .global         _Z10GMMDoSplitPK10GMMSplit_tiPfiPKfPii
        .type           _Z10GMMDoSplitPK10GMMSplit_tiPfiPKfPii,@function
        .size           _Z10GMMDoSplitPK10GMMSplit_tiPfiPKfPii,(.L_x_288 - _Z10GMMDoSplitPK10GMMSplit_tiPfiPKfPii)
        .other          _Z10GMMDoSplitPK10GMMSplit_tiPfiPKfPii,@"STO_CUDA_ENTRY STV_DEFAULT"
_Z10GMMDoSplitPK10GMMSplit_tiPfiPKfPii:
.text._Z10GMMDoSplitPK10GMMSplit_tiPfiPKfPii:
[----:B------:R-:W-:Y:S01]  /*0000*/  LDC R1, c[0x0][0x37c] ;  /* 0x0000df00ff017b82 */ /* 0x000fe20000000800 */
[----:B------:R-:W0:Y:S01]  /*0010*/  S2R R9, SR_TID.X ;  /* 0x0000000000097919 */ /* 0x000e220000002100 */
[----:B------:R-:W1:Y:S06]  /*0020*/  LDCU.64 UR4, c[0x0][0x358] ;  /* 0x00006b00ff0477ac */ /* 0x000e6c0008000a00 */
[----:B------:R-:W2:Y:S01]  /*0030*/  LDC R11, c[0x0][0x3b0] ;  /* 0x0000ec00ff0b7b82 */ /* 0x000ea20000000800 */
[----:B------:R-:W3:Y:S07]  /*0040*/  S2R R8, SR_CTAID.X ;  /* 0x0000000000087919 */ /* 0x000eee0000002500 */
[----:B------:R-:W4:Y:S01]  /*0050*/  LDC.64 R6, c[0x0][0x3a0] ;  /* 0x0000e800ff067b82 */ /* 0x000f220000000a00 */
[----:B0-----:R-:W-:-:S13]  /*0060*/  ISETP.GT.U32.AND P0, PT, R9, 0x9, PT ;  /* 0x000000090900780c */ /* 0x001fda0003f04070 */
[----:B------:R-:W0:Y:S02]  /*0070*/  @!P0 LDC.64 R2, c[0x0][0x380] ;  /* 0x0000e000ff028b82 */ /* 0x000e240000000a00 */
[----:B0-----:R-:W-:-:S05]  /*0080*/  @!P0 IMAD.WIDE.U32 R2, R9, 0x4, R2 ;  /* 0x0000000409028825 */ /* 0x001fca00078e0002 */
[----:B-1----:R0:W5:Y:S01]  /*0090*/  @!P0 LDG.E R10, desc[UR4][R2.64] ;  /* 0x00000004020a8981 */ /* 0x002162000c1e1900 */
[----:B------:R-:W-:Y:S01]  /*00a0*/  @!P0 MOV R0, 0x400 ;  /* 0x0000040000008802 */ /* 0x000fe20000000f00 */
[----:B------:R-:W-:Y:S01]  /*00b0*/  BSSY.RECONVERGENT B0, `(.L_x_135) ;  /* 0x000002d000007945 */ /* 0x000fe20003800200 */
[----:B------:R-:W1:Y:S02]  /*00c0*/  @!P0 S2R R5, SR_CgaCtaId ;  /* 0x0000000000058919 */ /* 0x000e640000008800 */
[----:B-1----:R-:W-:Y:S02]  /*00d0*/  @!P0 LEA R0, R5, R0, 0x18 ;  /* 0x0000000005008211 */ /* 0x002fe400078ec0ff */
[----:B------:R-:W1:Y:S03]  /*00e0*/  LDC.64 R4, c[0x0][0x3a8] ;  /* 0x0000ea00ff047b82 */ /* 0x000e660000000a00 */
[----:B------:R-:W-:Y:S01]  /*00f0*/  @!P0 IMAD R13, R9, 0x4, R0 ;  /* 0x00000004090d8824 */ /* 0x000fe200078e0200 */
[----:B---3--:R-:W-:-:S05]  /*0100*/  LEA R0, R8, R9, 0x7 ;  /* 0x0000000908007211 */ /* 0x008fca00078e38ff */
[C---:B0-----:R-:W-:Y:S02]  /*0110*/  VIADD R2, R0.reuse, 0x20 ;  /* 0x0000002000027836 */ /* 0x041fe40000000000 */
[----:B-1----:R-:W-:Y:S01]  /*0120*/  IMAD.WIDE R4, R0, 0x4, R4 ;  /* 0x0000000400047825 */ /* 0x002fe200078e0204 */
[----:B-----5:R0:W-:Y:S01]  /*0130*/  @!P0 STS [R13], R10 ;  /* 0x0000000a0d008388 */ /* 0x0201e20000000800 */
[----:B------:R-:W-:Y:S01]  /*0140*/  BAR.SYNC.DEFER_BLOCKING 0x0 ;  /* 0x0000000000007b1d */ /* 0x000fe20000010000 */
[----:B--2---:R-:W-:Y:S01]  /*0150*/  ISETP.GE.AND P0, PT, R2, R11, PT ;  /* 0x0000000b0200720c */ /* 0x004fe20003f06270 */
[----:B----4-:R-:W-:Y:S01]  /*0160*/  IMAD.WIDE R2, R0, 0x4, R6 ;  /* 0x0000000400027825 */ /* 0x010fe200078e0206 */
[----:B------:R-:W-:-:S05]  /*0170*/  SHF.L.U32 R7, R11, 0x1, RZ ;  /* 0x000000010b077819 */ /* 0x000fca00000006ff */
[----:B------:R-:W-:-:S04]  /*0180*/  IMAD.WIDE R6, R7, 0x4, R2 ;  /* 0x0000000407067825 */ /* 0x000fc800078e0202 */
[----:B------:R-:W-:Y:S02]  /*0190*/  IMAD.WIDE R8, R11, 0x4, R2 ;  /* 0x000000040b087825 */ /* 0x000fe400078e0202 */
[----:B0-----:R-:W-:Y:S05]  /*01a0*/  @P0 BRA `(.L_x_136) ;  /* 0x0000000000740947 */ /* 0x001fea0003800000 */
[----:B------:R-:W2:Y:S02]  /*01b0*/  LDG.E R12, desc[UR4][R4.64+0x80] ;  /* 0x00008004040c7981 */ /* 0x000ea4000c1e1900 */
[----:B--2---:R-:W-:-:S13]  /*01c0*/  ISETP.NE.AND P0, PT, R12, -0x1, PT ;  /* 0xffffffff0c00780c */ /* 0x004fda0003f05270 */
[----:B------:R-:W-:Y:S05]  /*01d0*/  @!P0 BRA `(.L_x_136) ;  /* 0x0000000000688947 */ /* 0x000fea0003800000 */
[----:B------:R-:W0:Y:S01]  /*01e0*/  S2R R14, SR_CgaCtaId ;  /* 0x00000000000e7919 */ /* 0x000e220000008800 */
[----:B------:R-:W-:Y:S02]  /*01f0*/  MOV R13, 0x400 ;  /* 0x00000400000d7802 */ /* 0x000fe40000000f00 */
[----:B------:R-:W-:Y:S02]  /*0200*/  LOP3.LUT R10, R12, 0x1, RZ, 0xc0, !PT ;  /* 0x000000010c0a7812 */ /* 0x000fe400078ec0ff */
[----:B------:R-:W-:Y:S02]  /*0210*/  SHF.R.S32.HI R12, RZ, 0x1, R12 ;  /* 0x00000001ff0c7819 */ /* 0x000fe4000001140c */
[----:B0-----:R-:W-:-:S05]  /*0220*/  LEA R13, R14, R13, 0x18 ;  /* 0x0000000d0e0d7211 */ /* 0x001fca00078ec0ff */
[----:B------:R-:W-:-:S05]  /*0230*/  IMAD R13, R10, 0x14, R13 ;  /* 0x000000140a0d7824 */ /* 0x000fca00078e020d */
[----:B------:R-:W0:Y:S02]  /*0240*/  LDS R15, [R13] ;  /* 0x000000000d0f7984 */ /* 0x000e240000000800 */
[----:B0-----:R-:W-:-:S13]  /*0250*/  ISETP.NE.AND P0, PT, R12, R15, PT ;  /* 0x0000000f0c00720c */ /* 0x001fda0003f05270 */
[----:B------:R-:W-:Y:S05]  /*0260*/  @P0 BRA `(.L_x_136) ;  /* 0x0000000000440947 */ /* 0x000fea0003800000 */
[----:B------:R-:W2:Y:S04]  /*0270*/  LDG.E R14, desc[UR4][R8.64+0x80] ;  /* 0x00008004080e7981 */ /* 0x000ea8000c1e1900 */
[----:B------:R-:W3:Y:S04]  /*0280*/  LDG.E R12, desc[UR4][R2.64+0x80] ;  /* 0x00008004020c7981 */ /* 0x000ee8000c1e1900 */
[----:B------:R-:W4:Y:S04]  /*0290*/  LDG.E R15, desc[UR4][R6.64+0x80] ;  /* 0x00008004060f7981 */ /* 0x000f28000c1e1900 */
[----:B------:R-:W0:Y:S04]  /*02a0*/  LDS R19, [R13+0xc] ;  /* 0x00000c000d137984 */ /* 0x000e280000000800 */
[----:B------:R-:W1:Y:S04]  /*02b0*/  LDS R17, [R13+0x8] ;  /* 0x000008000d117984 */ /* 0x000e680000000800 */
[----:B------:R-:W5:Y:S04]  /*02c0*/  LDS R16, [R13+0x10] ;  /* 0x000010000d107984 */ /* 0x000f680000000800 */
[----:B------:R-:W5:Y:S01]  /*02d0*/  LDS R21, [R13+0x4] ;  /* 0x000004000d157984 */ /* 0x000f620000000800 */
[----:B--2---:R-:W-:-:S04]  /*02e0*/  FMUL R14, R14, 255 ;  /* 0x437f00000e0e7820 */ /* 0x004fc80000400000 */
[----:B0-----:R-:W-:Y:S01]  /*02f0*/  FMUL R19, R14, R19 ;  /* 0x000000130e137220 */ /* 0x001fe20000400000 */
[----:B---3--:R-:W-:Y:S01]  /*0300*/  FMUL R12, R12, 255 ;  /* 0x437f00000c0c7820 */ /* 0x008fe20000400000 */
[----:B----4-:R-:W-:-:S03]  /*0310*/  FMUL R15, R15, 255 ;  /* 0x437f00000f0f7820 */ /* 0x010fc60000400000 */
[----:B-1----:R-:W-:-:S04]  /*0320*/  FFMA R12, R12, R17, R19 ;  /* 0x000000110c0c7223 */ /* 0x002fc80000000013 */
[----:B-----5:R-:W-:-:S05]  /*0330*/  FFMA R12, R15, R16, R12 ;  /* 0x000000100f0c7223 */ /* 0x020fca000000000c */
[----:B------:R-:W-:-:S13]  /*0340*/  FSETP.GT.AND P0, PT, R12, R21, PT ;  /* 0x000000150c00720b */ /* 0x000fda0003f04000 */
[----:B------:R-:W0:Y:S02]  /*0350*/  @P0 LDC R15, c[0x0][0x388] ;  /* 0x0000e200ff0f0b82 */ /* 0x000e240000000800 */
[----:B0-----:R-:W-:-:S05]  /*0360*/  @P0 IMAD.IADD R15, R10, 0x1, R15 ;  /* 0x000000010a0f0824 */ /* 0x001fca00078e020f */
[----:B------:R0:W-:Y:S02]  /*0370*/  @P0 STG.E desc[UR4][R4.64+0x80], R15 ;  /* 0x0000800f04000986 */ /* 0x0001e4000c101904 */
.L_x_136:
[----:B------:R-:W-:Y:S05]  /*0380*/  BSYNC.RECONVERGENT B0 ;  /* 0x0000000000007941 */ /* 0x000fea0003800200 */
.L_x_135:
[----:B------:R-:W-:Y:S01]  /*0390*/  IADD3 R10, PT, PT, R0, 0x40, RZ ;  /* 0x00000040000a7810 */ /* 0x000fe20007ffe0ff */
[----:B------:R-:W-:Y:S03]  /*03a0*/  BSSY.RECONVERGENT B0, `(.L_x_137) ;  /* 0x0000020000007945 */ /* 0x000fe60003800200 */
[----:B------:R-:W-:-:S13]  /*03b0*/  ISETP.GE.AND P0, PT, R10, R11, PT ;  /* 0x0000000b0a00720c */ /* 0x000fda0003f06270 */
[----:B------:R-:W-:Y:S05]  /*03c0*/  @P0 BRA `(.L_x_138) ;  /* 0x0000000000740947 */ /* 0x000fea0003800000 */
[----:B------:R-:W2:Y:S02]  /*03d0*/  LDG.E R12, desc[UR4][R4.64+0x100] ;  /* 0x00010004040c7981 */ /* 0x000ea4000c1e1900 */
[----:B--2---:R-:W-:-:S13]  /*03e0*/  ISETP.NE.AND P0, PT, R12, -0x1, PT ;  /* 0xffffffff0c00780c */ /* 0x004fda0003f05270 */
[----:B------:R-:W-:Y:S05]  /*03f0*/  @!P0 BRA `(.L_x_138) ;  /* 0x0000000000688947 */ /* 0x000fea0003800000 */
[----:B------:R-:W1:Y:S01]  /*0400*/  S2R R14, SR_CgaCtaId ;  /* 0x00000000000e7919 */ /* 0x000e620000008800 */
[----:B------:R-:W-:Y:S02]  /*0410*/  MOV R13, 0x400 ;  /* 0x00000400000d7802 */ /* 0x000fe40000000f00 */
[----:B------:R-:W-:Y:S02]  /*0420*/  LOP3.LUT R10, R12, 0x1, RZ, 0xc0, !PT ;  /* 0x000000010c0a7812 */ /* 0x000fe400078ec0ff */
[----:B------:R-:W-:Y:S02]  /*0430*/  SHF.R.S32.HI R12, RZ, 0x1, R12 ;  /* 0x00000001ff0c7819 */ /* 0x000fe4000001140c */
[----:B-1----:R-:W-:-:S05]  /*0440*/  LEA R13, R14, R13, 0x18 ;  /* 0x0000000d0e0d7211 */ /* 0x002fca00078ec0ff */
[----:B------:R-:W-:-:S05]  /*0450*/  IMAD R13, R10, 0x14, R13 ;  /* 0x000000140a0d7824 */ /* 0x000fca00078e020d */
[----:B0-----:R-:W0:Y:S02]  /*0460*/  LDS R15, [R13] ;  /* 0x000000000d0f7984 */ /* 0x001e240000000800 */
        /* <DEDUP_REMOVED lines=19> */
.L_x_138:
[----:B------:R-:W-:Y:S05]  /*05a0*/  BSYNC.RECONVERGENT B0 ;  /* 0x0000000000007941 */ /* 0x000fea0003800200 */
.L_x_137:
[----:B------:R-:W-:Y:S01]  /*05b0*/  IADD3 R10, PT, PT, R0, 0x60, RZ ;  /* 0x00000060000a7810 */ /* 0x000fe20007ffe0ff */
[----:B------:R-:W-:Y:S03]  /*05c0*/  BSSY.RECONVERGENT B0, `(.L_x_139) ;  /* 0x0000020000007945 */ /* 0x000fe60003800200 */
[----:B------:R-:W-:-:S13]  /*05d0*/  ISETP.GE.AND P0, PT, R10, R11, PT ;  /* 0x0000000b0a00720c */ /* 0x000fda0003f06270 */
[----:B------:R-:W-:Y:S05]  /*05e0*/  @P0 BRA `(.L_x_140) ;  /* 0x0000000000740947 */ /* 0x000fea0003800000 */
[----:B------:R-:W2:Y:S02]  /*05f0*/  LDG.E R12, desc[UR4][R4.64+0x180] ;  /* 0x00018004040c7981 */ /* 0x000ea4000c1e1900 */
[----:B--2---:R-:W-:-:S13]  /*0600*/  ISETP.NE.AND P0, PT, R12, -0x1, PT ;  /* 0xffffffff0c00780c */ /* 0x004fda0003f05270 */
[----:B------:R-:W-:Y:S05]  /*0610*/  @!P0 BRA `(.L_x_140) ;  /* 0x0000000000688947 */ /* 0x000fea0003800000 */
[----:B------:R-:W2:Y:S01]  /*0620*/  S2R R14, SR_CgaCtaId ;  /* 0x00000000000e7919 */ /* 0x000ea20000008800 */
[----:B------:R-:W-:Y:S02]  /*0630*/  MOV R13, 0x400 ;  /* 0x00000400000d7802 */ /* 0x000fe40000000f00 */
[----:B------:R-:W-:Y:S02]  /*0640*/  LOP3.LUT R10, R12, 0x1, RZ, 0xc0, !PT ;  /* 0x000000010c0a7812 */ /* 0x000fe400078ec0ff */
[----:B------:R-:W-:Y:S02]  /*0650*/  SHF.R.S32.HI R12, RZ, 0x1, R12 ;  /* 0x00000001ff0c7819 */ /* 0x000fe4000001140c */
[----:B--2---:R-:W-:-:S05]  /*0660*/  LEA R13, R14, R13, 0x18 ;  /* 0x0000000d0e0d7211 */ /* 0x004fca00078ec0ff */
[----:B------:R-:W-:-:S05]  /*0670*/  IMAD R13, R10, 0x14, R13 ;  /* 0x000000140a0d7824 */ /* 0x000fca00078e020d */
[----:B01----:R-:W0:Y:S02]  /*0680*/  LDS R15, [R13] ;  /* 0x000000000d0f7984 */ /* 0x003e240000000800 */
        /* <DEDUP_REMOVED lines=19> */
.L_x_140:
[----:B------:R-:W-:Y:S05]  /*07c0*/  BSYNC.RECONVERGENT B0 ;  /* 0x0000000000007941 */ /* 0x000fea0003800200 */
.L_x_139:
[----:B------:R-:W-:-:S04]  /*07d0*/  IADD3 R0, PT, PT, R0, 0x80, RZ ;  /* 0x0000008000007810 */ /* 0x000fc80007ffe0ff */
[----:B------:R-:W-:-:S13]  /*07e0*/  ISETP.GE.AND P0, PT, R0, R11, PT ;  /* 0x0000000b0000720c */ /* 0x000fda0003f06270 */
[----:B------:R-:W-:Y:S05]  /*07f0*/  @P0 EXIT ;  /* 0x000000000000094d */ /* 0x000fea0003800000 */
[----:B------:R-:W3:Y:S02]  /*0800*/  LDG.E R0, desc[UR4][R4.64+0x200] ;  /* 0x0002000404007981 */ /* 0x000ee4000c1e1900 */
[----:B---3--:R-:W-:-:S13]  /*0810*/  ISETP.NE.AND P0, PT, R0, -0x1, PT ;  /* 0xffffffff0000780c */ /* 0x008fda0003f05270 */
[----:B------:R-:W-:Y:S05]  /*0820*/  @!P0 EXIT ;  /* 0x000000000000894d */ /* 0x000fea0003800000 */
[----:B------:R-:W3:Y:S01]  /*0830*/  S2R R12, SR_CgaCtaId ;  /* 0x00000000000c7919 */ /* 0x000ee20000008800 */
[----:B------:R-:W-:Y:S02]  /*0840*/  MOV R11, 0x400 ;  /* 0x00000400000b7802 */ /* 0x000fe40000000f00 */
[----:B------:R-:W-:Y:S02]  /*0850*/  LOP3.LUT R10, R0, 0x1, RZ, 0xc0, !PT ;  /* 0x00000001000a7812 */ /* 0x000fe400078ec0ff */
[----:B------:R-:W-:Y:S02]  /*0860*/  SHF.R.S32.HI R0, RZ, 0x1, R0 ;  /* 0x00000001ff007819 */ /* 0x000fe40000011400 */
[----:B---3--:R-:W-:-:S05]  /*0870*/  LEA R11, R12, R11, 0x18 ;  /* 0x0000000b0c0b7211 */ /* 0x008fca00078ec0ff */
[----:B------:R-:W-:-:S05]  /*0880*/  IMAD R11, R10, 0x14, R11 ;  /* 0x000000140a0b7824 */ /* 0x000fca00078e020b */
[----:B------:R-:W3:Y:S02]  /*0890*/  LDS R13, [R11] ;  /* 0x000000000b0d7984 */ /* 0x000ee40000000800 */
[----:B---3--:R-:W-:-:S13]  /*08a0*/  ISETP.NE.AND P0, PT, R0, R13, PT ;  /* 0x0000000d0000720c */ /* 0x008fda0003f05270 */
[----:B------:R-:W-:Y:S05]  /*08b0*/  @P0 EXIT ;  /* 0x000000000000094d */ /* 0x000fea0003800000 */
[----:B------:R-:W3:Y:S04]  /*08c0*/  LDG.E R8, desc[UR4][R8.64+0x200] ;  /* 0x0002000408087981 */ /* 0x000ee8000c1e1900 */
[----:B------:R-:W4:Y:S04]  /*08d0*/  LDG.E R2, desc[UR4][R2.64+0x200] ;  /* 0x0002000402027981 */ /* 0x000f28000c1e1900 */
[----:B------:R-:W5:Y:S04]  /*08e0*/  LDG.E R6, desc[UR4][R6.64+0x200] ;  /* 0x0002000406067981 */ /* 0x000f68000c1e1900 */
[----:B012---:R-:W0:Y:S04]  /*08f0*/  LDS R15, [R11+0xc] ;  /* 0x00000c000b0f7984 */ /* 0x007e280000000800 */
[----:B------:R-:W1:Y:S04]  /*0900*/  LDS R13, [R11+0x8] ;  /* 0x000008000b0d7984 */ /* 0x000e680000000800 */
[----:B------:R-:W2:Y:S04]  /*0910*/  LDS R17, [R11+0x10] ;  /* 0x000010000b117984 */ /* 0x000ea80000000800 */
[----:B------:R-:W2:Y:S01]  /*0920*/  LDS R19, [R11+0x4] ;  /* 0x000004000b137984 */ /* 0x000ea20000000800 */
[----:B---3--:R-:W-:-:S04]  /*0930*/  FMUL R0, R8, 255 ;  /* 0x437f000008007820 */ /* 0x008fc80000400000 */
[----:B0-----:R-:W-:Y:S01]  /*0940*/  FMUL R15, R0, R15 ;  /* 0x0000000f000f7220 */ /* 0x001fe20000400000 */
[----:B----4-:R-:W-:-:S04]  /*0950*/  FMUL R0, R2, 255 ;  /* 0x437f000002007820 */ /* 0x010fc80000400000 */
[----:B-1----:R-:W-:Y:S01]  /*0960*/  FFMA R13, R0, R13, R15 ;  /* 0x0000000d000d7223 */ /* 0x002fe2000000000f */
[----:B-----5:R-:W-:-:S04]  /*0970*/  FMUL R0, R6, 255 ;  /* 0x437f000006007820 */ /* 0x020fc80000400000 */
[----:B--2---:R-:W-:-:S05]  /*0980*/  FFMA R0, R0, R17, R13 ;  /* 0x0000001100007223 */ /* 0x004fca000000000d */
[----:B------:R-:W-:-:S13]  /*0990*/  FSETP.GT.AND P0, PT, R0, R19, PT ;  /* 0x000000130000720b */ /* 0x000fda0003f04000 */
[----:B------:R-:W-:Y:S05]  /*09a0*/  @!P0 EXIT ;  /* 0x000000000000894d */ /* 0x000fea0003800000 */
[----:B------:R-:W0:Y:S02]  /*09b0*/  LDCU UR6, c[0x0][0x388] ;  /* 0x00007100ff0677ac */ /* 0x000e240008000800 */
[----:B0-----:R-:W-:-:S05]  /*09c0*/  VIADD R3, R10, UR6 ;  /* 0x000000060a037c36 */ /* 0x001fca0008000000 */
[----:B------:R-:W-:Y:S01]  /*09d0*/  STG.E desc[UR4][R4.64+0x200], R3 ;  /* 0x0002000304007986 */ /* 0x000fe2000c101904 */
[----:B------:R-:W-:Y:S05]  /*09e0*/  EXIT ;  /* 0x000000000000794d */ /* 0x000fea0003800000 */
.L_x_141:
        /* <DEDUP_REMOVED lines=9> */
.L_x_288:


//--------------------- .text._Z12GMMFindSplitP10GMMSplit_tiPfi --------------------------
	.section	.text._Z12GMMFindSplitP10GMMSplit_tiPfi,"ax",@progbits
	.align	128
        .global         _Z12GMMFindSplitP10GMMSplit_tiPfi
        .type           _Z12GMMFindSplitP10GMMSplit_tiPfi,@function
        .size           _Z12GMMFindSplitP10GMMSplit_tiPfi,(.L_x_280 - _Z12GMMFindSplitP10GMMSplit_tiPfi)
        .other          _Z12GMMFindSplitP10GMMSplit_tiPfi,@"STO_CUDA_ENTRY STV_DEFAULT"
_Z12GMMFindSplitP10GMMSplit_tiPfi:
.text._Z12GMMFindSplitP10GMMSplit_tiPfi:
[----:B------:R-:W0:Y:S01]  /*0000*/  LDC R1, c[0x0][0x37c] ;  /* 0x0000df00ff017b82 */ /* 0x000e220000000800 */
[----:B------:R-:W1:Y:S01]  /*0010*/  S2R R6, SR_TID.X ;  /* 0x0000000000067919 */ /* 0x000e620000002100 */
[----:B------:R-:W1:Y:S06]  /*0020*/  LDCU UR4, c[0x0][0x388] ;  /* 0x00007100ff0477ac */ /* 0x000e6c0008000800 */
[----:B------:R-:W2:Y:S01]  /*0030*/  LDC.64 R4, c[0x0][0x390] ;  /* 0x0000e400ff047b82 */ /* 0x000ea20000000a00 */
[----:B------:R-:W-:Y:S01]  /*0040*/  BSSY.RECONVERGENT B0, `(.L_x_142) ;  /* 0x0000175000007945 */ /* 0x000fe20003800200 */
[----:B------:R-:W3:Y:S01]  /*0050*/  S2R R7, SR_TID.Y ;  /* 0x0000000000077919 */ /* 0x000ee20000002200 */
[----:B------:R-:W4:Y:S01]  /*0060*/  LDCU UR5, c[0x0][0x398] ;  /* 0x00007300ff0577ac */ /* 0x000f220008000800 */
[----:B------:R-:W-:-:S02]  /*0070*/  HFMA2 R9, -RZ, RZ, 0, 0 ;  /* 0x00000000ff097431 */ /* 0x000fc400000001ff */
[----:B0-----:R-:W-:Y:S01]  /*0080*/  VIADD R1, R1, 0xffffffe0 ;  /* 0xffffffe001017836 */ /* 0x001fe20000000000 */
[----:B------:R-:W0:Y:S01]  /*0090*/  LDCU.64 UR6, c[0x0][0x358] ;  /* 0x00006b00ff0677ac */ /* 0x000e220008000a00 */
[C---:B-1----:R-:W-:Y:S01]  /*00a0*/  ISETP.GE.U32.AND P0, PT, R6.reuse, UR4, PT ;  /* 0x0000000406007c0c */ /* 0x042fe2000bf06070 */
[----:B---3--:R-:W-:-:S04]  /*00b0*/  IMAD R0, R6, 0x2, R7 ;  /* 0x0000000206007824 */ /* 0x008fc800078e0207 */
[----:B----4-:R-:W-:-:S04]  /*00c0*/  IMAD R3, R0, UR5, RZ ;  /* 0x0000000500037c24 */ /* 0x010fc8000f8e02ff */
[----:B--2---:R-:W-:-:S04]  /*00d0*/  IMAD.WIDE R4, R3, 0x4, R4 ;  /* 0x0000000403047825 */ /* 0x004fc800078e0204 */
[----:B------:R-:W-:Y:S05]  /*00e0*/  @P0 BRA `(.L_x_143) ;  /* 0x0000001400a80947 */ /* 0x000fea0003800000 */
[----:B0-----:R-:W2:Y:S04]  /*00f0*/  LDG.E R8, desc[UR6][R4.64+0x10] ;  /* 0x0000100604087981 */ /* 0x001ea8000c1e1900 */
[----:B------:R-:W2:Y:S01]  /*0100*/  LDG.E R15, desc[UR6][R4.64+0x24] ;  /* 0x00002406040f7981 */ /* 0x000ea2000c1e1900 */
[----:B------:R-:W-:Y:S01]  /*0110*/  BSSY.RECONVERGENT B1, `(.L_x_144) ;  /* 0x000000f000017945 */ /* 0x000fe20003800200 */
[----:B--2---:R-:W-:-:S04]  /*0120*/  FSETP.GT.AND P0, PT, R8, R15, PT ;  /* 0x0000000f0800720b */ /* 0x004fc80003f04000 */
[----:B------:R-:W-:-:S05]  /*0130*/  FSEL R0, R8, R15, P0 ;  /* 0x0000000f08007208 */ /* 0x000fca0000000000 */
[----:B------:R-:W-:-:S05]  /*0140*/  VIADD R2, R0, 0x1800000 ;  /* 0x0180000000027836 */ /* 0x000fca0000000000 */
[----:B------:R-:W-:-:S04]  /*0150*/  LOP3.LUT R2, R2, 0x7f800000, RZ, 0xc0, !PT ;  /* 0x7f80000002027812 */ /* 0x000fc800078ec0ff */
[----:B------:R-:W-:-:S13]  /*0160*/  ISETP.GT.U32.AND P0, PT, R2, 0x1ffffff, PT ;  /* 0x01ffffff0200780c */ /* 0x000fda0003f04070 */
[----:B------:R-:W-:Y:S05]  /*0170*/  @P0 BRA `(.L_x_145) ;  /* 0x0000000000100947 */ /* 0x000fea0003800000 */
[----:B------:R-:W-:-:S07]  /*0180*/  MOV R14, 0x1a0 ;  /* 0x000001a0000e7802 */ /* 0x000fce0000000f00 */
[----:B------:R-:W-:Y:S05]  /*0190*/  CALL.REL.NOINC `($__internal_3_$__cuda_sm20_rcp_rn_f32_slowpath) ;  /* 0x0000001800507944 */ /* 0x000fea0003c00000 */
[----:B------:R-:W-:Y:S01]  /*01a0*/  IMAD.MOV.U32 R9, RZ, RZ, R0 ;  /* 0x000000ffff097224 */ /* 0x000fe200078e0000 */
[----:B------:R-:W-:Y:S06]  /*01b0*/  BRA `(.L_x_146) ;  /* 0x0000000000107947 */ /* 0x000fec0003800000 */
.L_x_145:
[----:B------:R-:W0:Y:S02]  /*01c0*/  MUFU.RCP R9, R0 ;  /* 0x0000000000097308 */ /* 0x000e240000001000 */
[----:B0-----:R-:W-:-:S04]  /*01d0*/  FFMA R2, R0, R9, -1 ;  /* 0xbf80000000027423 */ /* 0x001fc80000000009 */
[----:B------:R-:W-:-:S04]  /*01e0*/  FADD.FTZ R2, -R2, -RZ ;  /* 0x800000ff02027221 */ /* 0x000fc80000010100 */
[----:B------:R-:W-:-:S07]  /*01f0*/  FFMA R9, R9, R2, R9 ;  /* 0x0000000209097223 */ /* 0x000fce0000000009 */
.L_x_146:
[----:B------:R-:W-:Y:S05]  /*0200*/  BSYNC.RECONVERGENT B1 ;  /* 0x0000000000017941 */ /* 0x000fea0003800200 */
.L_x_144:
[----:B------:R-:W2:Y:S04]  /*0210*/  LDG.E R10, desc[UR6][R4.64+0x1c] ;  /* 0x00001c06040a7981 */ /* 0x000ea8000c1e1900 */
[----:B------:R-:W3:Y:S04]  /*0220*/  LDG.E R12, desc[UR6][R4.64+0x14] ;  /* 0x00001406040c7981 */ /* 0x000ee8000c1e1900 */
[----:B------:R-:W4:Y:S04]  /*0230*/  LDG.E R11, desc[UR6][R4.64+0x18] ;  /* 0x00001806040b7981 */ /* 0x000f28000c1e1900 */
[----:B------:R-:W5:Y:S01]  /*0240*/  LDG.E R13, desc[UR6][R4.64+0x20] ;  /* 0x00002006040d7981 */ /* 0x000f62000c1e1900 */
[-C--:B------:R-:W-:Y:S01]  /*0250*/  FMUL R14, R8, R9.reuse ;  /* 0x00000009080e7220 */ /* 0x080fe20000400000 */
[-C--:B------:R-:W-:Y:S01]  /*0260*/  FMUL R15, R15, R9.reuse ;  /* 0x000000090f0f7220 */ /* 0x080fe20000400000 */
[----:B------:R-:W-:Y:S01]  /*0270*/  BSSY.RECONVERGENT B1, `(.L_x_147) ;  /* 0x0000030000017945 */ /* 0x000fe20003800200 */
[-C--:B--2---:R-:W-:Y:S01]  /*0280*/  FMUL R3, R10, R9.reuse ;  /* 0x000000090a037220 */ /* 0x084fe20000400000 */
[----:B---3--:R-:W-:-:S03]  /*0290*/  FMUL R0, R12, R9 ;  /* 0x000000090c007220 */ /* 0x008fc60000400000 */
[C---:B------:R-:W-:Y:S01]  /*02a0*/  FMUL R17, R14.reuse, R3 ;  /* 0x000000030e117220 */ /* 0x040fe20000400000 */
[----:B------:R-:W-:Y:S01]  /*02b0*/  FADD R20, R14, R3 ;  /* 0x000000030e147221 */ /* 0x000fe20000000000 */
[----:B----4-:R-:W-:Y:S02]  /*02c0*/  FMUL R2, R11, R9 ;  /* 0x000000090b027220 */ /* 0x010fe40000400000 */
[C---:B------:R-:W-:Y:S01]  /*02d0*/  FFMA R21, -R0.reuse, R0, R17 ;  /* 0x0000000000157223 */ /* 0x040fe20000000111 */
[----:B------:R-:W-:Y:S01]  /*02e0*/  FADD R19, R0, R0 ;  /* 0x0000000000137221 */ /* 0x000fe20000000000 */
[----:B------:R-:W-:Y:S01]  /*02f0*/  FMUL R17, R15, R17 ;  /* 0x000000110f117220 */ /* 0x000fe20000400000 */
[----:B-----5:R-:W-:Y:S01]  /*0300*/  FMUL R16, R13, R9 ;  /* 0x000000090d107220 */ /* 0x020fe20000400000 */
[----:B------:R-:W-:Y:S01]  /*0310*/  FFMA R21, R14, R15, R21 ;  /* 0x0000000f0e157223 */ /* 0x000fe20000000015 */
[----:B------:R-:W-:Y:S01]  /*0320*/  FMUL R19, R2, R19 ;  /* 0x0000001302137220 */ /* 0x000fe20000400000 */
[----:B------:R-:W-:-:S02]  /*0330*/  FADD R20, R15, R20 ;  /* 0x000000140f147221 */ /* 0x000fc40000000000 */
[----:B------:R-:W-:Y:S01]  /*0340*/  FFMA R18, -R2, R2, R21 ;  /* 0x0000000202127223 */ /* 0x000fe20000000115 */
[----:B------:R-:W-:-:S03]  /*0350*/  FFMA R17, R16, R19, R17 ;  /* 0x0000001310117223 */ /* 0x000fc60000000011 */
[----:B------:R-:W-:Y:S01]  /*0360*/  FFMA R19, R3, R15, R18 ;  /* 0x0000000f03137223 */ /* 0x000fe20000000012 */
[-C--:B------:R-:W-:Y:S01]  /*0370*/  FMUL R18, R14, R16.reuse ;  /* 0x000000100e127220 */ /* 0x080fe20000400000 */
[----:B------:R-:W-:Y:S01]  /*0380*/  FMUL R14, R20, 0.3333333432674407959 ;  /* 0x3eaaaaab140e7820 */ /* 0x000fe20000400000 */
[----:B------:R-:W-:Y:S01]  /*0390*/  FMUL R3, R2, R3 ;  /* 0x0000000302037220 */ /* 0x000fe20000400000 */
[C---:B------:R-:W-:Y:S01]  /*03a0*/  FFMA R19, -R16.reuse, R16, R19 ;  /* 0x0000001010137223 */ /* 0x040fe20000000113 */
[----:B------:R-:W-:Y:S01]  /*03b0*/  FFMA R17, -R16, R18, R17 ;  /* 0x0000001210117223 */ /* 0x000fe20000000111 */
[----:B------:R-:W-:Y:S02]  /*03c0*/  FMUL R15, R0, R15 ;  /* 0x0000000f000f7220 */ /* 0x000fe40000400000 */
[----:B------:R-:W-:Y:S01]  /*03d0*/  FFMA R20, -R20, R14, R19 ;  /* 0x0000000e14147223 */ /* 0x000fe20000000113 */
[----:B------:R-:W-:Y:S01]  /*03e0*/  FFMA R3, -R2, R3, R17 ;  /* 0x0000000302037223 */ /* 0x000fe20000000111 */
[----:B------:R-:W-:-:S02]  /*03f0*/  FADD R2, R14, R14 ;  /* 0x0000000e0e027221 */ /* 0x000fc40000000000 */
[----:B------:R-:W-:Y:S01]  /*0400*/  FMUL R20, R20, 0.3333333432674407959 ;  /* 0x3eaaaaab14147820 */ /* 0x000fe20000400000 */
[----:B------:R-:W-:Y:S01]  /*0410*/  FFMA R3, -R0, R15, R3 ;  /* 0x0000000f00037223 */ /* 0x000fe20000000103 */
[----:B------:R-:W-:-:S03]  /*0420*/  FFMA R2, R14, R2, -R19 ;  /* 0x000000020e027223 */ /* 0x000fc60000000813 */
[----:B------:R-:W-:Y:S01]  /*0430*/  FMNMX.NAN R15, RZ, R20, PT ;  /* 0x00000014ff0f7209 */ /* 0x000fe20003820000 */
[----:B------:R-:W-:-:S04]  /*0440*/  FFMA R2, R14, R2, R3 ;  /* 0x000000020e027223 */ /* 0x000fc80000000003 */
[----:B------:R-:W-:Y:S01]  /*0450*/  FMUL R0, R15, R15 ;  /* 0x0000000f0f007220 */ /* 0x000fe20000400000 */
[----:B------:R-:W-:-:S03]  /*0460*/  FMUL R16, R2, 0.5 ;  /* 0x3f00000002107820 */ /* 0x000fc60000400000 */
[----:B------:R-:W-:-:S04]  /*0470*/  FMUL R3, R15, R0 ;  /* 0x000000000f037220 */ /* 0x000fc80000400000 */
[----:B------:R-:W-:-:S05]  /*0480*/  FFMA R3, R16, R16, R3 ;  /* 0x0000001010037223 */ /* 0x000fca0000000003 */
[----:B------:R-:W-:-:S04]  /*0490*/  FSETP.GT.AND P0, PT, R3, RZ, PT ;  /* 0x000000ff0300720b */ /* 0x000fc80003f04000 */
[----:B------:R-:W-:-:S04]  /*04a0*/  FSEL R0, -R3, -RZ, !P0 ;  /* 0x800000ff03007208 */ /* 0x000fc80004000100 */
[----:B------:R-:W-:Y:S01]  /*04b0*/  IADD3 R2, PT, PT, R0, -0xd000000, RZ ;  /* 0xf300000000027810 */ /* 0x000fe20007ffe0ff */
[----:B------:R0:W1:Y:S03]  /*04c0*/  MUFU.RSQ R3, R0 ;  /* 0x0000000000037308 */ /* 0x0000660000001400 */
[----:B------:R-:W-:-:S13]  /*04d0*/  ISETP.GT.U32.AND P0, PT, R2, 0x727fffff, PT ;  /* 0x727fffff0200780c */ /* 0x000fda0003f04070 */
[----:B0-----:R-:W-:Y:S05]  /*04e0*/  @!P0 BRA `(.L_x_148) ;  /* 0x0000000000108947 */ /* 0x001fea0003800000 */
[----:B------:R-:W-:-:S07]  /*04f0*/  MOV R2, 0x510 ;  /* 0x0000051000027802 */ /* 0x000fce0000000f00 */
[----:B-1----:R-:W-:Y:S05]  /*0500*/  CALL.REL.NOINC `($__internal_4_$__cuda_sm20_sqrt_rn_f32_slowpath) ;  /* 0x00000018004c7944 */ /* 0x002fea0003c00000 */
[----:B------:R-:W-:Y:S01]  /*0510*/  IMAD.MOV.U32 R17, RZ, RZ, R0 ;  /* 0x000000ffff117224 */ /* 0x000fe200078e0000 */
[----:B------:R-:W-:Y:S06]  /*0520*/  BRA `(.L_x_149) ;  /* 0x0000000000107947 */ /* 0x000fec0003800000 */
.L_x_148:
[----:B-1----:R-:W-:Y:S01]  /*0530*/  FMUL.FTZ R17, R0, R3 ;  /* 0x0000000300117220 */ /* 0x002fe20000410000 */
[----:B------:R-:W-:-:S03]  /*0540*/  FMUL.FTZ R2, R3, 0.5 ;  /* 0x3f00000003027820 */ /* 0x000fc60000410000 */
[----:B------:R-:W-:-:S04]  /*0550*/  FFMA R0, -R17, R17, R0 ;  /* 0x0000001111007223 */ /* 0x000fc80000000100 */
[----:B------:R-:W-:-:S07]  /*0560*/  FFMA R17, R0, R2, R17 ;  /* 0x0000000200117223 */ /* 0x000fce0000000011 */
.L_x_149:
[----:B------:R-:W-:Y:S05]  /*0570*/  BSYNC.RECONVERGENT B1 ;  /* 0x0000000000017941 */ /* 0x000fea0003800200 */
.L_x_147:
[CC--:B------:R-:W-:Y:S01]  /*0580*/  FSETP.GT.AND P2, PT, |R17|.reuse, |R16|.reuse, PT ;  /* 0x400000101100720b */ /* 0x0c0fe20003f44200 */
[----:B------:R-:W-:Y:S03]  /*0590*/  BSSY.RECONVERGENT B1, `(.L_x_150) ;  /* 0x000000f000017945 */ /* 0x000fe60003800200 */
[----:B------:R-:W-:Y:S02]  /*05a0*/  FSEL R19, |R17|, |R16|, P2 ;  /* 0x4000001011137208 */ /* 0x000fe40001000200 */
[----:B------:R-:W-:Y:S02]  /*05b0*/  FSEL R0, |R16|, |R17|, P2 ;  /* 0x4000001110007208 */ /* 0x000fe40001000200 */
[----:B------:R-:W0:Y:S08]  /*05c0*/  MUFU.RCP R2, R19 ;  /* 0x0000001300027308 */ /* 0x000e300000001000 */
[----:B------:R-:W1:Y:S01]  /*05d0*/  FCHK P0, R0, R19 ;  /* 0x0000001300007302 */ /* 0x000e620000000000 */
[----:B0-----:R-:W-:-:S04]  /*05e0*/  FFMA R3, -R19, R2, 1 ;  /* 0x3f80000013037423 */ /* 0x001fc80000000102 */
[----:B------:R-:W-:-:S04]  /*05f0*/  FFMA R3, R2, R3, R2 ;  /* 0x0000000302037223 */ /* 0x000fc80000000002 */
[----:B------:R-:W-:-:S04]  /*0600*/  FFMA R2, R0, R3, RZ ;  /* 0x0000000300027223 */ /* 0x000fc800000000ff */
[----:B------:R-:W-:-:S04]  /*0610*/  FFMA R18, -R19, R2, R0 ;  /* 0x0000000213127223 */ /* 0x000fc80000000100 */
[----:B------:R-:W-:Y:S01]  /*0620*/  FFMA R2, R3, R18, R2 ;  /* 0x0000001203027223 */ /* 0x000fe20000000002 */
[----:B-1----:R-:W-:Y:S06]  /*0630*/  @!P0 BRA `(.L_x_151) ;  /* 0x0000000000108947 */ /* 0x002fec0003800000 */
[----:B------:R-:W-:Y:S01]  /*0640*/  IMAD.MOV.U32 R3, RZ, RZ, R19 ;  /* 0x000000ffff037224 */ /* 0x000fe200078e0013 */
[----:B------:R-:W-:-:S07]  /*0650*/  MOV R2, 0x670 ;  /* 0x0000067000027802 */ /* 0x000fce0000000f00 */
[----:B------:R-:W-:Y:S05]  /*0660*/  CALL.REL.NOINC `($__internal_5_$__cuda_sm3x_div_rn_noftz_f32_slowpath) ;  /* 0x00000018004c7944 */ /* 0x000fea0003c00000 */
[----:B------:R-:W-:-:S07]  /*0670*/  MOV R2, R0 ;  /* 0x0000000000027202 */ /* 0x000fce0000000f00 */
.L_x_151:
[----:B------:R-:W-:Y:S05]  /*0680*/  BSYNC.RECONVERGENT B1 ;  /* 0x0000000000017941 */ /* 0x000fea0003800200 */
.L_x_150:
[----:B------:R-:W-:Y:S02]  /*0690*/  IMAD.MOV.U32 R3, RZ, RZ, 0x3b33710b ;  /* 0x3b33710bff037424 */ /* 0x000fe400078e00ff */
[----:B------:R-:W-:Y:S01]  /*06a0*/  FMUL R0, R2, R2 ;  /* 0x0000000202007220 */ /* 0x000fe20000400000 */
[----:B------:R-:W-:Y:S01]  /*06b0*/  IMAD.MOV.U32 R18, RZ, RZ, 0x3f6ee581 ;  /* 0x3f6ee581ff127424 */ /* 0x000fe200078e00ff */
[----:B------:R-:W-:Y:S01]  /*06c0*/  ISETP.GE.AND P0, PT, R16, RZ, PT ;  /* 0x000000ff1000720c */ /* 0x000fe20003f06270 */
[----:B------:R-:W-:Y:S01]  /*06d0*/  BSSY.RECONVERGENT B1, `(.L_x_152) ;  /* 0x000005a000017945 */ /* 0x000fe20003800200 */
[----:B------:R-:W-:Y:S01]  /*06e0*/  FFMA R3, R0, R3, -0.015681877732276916504 ;  /* 0xbc80774800037423 */ /* 0x000fe20000000003 */
[C---:B------:R-:W-:Y:S01]  /*06f0*/  FSETP.NEU.AND P3, PT, |R16|.reuse, |R17|, PT ;  /* 0x400000111000720b */ /* 0x040fe20003f6d200 */
[----:B------:R-:W-:Y:S01]  /*0700*/  FADD R16, |R16|, |R17| ;  /* 0x4000001110107221 */ /* 0x000fe20000000200 */
[----:B------:R-:W-:Y:S01]  /*0710*/  FSETP.NEU.AND P1, PT, R19, RZ, PT ;  /* 0x000000ff1300720b */ /* 0x000fe20003f2d000 */
[----:B------:R-:W-:-:S04]  /*0720*/  FFMA R3, R0, R3, 0.042200751602649688721 ;  /* 0x3d2cdab200037423 */ /* 0x000fc80000000003 */
[----:B------:R-:W-:-:S04]  /*0730*/  FFMA R3, R0, R3, -0.074792981147766113281 ;  /* 0xbd992d1000037423 */ /* 0x000fc80000000003 */
[----:B------:R-:W-:-:S04]  /*0740*/  FFMA R3, R0, R3, 0.10640415549278259277 ;  /* 0x3dd9ea6c00037423 */ /* 0x000fc80000000003 */
[----:B------:R-:W-:-:S04]  /*0750*/  FFMA R3, R0, R3, -0.14207722246646881104 ;  /* 0xbe117cb100037423 */ /* 0x000fc80000000003 */
[----:B------:R-:W-:-:S04]  /*0760*/  FFMA R3, R0, R3, 0.19993925094604492188 ;  /* 0x3e4cbce000037423 */ /* 0x000fc80000000003 */
[----:B------:R-:W-:-:S04]  /*0770*/  FFMA R3, R0, R3, -0.33333197236061096191 ;  /* 0xbeaaaa7d00037423 */ /* 0x000fc80000000003 */
[----:B------:R-:W-:-:S04]  /*0780*/  FMUL R3, R0, R3 ;  /* 0x0000000300037220 */ /* 0x000fc80000400000 */
[----:B------:R-:W-:Y:S01]  /*0790*/  FFMA R3, R3, R2, R2 ;  /* 0x0000000203037223 */ /* 0x000fe20000000002 */
[----:B------:R-:W-:-:S03]  /*07a0*/  FSEL R2, R18, 1.8663789033889770508, P2 ;  /* 0x3feee58112027808 */ /* 0x000fc60001000000 */
[----:B------:R-:W-:-:S05]  /*07b0*/  FFMA R0, R18, 1.6832555532455444336, -R3 ;  /* 0x3fd774eb12007823 */ /* 0x000fca0000000803 */
[-C--:B------:R-:W-:Y:S02]  /*07c0*/  FSEL R0, R0, R3.reuse, P2 ;  /* 0x0000000300007208 */ /* 0x080fe40001000000 */
[----:B------:R-:W-:-:S05]  /*07d0*/  FSEL R3, R3, -R3, P2 ;  /* 0x8000000303037208 */ /* 0x000fca0001000000 */
[----:B------:R-:W-:Y:S01]  /*07e0*/  @!P0 FFMA R0, R2, 1.6832555532455444336, R3 ;  /* 0x3fd774eb02008823 */ /* 0x000fe20000000003 */
[----:B------:R-:W-:-:S05]  /*07f0*/  HFMA2 R2, -RZ, RZ, 2.04296875, -15.78125 ;  /* 0x4016cbe4ff027431 */ /* 0x000fca00000001ff */
[----:B------:R-:W-:Y:S02]  /*0800*/  @!P3 FSEL R0, R2, 0.78539818525314331055, !P0 ;  /* 0x3f490fdb0200b808 */ /* 0x000fe40004000000 */
[----:B------:R-:W-:Y:S02]  /*0810*/  @!P1 FSEL R0, RZ, 3.1415927410125732422, P0 ;  /* 0x40490fdbff009808 */ /* 0x000fe40000000000 */
[----:B------:R-:W-:Y:S02]  /*0820*/  FSETP.NAN.AND P0, PT, R16, R16, PT ;  /* 0x000000101000720b */ /* 0x000fe40003f08000 */
[----:B------:R-:W-:-:S04]  /*0830*/  LOP3.LUT R17, R0, 0x80000000, R17, 0xb8, !PT ;  /* 0x8000000000117812 */ /* 0x000fc800078eb811 */
[----:B------:R-:W-:-:S05]  /*0840*/  FSEL R16, R16, R17, P0 ;  /* 0x0000001110107208 */ /* 0x000fca0000000000 */
[----:B------:R-:W-:-:S04]  /*0850*/  FMUL R16, R16, 0.3333333432674407959 ;  /* 0x3eaaaaab10107820 */ /* 0x000fc80000400000 */
[C---:B------:R-:W-:Y:S01]  /*0860*/  FMUL R0, R16.reuse, 0.63661974668502807617 ;  /* 0x3f22f98310007820 */ /* 0x040fe20000400000 */
[----:B------:R-:W-:-:S05]  /*0870*/  FSETP.GE.AND P0, PT, |R16|, 105615, PT ;  /* 0x47ce47801000780b */ /* 0x000fca0003f06200 */
[----:B------:R-:W0:Y:S02]  /*0880*/  F2I.NTZ R0, R0 ;  /* 0x0000000000007305 */ /* 0x000e240000203100 */
[----:B0-----:R-:W-:Y:S01]  /*0890*/  I2FP.F32.S32 R17, R0 ;  /* 0x0000000000117245 */ /* 0x001fe20000201400 */
[----:B------:R-:W-:-:S04]  /*08a0*/  IMAD.MOV.U32 R20, RZ, RZ, R0 ;  /* 0x000000ffff147224 */ /* 0x000fc800078e0000 */
[----:B------:R-:W-:-:S04]  /*08b0*/  FFMA R2, R17, -1.5707962512969970703, R16 ;  /* 0xbfc90fda11027823 */ /* 0x000fc80000000010 */
[----:B------:R-:W-:-:S04]  /*08c0*/  FFMA R2, R17, -7.5497894158615963534e-08, R2 ;  /* 0xb3a2216811027823 */ /* 0x000fc80000000002 */
[----:B------:R-:W-:-:S04]  /*08d0*/  FFMA R17, R17, -5.3903029534742383927e-15, R2 ;  /* 0xa7c234c511117823 */ /* 0x000fc80000000002 */
[----:B------:R-:W-:Y:S01]  /*08e0*/  IMAD.MOV.U32 R2, RZ, RZ, R17 ;  /* 0x000000ffff027224 */ /* 0x000fe200078e0011 */
[----:B------:R-:W-:Y:S06]  /*08f0*/  @!P0 BRA `(.L_x_153) ;  /* 0x0000000000dc8947 */ /* 0x000fec0003800000 */
[----:B------:R-:W-:-:S13]  /*0900*/  FSETP.NEU.AND P0, PT, |R16|, +INF , PT ;  /* 0x7f8000001000780b */ /* 0x000fda0003f0d200 */
[----:B------:R-:W-:Y:S01]  /*0910*/  @!P0 FMUL R2, RZ, R16 ;  /* 0x00000010ff028220 */ /* 0x000fe20000400000 */
[----:B------:R-:W-:Y:S01]  /*0920*/  @!P0 MOV R0, RZ ;  /* 0x000000ff00008202 */ /* 0x000fe20000000f00 */
[----:B------:R-:W-:Y:S06]  /*0930*/  @!P0 BRA `(.L_x_153) ;  /* 0x0000000000cc8947 */ /* 0x000fec0003800000 */
[----:B------:R-:W-:Y:S01]  /*0940*/  IMAD.SHL.U32 R2, R16, 0x100, RZ ;  /* 0x0000010010027824 */ /* 0x000fe200078e00ff */
[----:B------:R-:W-:Y:S01]  /*0950*/  MOV R0, R1 ;  /* 0x0000000100007202 */ /* 0x000fe20000000f00 */
[----:B------:R-:W-:Y:S01]  /*0960*/  IMAD.MOV.U32 R22, RZ, RZ, RZ ;  /* 0x000000ffff167224 */ /* 0x000fe200078e00ff */
[----:B------:R-:W0:Y:S02]  /*0970*/  LDCU.64 UR8, c[0x4][URZ] ;  /* 0x01000000ff0877ac */ /* 0x000e240008000a00 */
[----:B------:R-:W-:Y:S01]  /*0980*/  LOP3.LUT R23, R2, 0x80000000, RZ, 0xfc, !PT ;  /* 0x8000000002177812 */ /* 0x000fe200078efcff */
[----:B------:R-:W-:Y:S01]  /*0990*/  UMOV UR5, URZ ;  /* 0x000000ff00057c82 */ /* 0x000fe20008000000 */
[----:B------:R-:W-:-:S05]  /*09a0*/  UMOV UR4, URZ ;  /* 0x000000ff00047c82 */ /* 0x000fca0008000000 */
.L_x_154:
[----:B0-----:R-:W-:Y:S02]  /*09b0*/  IMAD.U32 R2, RZ, RZ, UR8 ;  /* 0x00000008ff027e24 */ /* 0x001fe4000f8e00ff */
[----:B------:R-:W-:-:S05]  /*09c0*/  IMAD.U32 R3, RZ, RZ, UR9 ;  /* 0x00000009ff037e24 */ /* 0x000fca000f8e00ff */
[----:B------:R-:W2:Y:S01]  /*09d0*/  LDG.E.CONSTANT R2, desc[UR6][R2.64] ;  /* 0x0000000602027981 */ /* 0x000ea2000c1e9900 */
[----:B------:R-:W-:Y:S02]  /*09e0*/  UIADD3 UR8, UP0, UPT, UR8, 0x4, URZ ;  /* 0x0000000408087890 */ /* 0x000fe4000ff1e0ff */
[----:B------:R-:W-:Y:S02]  /*09f0*/  UIADD3 UR4, UPT, UPT, UR4, 0x1, URZ ;  /* 0x0000000104047890 */ /* 0x000fe4000fffe0ff */
[----:B------:R-:W-:Y:S02]  /*0a00*/  UIADD3.X UR9, UPT, UPT, URZ, UR9, URZ, UP0, !UPT ;  /* 0x00000009ff097290 */ /* 0x000fe400087fe4ff */
[----:B------:R-:W-:Y:S01]  /*0a10*/  UISETP.NE.AND UP0, UPT, UR4, 0x6, UPT ;  /* 0x000000060400788c */ /* 0x000fe2000bf05270 */
[----:B--2---:R-:W-:-:S03]  /*0a20*/  IMAD.WIDE.U32 R18, R2, R23, RZ ;  /* 0x0000001702127225 */ /* 0x004fc600078e00ff */
[----:B------:R-:W-:-:S04]  /*0a30*/  IADD3 R21, P0, PT, R18, R22, RZ ;  /* 0x0000001612157210 */ /* 0x000fc80007f1e0ff */
[----:B------:R-:W-:Y:S01]  /*0a40*/  IADD3.X R22, PT, PT, R19, UR5, RZ, P0, !PT ;  /* 0x0000000513167c10 */ /* 0x000fe200087fe4ff */
[----:B------:R0:W-:Y:S02]  /*0a50*/  STL [R0], R21 ;  /* 0x0000001500007387 */ /* 0x0001e40000100800 */
[----:B0-----:R-:W-:Y:S01]  /*0a60*/  IADD3 R0, PT, PT, R0, 0x4, RZ ;  /* 0x0000000400007810 */ /* 0x001fe20007ffe0ff */
[----:B------:R-:W-:Y:S06]  /*0a70*/  BRA.U UP0, `(.L_x_154) ;  /* 0xfffffffd00cc7547 */ /* 0x000fec000b83ffff */
[----:B------:R-:W-:Y:S01]  /*0a80*/  SHF.R.U32.HI R18, RZ, 0x17, R16 ;  /* 0x00000017ff127819 */ /* 0x000fe20000011610 */
[----:B------:R0:W-:Y:S03]  /*0a90*/  STL [R1+0x18], R22 ;  /* 0x0000181601007387 */ /* 0x0001e60000100800 */
[C---:B------:R-:W-:Y:S02]  /*0aa0*/  LOP3.LUT R0, R18.reuse, 0xe0, RZ, 0xc0, !PT ;  /* 0x000000e012007812 */ /* 0x040fe400078ec0ff */
[----:B------:R-:W-:-:S03]  /*0ab0*/  LOP3.LUT P0, RZ, R18, 0x1f, RZ, 0xc0, !PT ;  /* 0x0000001f12ff7812 */ /* 0x000fc6000780c0ff */
[----:B------:R-:W-:-:S05]  /*0ac0*/  VIADD R0, R0, 0xffffff80 ;  /* 0xffffff8000007836 */ /* 0x000fca0000000000 */
[----:B------:R-:W-:-:S05]  /*0ad0*/  SHF.R.U32.HI R0, RZ, 0x5, R0 ;  /* 0x00000005ff007819 */ /* 0x000fca0000011600 */
[----:B------:R-:W-:-:S05]  /*0ae0*/  IMAD R19, R0, -0x4, R1 ;  /* 0xfffffffc00137824 */ /* 0x000fca00078e0201 */
[----:B------:R-:W2:Y:S04]  /*0af0*/  LDL R0, [R19+0x18] ;  /* 0x0000180013007983 */ /* 0x000ea80000100800 */
[----:B------:R-:W2:Y:S04]  /*0b00*/  LDL R3, [R19+0x14] ;  /* 0x0000140013037983 */ /* 0x000ea80000100800 */
[----:B------:R-:W3:Y:S01]  /*0b10*/  @P0 LDL R2, [R19+0x10] ;  /* 0x0000100013020983 */ /* 0x000ee20000100800 */
[----:B------:R-:W-:Y:S01]  /*0b20*/  LOP3.LUT R18, R18, 0x1f, RZ, 0xc0, !PT ;  /* 0x0000001f12127812 */ /* 0x000fe200078ec0ff */
[----:B------:R-:W-:Y:S01]  /*0b30*/  UMOV UR4, 0x54442d19 ;  /* 0x54442d1900047882 */ /* 0x000fe20000000000 */
[----:B------:R-:W-:-:S02]  /*0b40*/  UMOV UR5, 0x3bf921fb ;  /* 0x3bf921fb00057882 */ /* 0x000fc40000000000 */
[-C--:B--2---:R-:W-:Y:S02]  /*0b50*/  @P0 SHF.L.W.U32.HI R0, R3, R18.reuse, R0 ;  /* 0x0000001203000219 */ /* 0x084fe40000010e00 */
[----:B---3--:R-:W-:Y:S02]  /*0b60*/  @P0 SHF.L.W.U32.HI R3, R2, R18, R3 ;  /* 0x0000001202030219 */ /* 0x008fe40000010e03 */
[----:B------:R-:W-:Y:S02]  /*0b70*/  ISETP.GE.AND P0, PT, R16, RZ, PT ;  /* 0x000000ff1000720c */ /* 0x000fe40003f06270 */
[C-C-:B------:R-:W-:Y:S01]  /*0b80*/  SHF.L.W.U32.HI R21, R3.reuse, 0x2, R0.reuse ;  /* 0x0000000203157819 */ /* 0x140fe20000010e00 */
[----:B------:R-:W-:Y:S01]  /*0b90*/  IMAD.SHL.U32 R3, R3, 0x4, RZ ;  /* 0x0000000403037824 */ /* 0x000fe200078e00ff */
[----:B------:R-:W-:Y:S02]  /*0ba0*/  SHF.R.U32.HI R0, RZ, 0x1e, R0 ;  /* 0x0000001eff007819 */ /* 0x000fe40000011600 */
[----:B------:R-:W-:-:S02]  /*0bb0*/  SHF.R.S32.HI R18, RZ, 0x1f, R21 ;  /* 0x0000001fff127819 */ /* 0x000fc40000011415 */
[C---:B------:R-:W-:Y:S02]  /*0bc0*/  LEA.HI R0, R21.reuse, R0, RZ, 0x1 ;  /* 0x0000000015007211 */ /* 0x040fe400078f08ff */
[C---:B------:R-:W-:Y:S02]  /*0bd0*/  LOP3.LUT R2, R18.reuse, R3, RZ, 0x3c, !PT ;  /* 0x0000000312027212 */ /* 0x040fe400078e3cff */
[----:B------:R-:W-:Y:S02]  /*0be0*/  LOP3.LUT R3, R18, R21, RZ, 0x3c, !PT ;  /* 0x0000001512037212 */ /* 0x000fe400078e3cff */
[----:B0-----:R-:W-:Y:S02]  /*0bf0*/  LOP3.LUT R22, R21, R16, RZ, 0x3c, !PT ;  /* 0x0000001015167212 */ /* 0x001fe400078e3cff */
[----:B------:R-:W-:Y:S02]  /*0c00*/  IADD3 R21, PT, PT, -R0, RZ, RZ ;  /* 0x000000ff00157210 */ /* 0x000fe40007ffe1ff */
[----:B------:R-:W0:Y:S01]  /*0c10*/  I2F.F64.S64 R2, R2 ;  /* 0x0000000200027312 */ /* 0x000e220000301c00 */
[----:B------:R-:W-:-:S02]  /*0c20*/  ISETP.GE.AND P1, PT, R22, RZ, PT ;  /* 0x000000ff1600720c */ /* 0x000fc40003f26270 */
[----:B------:R-:W-:Y:S01]  /*0c30*/  @!P0 IMAD.MOV.U32 R0, RZ, RZ, R21 ;  /* 0x000000ffff008224 */ /* 0x000fe200078e0015 */
[----:B0-----:R-:W-:-:S10]  /*0c40*/  DMUL R18, R2, UR4 ;  /* 0x0000000402127c28 */ /* 0x001fd40008000000 */
[----:B------:R-:W0:Y:S02]  /*0c50*/  F2F.F32.F64 R18, R18 ;  /* 0x0000001200127310 */ /* 0x000e240000301000 */
[----:B0-----:R-:W-:-:S07]  /*0c60*/  FSEL R2, -R18, R18, !P1 ;  /* 0x0000001212027208 */ /* 0x001fce0004800100 */
.L_x_153:
[----:B------:R-:W-:Y:S05]  /*0c70*/  BSYNC.RECONVERGENT B1 ;  /* 0x0000000000017941 */ /* 0x000fea0003800200 */
.L_x_152:
[----:B------:R-:W-:Y:S02]  /*0c80*/  IMAD.MOV.U32 R18, RZ, RZ, 0x37cbac00 ;  /* 0x37cbac00ff127424 */ /* 0x000fe400078e00ff */
[----:B------:R-:W-:Y:S01]  /*0c90*/  FMUL R3, R2, R2 ;  /* 0x0000000202037220 */ /* 0x000fe20000400000 */
[C---:B------:R-:W-:Y:S01]  /*0ca0*/  LOP3.LUT R19, R0.reuse, 0x1, RZ, 0xc0, !PT ;  /* 0x0000000100137812 */ /* 0x040fe200078ec0ff */
[----:B------:R-:W-:Y:S01]  /*0cb0*/  VIADD R0, R0, 0x1 ;  /* 0x0000000100007836 */ /* 0x000fe20000000000 */
[----:B------:R-:W-:Y:S01]  /*0cc0*/  MOV R22, 0x3c0885e4 ;  /* 0x3c0885e400167802 */ /* 0x000fe20000000f00 */
[----:B------:R-:W-:Y:S01]  /*0cd0*/  FFMA R18, R3, R18, -0.0013887860113754868507 ;  /* 0xbab607ed03127423 */ /* 0x000fe20000000012 */
[----:B------:R-:W-:Y:S01]  /*0ce0*/  ISETP.NE.U32.AND P0, PT, R19, 0x1, PT ;  /* 0x000000011300780c */ /* 0x000fe20003f05070 */
[----:B------:R-:W-:Y:S01]  /*0cf0*/  IMAD.MOV.U32 R19, RZ, RZ, 0x3e2aaaa8 ;  /* 0x3e2aaaa8ff137424 */ /* 0x000fe200078e00ff */
[----:B------:R-:W-:Y:S01]  /*0d00*/  LOP3.LUT P1, RZ, R0, 0x2, RZ, 0xc0, !PT ;  /* 0x0000000200ff7812 */ /* 0x000fe2000782c0ff */
[----:B------:R-:W-:Y:S01]  /*0d10*/  BSSY.RECONVERGENT B1, `(.L_x_155) ;  /* 0x0000043000017945 */ /* 0x000fe20003800200 */
[----:B------:R-:W-:-:S02]  /*0d20*/  FSEL R18, R18, -0.00019574658654164522886, P0 ;  /* 0xb94d415312127808 */ /* 0x000fc40000000000 */
[----:B------:R-:W-:Y:S02]  /*0d30*/  FSEL R22, R22, 0.041666727513074874878, !P0 ;  /* 0x3d2aaabb16167808 */ /* 0x000fe40004000000 */
[----:B------:R-:W-:Y:S02]  /*0d40*/  FSEL R0, R2, 1, !P0 ;  /* 0x3f80000002007808 */ /* 0x000fe40004000000 */
[----:B------:R-:W-:Y:S01]  /*0d50*/  FSEL R19, -R19, -0.4999999701976776123, !P0 ;  /* 0xbeffffff13137808 */ /* 0x000fe20004000100 */
[C---:B------:R-:W-:Y:S01]  /*0d60*/  FFMA R18, R3.reuse, R18, R22 ;  /* 0x0000001203127223 */ /* 0x040fe20000000016 */
[----:B------:R-:W-:Y:S01]  /*0d70*/  FSETP.GE.AND P0, PT, |R16|, 105615, PT ;  /* 0x47ce47801000780b */ /* 0x000fe20003f06200 */
[C---:B------:R-:W-:Y:S02]  /*0d80*/  FFMA R21, R3.reuse, R0, RZ ;  /* 0x0000000003157223 */ /* 0x040fe400000000ff */
[----:B------:R-:W-:-:S04]  /*0d90*/  FFMA R18, R3, R18, R19 ;  /* 0x0000001203127223 */ /* 0x000fc80000000013 */
[----:B------:R-:W-:-:S04]  /*0da0*/  FFMA R21, R21, R18, R0 ;  /* 0x0000001215157223 */ /* 0x000fc80000000000 */
[----:B------:R-:W-:Y:S02]  /*0db0*/  @P1 FADD R21, RZ, -R21 ;  /* 0x80000015ff151221 */ /* 0x000fe40000000000 */
[----:B------:R-:W-:Y:S05]  /*0dc0*/  @!P0 BRA `(.L_x_156) ;  /* 0x0000000000dc8947 */ /* 0x000fea0003800000 */
        /* <DEDUP_REMOVED lines=11> */
.L_x_157:
        /* <DEDUP_REMOVED lines=25> */
[----:B------:R-:W-:Y:S01]  /*1010*/  UMOV UR5, 0x3bf921fb ;  /* 0x3bf921fb00057882 */ /* 0x000fe20000000000 */
[----:B------:R-:W-:-:S02]  /*1020*/  ISETP.GE.AND P1, PT, R16, RZ, PT ;  /* 0x000000ff1000720c */ /* 0x000fc40003f26270 */
[-C--:B--2---:R-:W-:Y:S02]  /*1030*/  @P0 SHF.L.W.U32.HI R0, R3, R17.reuse, R0 ;  /* 0x0000001103000219 */ /* 0x084fe40000010e00 */
[----:B---3--:R-:W-:-:S04]  /*1040*/  @P0 SHF.L.W.U32.HI R3, R2, R17, R3 ;  /* 0x0000001102030219 */ /* 0x008fc80000010e03 */
[C-C-:B------:R-:W-:Y:S01]  /*1050*/  SHF.L.W.U32.HI R17, R3.reuse, 0x2, R0.reuse ;  /* 0x0000000203117819 */ /* 0x140fe20000010e00 */
[----:B------:R-:W-:Y:S01]  /*1060*/  IMAD.SHL.U32 R3, R3, 0x4, RZ ;  /* 0x0000000403037824 */ /* 0x000fe200078e00ff */
[----:B------:R-:W-:Y:S02]  /*1070*/  SHF.R.U32.HI R0, RZ, 0x1e, R0 ;  /* 0x0000001eff007819 */ /* 0x000fe40000011600 */
[----:B------:R-:W-:Y:S02]  /*1080*/  SHF.R.S32.HI R18, RZ, 0x1f, R17 ;  /* 0x0000001fff127819 */ /* 0x000fe40000011411 */
[----:B0-----:R-:W-:Y:S02]  /*1090*/  LEA.HI R20, R17, R0, RZ, 0x1 ;  /* 0x0000000011147211 */ /* 0x001fe400078f08ff */
[C---:B------:R-:W-:Y:S02]  /*10a0*/  LOP3.LUT R2, R18.reuse, R3, RZ, 0x3c, !PT ;  /* 0x0000000312027212 */ /* 0x040fe400078e3cff */
[----:B------:R-:W-:-:S02]  /*10b0*/  LOP3.LUT R3, R18, R17, RZ, 0x3c, !PT ;  /* 0x0000001112037212 */ /* 0x000fc400078e3cff */
[----:B------:R-:W-:Y:S02]  /*10c0*/  LOP3.LUT R16, R17, R16, RZ, 0x3c, !PT ;  /* 0x0000001011107212 */ /* 0x000fe400078e3cff */
[----:B------:R-:W-:Y:S02]  /*10d0*/  IADD3 R0, PT, PT, -R20, RZ, RZ ;  /* 0x000000ff14007210 */ /* 0x000fe40007ffe1ff */
[----:B------:R-:W0:Y:S01]  /*10e0*/  I2F.F64.S64 R2, R2 ;  /* 0x0000000200027312 */ /* 0x000e220000301c00 */
[----:B------:R-:W-:Y:S02]  /*10f0*/  ISETP.GE.AND P0, PT, R16, RZ, PT ;  /* 0x000000ff1000720c */ /* 0x000fe40003f06270 */
[----:B------:R-:W-:Y:S01]  /*1100*/  @!P1 IMAD.MOV.U32 R20, RZ, RZ, R0 ;  /* 0x000000ffff149224 */ /* 0x000fe200078e0000 */
[----:B0-----:R-:W-:-:S10]  /*1110*/  DMUL R18, R2, UR4 ;  /* 0x0000000402127c28 */ /* 0x001fd40008000000 */
[----:B------:R-:W0:Y:S02]  /*1120*/  F2F.F32.F64 R18, R18 ;  /* 0x0000001200127310 */ /* 0x000e240000301000 */
[----:B0-----:R-:W-:-:S07]  /*1130*/  FSEL R17, -R18, R18, !P0 ;  /* 0x0000001212117208 */ /* 0x001fce0004000100 */
.L_x_156:
[----:B------:R-:W-:Y:S05]  /*1140*/  BSYNC.RECONVERGENT B1 ;  /* 0x0000000000017941 */ /* 0x000fea0003800200 */
.L_x_155:
[----:B------:R-:W-:Y:S01]  /*1150*/  FADD R2, -R15, -RZ ;  /* 0x800000ff0f027221 */ /* 0x000fe20000000100 */
[----:B------:R0:W1:Y:S01]  /*1160*/  MUFU.RSQ R16, -R15 ;  /* 0x8000000f00107308 */ /* 0x0000620000001400 */
[----:B------:R-:W-:Y:S02]  /*1170*/  BSSY.RECONVERGENT B1, `(.L_x_158) ;  /* 0x000000d000017945 */ /* 0x000fe40003800200 */
[----:B------:R-:W-:-:S05]  /*1180*/  VIADD R0, R2, 0xf3000000 ;  /* 0xf300000002007836 */ /* 0x000fca0000000000 */
[----:B------:R-:W-:-:S13]  /*1190*/  ISETP.GT.U32.AND P0, PT, R0, 0x727fffff, PT ;  /* 0x727fffff0000780c */ /* 0x000fda0003f04070 */
[----:B01----:R-:W-:Y:S05]  /*11a0*/  @!P0 BRA `(.L_x_159) ;  /* 0x0000000000148947 */ /* 0x003fea0003800000 */
[----:B------:R-:W-:Y:S02]  /*11b0*/  MOV R0, R2 ;  /* 0x0000000200007202 */ /* 0x000fe40000000f00 */
[----:B------:R-:W-:-:S07]  /*11c0*/  MOV R2, 0x11e0 ;  /* 0x000011e000027802 */ /* 0x000fce0000000f00 */
[----:B------:R-:W-:Y:S05]  /*11d0*/  CALL.REL.NOINC `($__internal_4_$__cuda_sm20_sqrt_rn_f32_slowpath) ;  /* 0x0000000c00187944 */ /* 0x000fea0003c00000 */
[----:B------:R-:W-:Y:S01]  /*11e0*/  IMAD.MOV.U32 R3, RZ, RZ, R0 ;  /* 0x000000ffff037224 */ /* 0x000fe200078e0000 */
[----:B------:R-:W-:Y:S06]  /*11f0*/  BRA `(.L_x_160) ;  /* 0x0000000000107947 */ /* 0x000fec0003800000 */
.L_x_159:
[----:B------:R-:W-:Y:S01]  /*1200*/  FMUL.FTZ R0, R15, -R16 ;  /* 0x800000100f007220 */ /* 0x000fe20000410000 */
[----:B------:R-:W-:-:S03]  /*1210*/  FMUL.FTZ R2, R16, 0.5 ;  /* 0x3f00000010027820 */ /* 0x000fc60000410000 */
[----:B------:R-:W-:-:S04]  /*1220*/  FFMA R3, -R0, R0, -R15 ;  /* 0x0000000000037223 */ /* 0x000fc8000000090f */
[----:B------:R-:W-:-:S07]  /*1230*/  FFMA R3, R3, R2, R0 ;  /* 0x0000000203037223 */ /* 0x000fce0000000000 */
.L_x_160:
[----:B------:R-:W-:Y:S05]  /*1240*/  BSYNC.RECONVERGENT B1 ;  /* 0x0000000000017941 */ /* 0x000fea0003800200 */
.L_x_158:
[----:B------:R-:W-:Y:S02]  /*1250*/  HFMA2 R19, -RZ, RZ, 1.291015625, -0.052581787109375 ;  /* 0x3d2aaabbff137431 */ /* 0x000fe400000001ff */
[----:B------:R-:W-:Y:S02]  /*1260*/  IMAD.MOV.U32 R15, RZ, RZ, 0x37cbac00 ;  /* 0x37cbac00ff0f7424 */ /* 0x000fe400078e00ff */
[----:B------:R-:W-:Y:S01]  /*1270*/  FMUL R0, R17, R17 ;  /* 0x0000001111007220 */ /* 0x000fe20000400000 */
[C---:B------:R-:W-:Y:S01]  /*1280*/  LOP3.LUT R16, R20.reuse, 0x1, RZ, 0xc0, !PT ;  /* 0x0000000114107812 */ /* 0x040fe200078ec0ff */
[----:B------:R-:W-:Y:S01]  /*1290*/  BSSY.RECONVERGENT B1, `(.L_x_161) ;  /* 0x0000024000017945 */ /* 0x000fe20003800200 */
[----:B------:R-:W-:Y:S01]  /*12a0*/  LOP3.LUT P1, RZ, R20, 0x2, RZ, 0xc0, !PT ;  /* 0x0000000214ff7812 */ /* 0x000fe2000782c0ff */
[----:B------:R-:W-:Y:S01]  /*12b0*/  FFMA R2, R0, R15, -0.0013887860113754868507 ;  /* 0xbab607ed00027423 */ /* 0x000fe2000000000f */
[----:B------:R-:W-:Y:S01]  /*12c0*/  ISETP.NE.U32.AND P0, PT, R16, 0x1, PT ;  /* 0x000000011000780c */ /* 0x000fe20003f05070 */
[----:B------:R-:W-:-:S03]  /*12d0*/  IMAD.MOV.U32 R16, RZ, RZ, 0x3effffff ;  /* 0x3effffffff107424 */ /* 0x000fc600078e00ff */
[----:B------:R-:W-:Y:S02]  /*12e0*/  FSEL R15, R2, -0.00019574658654164522886, !P0 ;  /* 0xb94d4153020f7808 */ /* 0x000fe40004000000 */
[----:B------:R-:W-:Y:S02]  /*12f0*/  FSEL R19, R19, 0.0083327032625675201416, !P0 ;  /* 0x3c0885e413137808 */ /* 0x000fe40004000000 */
[----:B------:R-:W-:Y:S02]  /*1300*/  FSEL R17, R17, 1, P0 ;  /* 0x3f80000011117808 */ /* 0x000fe40000000000 */
[----:B------:R-:W-:Y:S01]  /*1310*/  FSEL R16, -R16, -0.16666662693023681641, !P0 ;  /* 0xbe2aaaa810107808 */ /* 0x000fe20004000100 */
[C---:B------:R-:W-:Y:S02]  /*1320*/  FFMA R15, R0.reuse, R15, R19 ;  /* 0x0000000f000f7223 */ /* 0x040fe40000000013 */
[C---:B------:R-:W-:Y:S02]  /*1330*/  FFMA R2, R0.reuse, R17, RZ ;  /* 0x0000001100027223 */ /* 0x040fe400000000ff */
[----:B------:R-:W-:Y:S01]  /*1340*/  FFMA R15, R0, R15, R16 ;  /* 0x0000000f000f7223 */ /* 0x000fe20000000010 */
[----:B------:R-:W-:Y:S01]  /*1350*/  FADD R0, R3, R3 ;  /* 0x0000000303007221 */ /* 0x000fe20000000000 */
[----:B------:R-:W0:Y:S02]  /*1360*/  MUFU.RCP R16, R9 ;  /* 0x0000000900107308 */ /* 0x000e240000001000 */
[----:B------:R-:W-:Y:S01]  /*1370*/  FFMA R2, R2, R15, R17 ;  /* 0x0000000f02027223 */ /* 0x000fe20000000011 */
[----:B------:R-:W-:-:S03]  /*1380*/  FFMA R0, R21, R0, R14 ;  /* 0x0000000015007223 */ /* 0x000fc6000000000e */
[----:B------:R-:W-:-:S04]  /*1390*/  @P1 FADD R2, RZ, -R2 ;  /* 0x80000002ff021221 */ /* 0x000fc80000000000 */
[C-C-:B------:R-:W-:Y:S01]  /*13a0*/  FFMA R15, R2.reuse, 1.732050776481628418, R21.reuse ;  /* 0x3fddb3d7020f7823 */ /* 0x140fe20000000015 */
[----:B------:R-:W-:-:S03]  /*13b0*/  FFMA R21, R2, -1.732050776481628418, R21 ;  /* 0xbfddb3d702157823 */ /* 0x000fc60000000015 */
[-CC-:B------:R-:W-:Y:S01]  /*13c0*/  FFMA R15, R15, -R3.reuse, R14.reuse ;  /* 0x800000030f0f7223 */ /* 0x180fe2000000000e */
[----:B------:R-:W-:Y:S01]  /*13d0*/  FFMA R21, R21, -R3, R14 ;  /* 0x8000000315157223 */ /* 0x000fe2000000000e */
[----:B0-----:R-:W-:-:S03]  /*13e0*/  FFMA R3, R16, -R9, 1 ;  /* 0x3f80000010037423 */ /* 0x001fc60000000809 */
[----:B------:R-:W-:Y:S01]  /*13f0*/  FSETP.GT.AND P0, PT, R15, R0, PT ;  /* 0x000000000f00720b */ /* 0x000fe20003f04000 */
[----:B------:R-:W-:-:S03]  /*1400*/  FFMA R3, R16, R3, R16 ;  /* 0x0000000310037223 */ /* 0x000fc60000000010 */
[----:B------:R-:W-:-:S04]  /*1410*/  FSEL R0, R15, R0, P0 ;  /* 0x000000000f007208 */ /* 0x000fc80000000000 */
[----:B------:R-:W-:-:S04]  /*1420*/  FSETP.GT.AND P0, PT, R21, R0, PT ;  /* 0x000000001500720b */ /* 0x000fc80003f04000 */
[----:B------:R-:W-:-:S05]  /*1430*/  FSEL R0, R21, R0, P0 ;  /* 0x0000000015007208 */ /* 0x000fca0000000000 */
[----:B------:R-:W-:-:S03]  /*1440*/  FFMA R2, R0, R3, RZ ;  /* 0x0000000300027223 */ /* 0x000fc600000000ff */
[----:B------:R-:W0:Y:S01]  /*1450*/  FCHK P0, R0, R9 ;  /* 0x0000000900007302 */ /* 0x000e220000000000 */
[----:B------:R-:W-:-:S04]  /*1460*/  FFMA R14, R2, -R9, R0 ;  /* 0x80000009020e7223 */ /* 0x000fc80000000000 */
[----:B------:R-:W-:Y:S01]  /*1470*/  FFMA R3, R3, R14, R2 ;  /* 0x0000000e03037223 */ /* 0x000fe20000000002 */
[----:B0-----:R-:W-:Y:S06]  /*1480*/  @!P0 BRA `(.L_x_162) ;  /* 0x0000000000108947 */ /* 0x001fec0003800000 */
[----:B------:R-:W-:Y:S01]  /*1490*/  IMAD.MOV.U32 R3, RZ, RZ, R9 ;  /* 0x000000ffff037224 */ /* 0x000fe200078e0009 */
[----:B------:R-:W-:-:S07]  /*14a0*/  MOV R2, 0x14c0 ;  /* 0x000014c000027802 */ /* 0x000fce0000000f00 */
[----:B------:R-:W-:Y:S05]  /*14b0*/  CALL.REL.NOINC `($__internal_5_$__cuda_sm3x_div_rn_noftz_f32_slowpath) ;  /* 0x0000000800b87944 */ /* 0x000fea0003c00000 */
[----:B------:R-:W-:-:S07]  /*14c0*/  MOV R3, R0 ;  /* 0x0000000000037202 */ /* 0x000fce0000000f00 */
.L_x_162:
[----:B------:R-:W-:Y:S05]  /*14d0*/  BSYNC.RECONVERGENT B1 ;  /* 0x0000000000017941 */ /* 0x000fea0003800200 */
.L_x_161:
[--C-:B------:R-:W-:Y:S01]  /*14e0*/  FADD R0, R8, -R3.reuse ;  /* 0x8000000308007221 */ /* 0x100fe20000000000 */
[----:B------:R-:W-:Y:S01]  /*14f0*/  FADD R10, R10, -R3 ;  /* 0x800000030a0a7221 */ /* 0x000fe20000000000 */
[----:B------:R-:W-:Y:S02]  /*1500*/  BSSY.RECONVERGENT B1, `(.L_x_163) ;  /* 0x0000017000017945 */ /* 0x000fe40003800200 */
[----:B------:R-:W-:Y:S01]  /*1510*/  FMUL R8, R13, R0 ;  /* 0x000000000d087220 */ /* 0x000fe20000400000 */
[----:B------:R-:W-:-:S03]  /*1520*/  FMUL R9, R11, R10 ;  /* 0x0000000a0b097220 */ /* 0x000fc60000400000 */
[-C--:B------:R-:W-:Y:S01]  /*1530*/  FFMA R8, R11, R11.reuse, -R8 ;  /* 0x0000000b0b087223 */ /* 0x080fe20000000808 */
[C---:B------:R-:W-:Y:S01]  /*1540*/  FMUL R11, R12.reuse, R11 ;  /* 0x0000000b0c0b7220 */ /* 0x040fe20000400000 */
[----:B------:R-:W-:Y:S02]  /*1550*/  FFMA R12, R12, R13, -R9 ;  /* 0x0000000d0c0c7223 */ /* 0x000fe40000000809 */
[----:B------:R-:W-:Y:S01]  /*1560*/  FMUL R9, R8, R8 ;  /* 0x0000000808097220 */ /* 0x000fe20000400000 */
[----:B------:R-:W-:-:S03]  /*1570*/  FFMA R10, R0, R10, -R11 ;  /* 0x0000000a000a7223 */ /* 0x000fc6000000080b */
[----:B------:R-:W-:-:S04]  /*1580*/  FFMA R9, R12, R12, R9 ;  /* 0x0000000c0c097223 */ /* 0x000fc80000000009 */
[----:B------:R-:W-:Y:S01]  /*1590*/  FFMA R11, R10, R10, R9 ;  /* 0x0000000a0a0b7223 */ /* 0x000fe20000000009 */
[----:B------:R-:W-:-:S03]  /*15a0*/  IMAD.MOV.U32 R9, RZ, RZ, R3 ;  /* 0x000000ffff097224 */ /* 0x000fc600078e0003 */
[----:B------:R-:W-:Y:S01]  /*15b0*/  VIADD R0, R11, 0xf3000000 ;  /* 0xf30000000b007836 */ /* 0x000fe20000000000 */
[----:B------:R0:W1:Y:S04]  /*15c0*/  MUFU.RSQ R2, R11 ;  /* 0x0000000b00027308 */ /* 0x0000680000001400 */
[----:B------:R-:W-:-:S13]  /*15d0*/  ISETP.GT.U32.AND P0, PT, R0, 0x727fffff, PT ;  /* 0x727fffff0000780c */ /* 0x000fda0003f04070 */
[----:B01----:R-:W-:Y:S05]  /*15e0*/  @!P0 BRA `(.L_x_164) ;  /* 0x0000000000108947 */ /* 0x003fea0003800000 */
[----:B------:R-:W-:Y:S02]  /*15f0*/  MOV R0, R11 ;  /* 0x0000000b00007202 */ /* 0x000fe40000000f00 */
[----:B------:R-:W-:-:S07]  /*1600*/  MOV R2, 0x1620 ;  /* 0x0000162000027802 */ /* 0x000fce0000000f00 */
[----:B------:R-:W-:Y:S05]  /*1610*/  CALL.REL.NOINC `($__internal_4_$__cuda_sm20_sqrt_rn_f32_slowpath) ;  /* 0x0000000800087944 */ /* 0x000fea0003c00000 */
[----:B------:R-:W-:Y:S05]  /*1620*/  BRA `(.L_x_165) ;  /* 0x0000000000107947 */ /* 0x000fea0003800000 */
.L_x_164:
[----:B------:R-:W-:Y:S01]  /*1630*/  FMUL.FTZ R0, R11, R2 ;  /* 0x000000020b007220 */ /* 0x000fe20000410000 */
[----:B------:R-:W-:-:S03]  /*1640*/  FMUL.FTZ R2, R2, 0.5 ;  /* 0x3f00000002027820 */ /* 0x000fc60000410000 */
[----:B------:R-:W-:-:S04]  /*1650*/  FFMA R3, -R0, R0, R11 ;  /* 0x0000000000037223 */ /* 0x000fc8000000010b */
[----:B------:R-:W-:-:S07]  /*1660*/  FFMA R0, R3, R2, R0 ;  /* 0x0000000203007223 */ /* 0x000fce0000000000 */
.L_x_165:
[----:B------:R-:W-:Y:S05]  /*1670*/  BSYNC.RECONVERGENT B1 ;  /* 0x0000000000017941 */ /* 0x000fea0003800200 */
.L_x_163:
[----:B------:R-:W-:Y:S01]  /*1680*/  VIADD R2, R0, 0x1800000 ;  /* 0x0180000000027836 */ /* 0x000fe20000000000 */
[----:B------:R-:W-:Y:S04]  /*1690*/  BSSY.RECONVERGENT B1, `(.L_x_166) ;  /* 0x000000c000017945 */ /* 0x000fe80003800200 */
[----:B------:R-:W-:-:S04]  /*16a0*/  LOP3.LUT R2, R2, 0x7f800000, RZ, 0xc0, !PT ;  /* 0x7f80000002027812 */ /* 0x000fc800078ec0ff */
[----:B------:R-:W-:-:S13]  /*16b0*/  ISETP.GT.U32.AND P0, PT, R2, 0x1ffffff, PT ;  /* 0x01ffffff0200780c */ /* 0x000fda0003f04070 */
[----:B------:R-:W-:Y:S05]  /*16c0*/  @P0 BRA `(.L_x_167) ;  /* 0x0000000000100947 */ /* 0x000fea0003800000 */
[----:B------:R-:W-:-:S07]  /*16d0*/  MOV R14, 0x16f0 ;  /* 0x000016f0000e7802 */ /* 0x000fce0000000f00 */
[----:B------:R-:W-:Y:S05]  /*16e0*/  CALL.REL.NOINC `($__internal_3_$__cuda_sm20_rcp_rn_f32_slowpath) ;  /* 0x0000000000fc7944 */ /* 0x000fea0003c00000 */
[----:B------:R-:W-:Y:S01]  /*16f0*/  IMAD.MOV.U32 R3, RZ, RZ, R0 ;  /* 0x000000ffff037224 */ /* 0x000fe200078e0000 */
[----:B------:R-:W-:Y:S06]  /*1700*/  BRA `(.L_x_168) ;  /* 0x0000000000107947 */ /* 0x000fec0003800000 */
.L_x_167:
[----:B------:R-:W0:Y:S02]  /*1710*/  MUFU.RCP R3, R0 ;  /* 0x0000000000037308 */ /* 0x000e240000001000 */
[----:B0-----:R-:W-:-:S04]  /*1720*/  FFMA R2, R3, R0, -1 ;  /* 0xbf80000003027423 */ /* 0x001fc80000000000 */
[----:B------:R-:W-:-:S04]  /*1730*/  FADD.FTZ R2, -R2, -RZ ;  /* 0x800000ff02027221 */ /* 0x000fc80000010100 */
[----:B------:R-:W-:-:S07]  /*1740*/  FFMA R3, R3, R2, R3 ;  /* 0x0000000203037223 */ /* 0x000fce0000000003 */
.L_x_168:
[----:B------:R-:W-:Y:S05]  /*1750*/  BSYNC.RECONVERGENT B1 ;  /* 0x0000000000017941 */ /* 0x000fea0003800200 */
.L_x_166:
[-C--:B------:R-:W-:Y:S01]  /*1760*/  FMUL R12, R12, R3.reuse ;  /* 0x000000030c0c7220 */ /* 0x080fe20000400000 */
[-C--:B------:R-:W-:Y:S01]  /*1770*/  FMUL R8, R8, R3.reuse ;  /* 0x0000000308087220 */ /* 0x080fe20000400000 */
[----:B------:R-:W-:-:S07]  /*1780*/  FMUL R10, R10, R3 ;  /* 0x000000030a0a7220 */ /* 0x000fce0000400000 */
.L_x_143:
[----:B0-----:R-:W-:Y:S05]  /*1790*/  BSYNC.RECONVERGENT B0 ;  /* 0x0000000000007941 */ /* 0x001fea0003800200 */
.L_x_142:
[----:B------:R-:W0:Y:S01]  /*17a0*/  S2UR UR5, SR_CgaCtaId ;  /* 0x00000000000579c3 */ /* 0x000e220000008800 */
[----:B------:R-:W-:Y:S01]  /*17b0*/  UMOV UR4, 0x400 ;  /* 0x0000040000047882 */ /* 0x000fe20000000000 */
[----:B------:R-:W-:-:S04]  /*17c0*/  SHF.L.U32 R3, R6, 0x2, RZ ;  /* 0x0000000206037819 */ /* 0x000fc800000006ff */
[C---:B------:R-:W-:Y:S01]  /*17d0*/  LOP3.LUT R2, R3.reuse, 0x7c, RZ, 0xc0, !PT ;  /* 0x0000007c03027812 */ /* 0x040fe200078ec0ff */
[C---:B------:R-:W-:Y:S01]  /*17e0*/  VIADD R16, R3.reuse, 0x10 ;  /* 0x0000001003107836 */ /* 0x040fe20000000000 */
[----:B------:R-:W-:Y:S02]  /*17f0*/  IADD3 R13, PT, PT, R3, 0x20, RZ ;  /* 0x00000020030d7810 */ /* 0x000fe40007ffe0ff */
[----:B------:R-:W-:Y:S02]  /*1800*/  LOP3.LUT R11, R2, 0x40, RZ, 0x3c, !PT ;  /* 0x00000040020b7812 */ /* 0x000fe400078e3cff */
[----:B------:R-:W-:Y:S02]  /*1810*/  LOP3.LUT R15, R13, 0x7c, RZ, 0xc0, !PT ;  /* 0x0000007c0d0f7812 */ /* 0x000fe400078ec0ff */
[----:B------:R-:W-:Y:S01]  /*1820*/  LOP3.LUT R19, R16, 0x7c, RZ, 0xc0, !PT ;  /* 0x0000007c10137812 */ /* 0x000fe200078ec0ff */
[----:B0-----:R-:W-:-:S06]  /*1830*/  ULEA UR4, UR5, UR4, 0x18 ;  /* 0x0000000405047291 */ /* 0x001fcc000f8ec0ff */
[----:B------:R-:W-:-:S04]  /*1840*/  LEA R0, R7, UR4, 0x7 ;  /* 0x0000000407007c11 */ /* 0x000fc8000f8e38ff */
[C---:B------:R-:W-:Y:S01]  /*1850*/  IADD3 R19, PT, PT, R0.reuse, R19, RZ ;  /* 0x0000001300137210 */ /* 0x040fe20007ffe0ff */
[C---:B------:R-:W-:Y:S02]  /*1860*/  IMAD.IADD R2, R0.reuse, 0x1, R3 ;  /* 0x0000000100027824 */ /* 0x040fe400078e0203 */
[C---:B------:R-:W-:Y:S02]  /*1870*/  IMAD.IADD R11, R0.reuse, 0x1, R11 ;  /* 0x00000001000b7824 */ /* 0x040fe400078e020b */
[----:B------:R-:W-:Y:S01]  /*1880*/  IMAD.IADD R15, R0, 0x1, R15 ;  /* 0x00000001000f7824 */ /* 0x000fe200078e020f */
[----:B------:R-:W-:Y:S04]  /*1890*/  STS [R2], R9 ;  /* 0x0000000902007388 */ /* 0x000fe80000000800 */
[----:B------:R0:W1:Y:S02]  /*18a0*/  LDS R14, [R11] ;  /* 0x000000000b0e7984 */ /* 0x0000640000000800 */
[C---:B0-----:R-:W-:Y:S01]  /*18b0*/  VIADD R11, R3.reuse, 0x8 ;  /* 0x00000008030b7836 */ /* 0x041fe20000000000 */
[----:B------:R-:W-:-:S04]  /*18c0*/  IADD3 R3, PT, PT, R3, 0x4, RZ ;  /* 0x0000000403037810 */ /* 0x000fc80007ffe0ff */
[----:B------:R-:W-:-:S05]  /*18d0*/  LOP3.LUT R21, R11, 0x7c, RZ, 0xc0, !PT ;  /* 0x0000007c0b157812 */ /* 0x000fca00078ec0ff */
[----:B------:R-:W-:Y:S01]  /*18e0*/  IMAD.IADD R21, R0, 0x1, R21 ;  /* 0x0000000100157824 */ /* 0x000fe200078e0215 */
[----:B-1----:R-:W-:-:S05]  /*18f0*/  FMNMX R13, R14, R9, !PT ;  /* 0x000000090e0d7209 */ /* 0x002fca0007800000 */
[----:B------:R-:W-:Y:S04]  /*1900*/  STS [R2], R13 ;  /* 0x0000000d02007388 */ /* 0x000fe80000000800 */
[----:B------:R-:W0:Y:S02]  /*1910*/  LDS R14, [R15] ;  /* 0x000000000f0e7984 */ /* 0x000e240000000800 */
[----:B0-----:R-:W-:Y:S02]  /*1920*/  FMNMX R17, R13, R14, !PT ;  /* 0x0000000e0d117209 */ /* 0x001fe40007800000 */
[----:B------:R-:W-:-:S03]  /*1930*/  LOP3.LUT R13, R3, 0x7c, RZ, 0xc0, !PT ;  /* 0x0000007c030d7812 */ /* 0x000fc600078ec0ff */
[----:B------:R-:W-:Y:S02]  /*1940*/  STS [R2], R17 ;  /* 0x0000001102007388 */ /* 0x000fe40000000800 */
[----:B------:R-:W-:Y:S02]  /*1950*/  IMAD.IADD R13, R0, 0x1, R13 ;  /* 0x00000001000d7824 */ /* 0x000fe400078e020d */
[----:B------:R-:W0:Y:S02]  /*1960*/  LDS R14, [R19] ;  /* 0x00000000130e7984 */ /* 0x000e240000000800 */
[----:B0-----:R-:W-:-:S05]  /*1970*/  FMNMX R11, R17, R14, !PT ;  /* 0x0000000e110b7209 */ /* 0x001fca0007800000 */
[----:B------:R-:W-:Y:S04]  /*1980*/  STS [R2], R11 ;  /* 0x0000000b02007388 */ /* 0x000fe80000000800 */
[----:B------:R-:W0:Y:S02]  /*1990*/  LDS R14, [R21] ;  /* 0x00000000150e7984 */ /* 0x000e240000000800 */
[----:B0-----:R-:W-:-:S05]  /*19a0*/  FMNMX R3, R11, R14, !PT ;  /* 0x0000000e0b037209 */ /* 0x001fca0007800000 */
[----:B------:R-:W-:Y:S04]  /*19b0*/  STS [R2], R3 ;  /* 0x0000000302007388 */ /* 0x000fe80000000800 */
[----:B------:R-:W0:Y:S02]  /*19c0*/  LDS R0, [R13] ;  /* 0x000000000d007984 */ /* 0x000e240000000800 */
[----:B0-----:R-:W-:-:S04]  /*19d0*/  FMNMX R0, R3, R0, !PT ;  /* 0x0000000003007209 */ /* 0x001fc80007800000 */
[----:B------:R-:W-:-:S13]  /*19e0*/  FSETP.NEU.AND P0, PT, R0, R9, PT ;  /* 0x000000090000720b */ /* 0x000fda0003f0d000 */
[----:B------:R-:W-:Y:S05]  /*19f0*/  @P0 EXIT ;  /* 0x000000000000094d */ /* 0x000fea0003800000 */
[----:B------:R-:W2:Y:S01]  /*1a00*/  LDG.E R11, desc[UR6][R4.64+0x8] ;  /* 0x00000806040b7981 */ /* 0x000ea2000c1e1900 */
[----:B------:R-:W0:Y:S03]  /*1a10*/  LDC.64 R2, c[0x0][0x380] ;  /* 0x0000e000ff027b82 */ /* 0x000e260000000a00 */
[----:B------:R-:W3:Y:S04]  /*1a20*/  LDG.E R9, desc[UR6][R4.64+0x4] ;  /* 0x0000040604097981 */ /* 0x000ee8000c1e1900 */
[----:B------:R-:W4:Y:S01]  /*1a30*/  LDG.E R13, desc[UR6][R4.64+0xc] ;  /* 0x00000c06040d7981 */ /* 0x000f22000c1e1900 */
[----:B0-----:R-:W-:-:S05]  /*1a40*/  IMAD.WIDE.U32 R2, R7, 0x14, R2 ;  /* 0x0000001407027825 */ /* 0x001fca00078e0002 */
[----:B------:R-:W-:Y:S04]  /*1a50*/  STG.E desc[UR6][R2.64], R6 ;  /* 0x0000000602007986 */ /* 0x000fe8000c101906 */
[----:B------:R-:W-:Y:S04]  /*1a60*/  STG.E desc[UR6][R2.64+0x8], R12 ;  /* 0x0000080c02007986 */ /* 0x000fe8000c101906 */
[----:B------:R-:W-:Y:S04]  /*1a70*/  STG.E desc[UR6][R2.64+0xc], R8 ;  /* 0x00000c0802007986 */ /* 0x000fe8000c101906 */
[----:B------:R-:W-:Y:S01]  /*1a80*/  STG.E desc[UR6][R2.64+0x10], R10 ;  /* 0x0000100a02007986 */ /* 0x000fe2000c101906 */
[----:B--2---:R-:W-:-:S04]  /*1a90*/  FMUL R11, R8, R11 ;  /* 0x0000000b080b7220 */ /* 0x004fc80000400000 */
[----:B---3--:R-:W-:-:S04]  /*1aa0*/  FFMA R9, R12, R9, R11 ;  /* 0x000000090c097223 */ /* 0x008fc8000000000b */
[----:B----4-:R-:W-:-:S05]  /*1ab0*/  FFMA R9, R10, R13, R9 ;  /* 0x0000000d0a097223 */ /* 0x010fca0000000009 */
[----:B------:R-:W-:Y:S01]  /*1ac0*/  STG.E desc[UR6][R2.64+0x4], R9 ;  /* 0x0000040902007986 */ /* 0x000fe2000c101906 */
[----:B------:R-:W-:Y:S05]  /*1ad0*/  EXIT ;  /* 0x000000000000794d */ /* 0x000fea0003800000 */
        .weak           $__internal_3_$__cuda_sm20_rcp_rn_f32_slowpath
        .type           $__internal_3_$__cuda_sm20_rcp_rn_f32_slowpath,@function
        .size           $__internal_3_$__cuda_sm20_rcp_rn_f32_slowpath,($__internal_4_$__cuda_sm20_sqrt_rn_f32_slowpath - $__internal_3_$__cuda_sm20_rcp_rn_f32_slowpath)
$__internal_3_$__cuda_sm20_rcp_rn_f32_slowpath:
[----:B------:R-:W-:Y:S01]  /*1ae0*/  IMAD.SHL.U32 R2, R0, 0x2, RZ ;  /* 0x0000000200027824 */ /* 0x000fe200078e00ff */
[----:B------:R-:W-:Y:S04]  /*1af0*/  BSSY.RECONVERGENT B2, `(.L_x_169) ;  /* 0x0000030000027945 */ /* 0x000fe80003800200 */
[----:B------:R-:W-:-:S04]  /*1b00*/  SHF.R.U32.HI R2, RZ, 0x18, R2 ;  /* 0x00000018ff027819 */ /* 0x000fc80000011602 */
[----:B------:R-:W-:-:S13]  /*1b10*/  ISETP.NE.U32.AND P0, PT, R2, RZ, PT ;  /* 0x000000ff0200720c */ /* 0x000fda0003f05070 */
[----:B------:R-:W-:Y:S05]  /*1b20*/  @P0 BRA `(.L_x_170) ;  /* 0x0000000000280947 */ /* 0x000fea0003800000 */
[----:B------:R-:W-:-:S04]  /*1b30*/  SHF.L.U32 R2, R0, 0x1, RZ ;  /* 0x0000000100027819 */ /* 0x000fc800000006ff */
        /* <DEDUP_REMOVED lines=9> */
.L_x_170:
[----:B------:R-:W-:-:S05]  /*1bd0*/  VIADD R17, R2, 0xffffff03 ;  /* 0xffffff0302117836 */ /* 0x000fca0000000000 */
[----:B------:R-:W-:-:S13]  /*1be0*/  ISETP.GT.U32.AND P0, PT, R17, 0x1, PT ;  /* 0x000000011100780c */ /* 0x000fda0003f04070 */
[----:B------:R-:W-:Y:S05]  /*1bf0*/  @P0 BRA `(.L_x_172) ;  /* 0x0000000000780947 */ /* 0x000fea0003800000 */
[----:B------:R-:W-:Y:S01]  /*1c00*/  LOP3.LUT R3, R0, 0x7fffff, RZ, 0xc0, !PT ;  /* 0x007fffff00037812 */ /* 0x000fe200078ec0ff */
[----:B------:R-:W-:Y:S01]  /*1c10*/  IMAD.MOV.U32 R18, RZ, RZ, 0x3 ;  /* 0x00000003ff127424 */ /* 0x000fe200078e00ff */
[----:B------:R-:W-:Y:S02]  /*1c20*/  IADD3 R2, PT, PT, R2, -0xfc, RZ ;  /* 0xffffff0402027810 */ /* 0x000fe40007ffe0ff */
        /* <DEDUP_REMOVED lines=11> */
[----:B------:R-:W-:Y:S02]  /*1ce0*/  LOP3.LUT R18, R18, R11, RZ, 0xc0, !PT ;  /* 0x0000000b12127212 */ /* 0x000fe400078ec0ff */
[----:B------:R-:W-:-:S02]  /*1cf0*/  IADD3 R16, PT, PT, -R13, RZ, RZ ;  /* 0x000000ff0d107210 */ /* 0x000fc40007ffe1ff */
[-C--:B------:R-:W-:Y:S02]  /*1d00*/  SHF.R.U32.HI R18, RZ, R17.reuse, R18 ;  /* 0x00000011ff127219 */ /* 0x080fe40000011612 */
[----:B------:R-:W-:Y:S02]  /*1d10*/  LOP3.LUT P1, RZ, R16, R17, R11, 0xf8, !PT ;  /* 0x0000001110ff7212 */ /* 0x000fe4000782f80b */
[C---:B------:R-:W-:Y:S02]  /*1d20*/  LOP3.LUT P0, RZ, R18.reuse, 0x1, RZ, 0xc0, !PT ;  /* 0x0000000112ff7812 */ /* 0x040fe4000780c0ff */
[----:B------:R-:W-:-:S04]  /*1d30*/  LOP3.LUT P2, RZ, R18, 0x2, RZ, 0xc0, !PT ;  /* 0x0000000212ff7812 */ /* 0x000fc8000784c0ff */
[----:B------:R-:W-:Y:S02]  /*1d40*/  PLOP3.LUT P0, PT, P0, P1, P2, 0xe0, 0x0 ;  /* 0x000000000000781c */ /* 0x000fe40000703c20 */
[----:B------:R-:W-:Y:S02]  /*1d50*/  LOP3.LUT P1, RZ, R0, 0x7fffff, RZ, 0xc0, !PT ;  /* 0x007fffff00ff7812 */ /* 0x000fe4000782c0ff */
[----:B------:R-:W-:-:S05]  /*1d60*/  SEL R3, RZ, 0x1, !P0 ;  /* 0x00000001ff037807 */ /* 0x000fca0004000000 */
[----:B------:R-:W-:-:S05]  /*1d70*/  IMAD.MOV R3, RZ, RZ, -R3 ;  /* 0x000000ffff037224 */ /* 0x000fca00078e0a03 */
[----:B------:R-:W-:Y:S02]  /*1d80*/  ISETP.GE.AND P0, PT, R3, RZ, PT ;  /* 0x000000ff0300720c */ /* 0x000fe40003f06270 */
[----:B------:R-:W-:-:S11]  /*1d90*/  SHF.R.U32.HI R3, RZ, R2, R11 ;  /* 0x00000002ff037219 */ /* 0x000fd6000001160b */
[----:B------:R-:W-:-:S05]  /*1da0*/  @!P0 VIADD R3, R3, 0x1 ;  /* 0x0000000103038836 */ /* 0x000fca0000000000 */
[----:B------:R-:W-:-:S04]  /*1db0*/  @!P1 SHF.L.U32 R3, R3, 0x1, RZ ;  /* 0x0000000103039819 */ /* 0x000fc800000006ff */
[----:B------:R-:W-:Y:S01]  /*1dc0*/  LOP3.LUT R3, R3, 0x80000000, R0, 0xf8, !PT ;  /* 0x8000000003037812 */ /* 0x000fe200078ef800 */
[----:B------:R-:W-:Y:S06]  /*1dd0*/  BRA `(.L_x_171) ;  /* 0x0000000000047947 */ /* 0x000fec0003800000 */
.L_x_172:
[----:B------:R0:W1:Y:S02]  /*1de0*/  MUFU.RCP R3, R0 ;  /* 0x0000000000037308 */ /* 0x0000640000001000 */
.L_x_171:
[----:B------:R-:W-:Y:S05]  /*1df0*/  BSYNC.RECONVERGENT B2 ;  /* 0x0000000000027941 */ /* 0x000fea0003800200 */
.L_x_169:
[----:B01----:R-:W-:Y:S01]  /*1e00*/  IMAD.MOV.U32 R0, RZ, RZ, R3 ;  /* 0x000000ffff007224 */ /* 0x003fe200078e0003 */
[----:B------:R-:W-:Y:S01]  /*1e10*/  MOV R2, R14 ;  /* 0x0000000e00027202 */ /* 0x000fe20000000f00 */
[----:B------:R-:W-:-:S04]  /*1e20*/  IMAD.MOV.U32 R3, RZ, RZ, 0x0 ;  /* 0x00000000ff037424 */ /* 0x000fc800078e00ff */
[----:B------:R-:W-:Y:S05]  /*1e30*/  RET.REL.NODEC R2 `(_Z12GMMFindSplitP10GMMSplit_tiPfi) ;  /* 0xffffffe002707950 */ /* 0x000fea0003c3ffff */
        .weak           $__internal_4_$__cuda_sm20_sqrt_rn_f32_slowpath
        .type           $__internal_4_$__cuda_sm20_sqrt_rn_f32_slowpath,@function
        .size           $__internal_4_$__cuda_sm20_sqrt_rn_f32_slowpath,($__internal_5_$__cuda_sm3x_div_rn_noftz_f32_slowpath - $__internal_4_$__cuda_sm20_sqrt_rn_f32_slowpath)
$__internal_4_$__cuda_sm20_sqrt_rn_f32_slowpath:
[----:B------:R-:W-:-:S13]  /*1e40*/  LOP3.LUT P0, RZ, R0, 0x7fffffff, RZ, 0xc0, !PT ;  /* 0x7fffffff00ff7812 */ /* 0x000fda000780c0ff */
[----:B------:R-:W-:Y:S01]  /*1e50*/  @!P0 MOV R3, R0 ;  /* 0x0000000000038202 */ /* 0x000fe20000000f00 */
[----:B------:R-:W-:Y:S06]  /*1e60*/  @!P0 BRA `(.L_x_173) ;  /* 0x0000000000408947 */ /* 0x000fec0003800000 */
[----:B------:R-:W-:-:S13]  /*1e70*/  FSETP.GEU.FTZ.AND P0, PT, R0, RZ, PT ;  /* 0x000000ff0000720b */ /* 0x000fda0003f1e000 */
[----:B------:R-:W-:Y:S01]  /*1e80*/  @!P0 IMAD.MOV.U32 R3, RZ, RZ, 0x7fffffff ;  /* 0x7fffffffff038424 */ /* 0x000fe200078e00ff */
[----:B------:R-:W-:Y:S06]  /*1e90*/  @!P0 BRA `(.L_x_173) ;  /* 0x0000000000348947 */ /* 0x000fec0003800000 */
[----:B------:R-:W-:-:S13]  /*1ea0*/  FSETP.GTU.FTZ.AND P0, PT, |R0|, +INF , PT ;  /* 0x7f8000000000780b */ /* 0x000fda0003f1c200 */
[----:B------:R-:W-:Y:S01]  /*1eb0*/  @P0 FADD.FTZ R3, R0, 1 ;  /* 0x3f80000000030421 */ /* 0x000fe20000010000 */
[----:B------:R-:W-:Y:S06]  /*1ec0*/  @P0 BRA `(.L_x_173) ;  /* 0x0000000000280947 */ /* 0x000fec0003800000 */
[----:B------:R-:W-:-:S13]  /*1ed0*/  FSETP.NEU.FTZ.AND P0, PT, |R0|, +INF , PT ;  /* 0x7f8000000000780b */ /* 0x000fda0003f1d200 */
[----:B------:R-:W-:-:S04]  /*1ee0*/  @P0 FFMA R18, R0, 1.84467440737095516160e+19, RZ ;  /* 0x5f80000000120823 */ /* 0x000fc800000000ff */
[----:B------:R-:W0:Y:S02]  /*1ef0*/  @P0 MUFU.RSQ R3, R18 ;  /* 0x0000001200030308 */ /* 0x000e240000001400 */
[----:B0-----:R-:W-:Y:S01]  /*1f00*/  @P0 FMUL.FTZ R19, R18, R3 ;  /* 0x0000000312130220 */ /* 0x001fe20000410000 */
[----:B------:R-:W-:Y:S01]  /*1f10*/  @P0 FMUL.FTZ R23, R3, 0.5 ;  /* 0x3f00000003170820 */ /* 0x000fe20000410000 */
[----:B------:R-:W-:Y:S02]  /*1f20*/  @!P0 MOV R3, R0 ;  /* 0x0000000000038202 */ /* 0x000fe40000000f00 */
[----:B------:R-:W-:-:S04]  /*1f30*/  @P0 FADD.FTZ R22, -R19, -RZ ;  /* 0x800000ff13160221 */ /* 0x000fc80000010100 */
[----:B------:R-:W-:-:S04]  /*1f40*/  @P0 FFMA R22, R19, R22, R18 ;  /* 0x0000001613160223 */ /* 0x000fc80000000012 */
[----:B------:R-:W-:-:S04]  /*1f50*/  @P0 FFMA R22, R22, R23, R19 ;  /* 0x0000001716160223 */ /* 0x000fc80000000013 */
[----:B------:R-:W-:-:S07]  /*1f60*/  @P0 FMUL.FTZ R3, R22, 2.3283064365386962891e-10 ;  /* 0x2f80000016030820 */ /* 0x000fce0000410000 */
.L_x_173:
[----:B------:R-:W-:Y:S02]  /*1f70*/  IMAD.MOV.U32 R0, RZ, RZ, R3 ;  /* 0x000000ffff007224 */ /* 0x000fe400078e0003 */
[----:B------:R-:W-:-:S04]  /*1f80*/  HFMA2 R3, -RZ, RZ, 0, 0 ;  /* 0x00000000ff037431 */ /* 0x000fc800000001ff */
[----:B------:R-:W-:Y:S05]  /*1f90*/  RET.REL.NODEC R2 `(_Z12GMMFindSplitP10GMMSplit_tiPfi) ;  /* 0xffffffe002187950 */ /* 0x000fea0003c3ffff */
        .weak           $__internal_5_$__cuda_sm3x_div_rn_noftz_f32_slowpath
        .type           $__internal_5_$__cuda_sm3x_div_rn_noftz_f32_slowpath,@function
        .size           $__internal_5_$__cuda_sm3x_div_rn_noftz_f32_slowpath,(.L_x_280 - $__internal_5_$__cuda_sm3x_div_rn_noftz_f32_slowpath)
$__internal_5_$__cuda_sm3x_div_rn_noftz_f32_slowpath:
[----:B------:R-:W-:Y:S01]  /*1fa0*/  SHF.R.U32.HI R18, RZ, 0x17, R3 ;  /* 0x00000017ff127819 */ /* 0x000fe20000011603 */
[----:B------:R-:W-:Y:S01]  /*1fb0*/  BSSY.RECONVERGENT B2, `(.L_x_174) ;  /* 0x0000062000027945 */ /* 0x000fe20003800200 */
[----:B------:R-:W-:Y:S02]  /*1fc0*/  SHF.R.U32.HI R20, RZ, 0x17, R0 ;  /* 0x00000017ff147819 */ /* 0x000fe40000011600 */
[----:B------:R-:W-:Y:S02]  /*1fd0*/  LOP3.LUT R18, R18, 0xff, RZ, 0xc0, !PT ;  /* 0x000000ff12127812 */ /* 0x000fe400078ec0ff */
[----:B------:R-:W-:-:S03]  /*1fe0*/  LOP3.LUT R25, R20, 0xff, RZ, 0xc0, !PT ;  /* 0x000000ff14197812 */ /* 0x000fc600078ec0ff */
[----:B------:R-:W-:Y:S01]  /*1ff0*/  VIADD R22, R18, 0xffffffff ;  /* 0xffffffff12167836 */ /* 0x000fe20000000000 */
[----:B------:R-:W-:-:S04]  /*2000*/  IADD3 R21, PT, PT, R25, -0x1, RZ ;  /* 0xffffffff19157810 */ /* 0x000fc80007ffe0ff */
        /* <DEDUP_REMOVED lines=22> */
[----:B------:R-:W-:Y:S01]  /*2170*/  @P0 MOV R20, RZ ;  /* 0x000000ff00140202 */ /* 0x000fe20000000f00 */
[----:B------:R-:W-:Y:S02]  /*2180*/  @!P0 IMAD.MOV.U32 R20, RZ, RZ, -0x40 ;  /* 0xffffffc0ff148424 */ /* 0x000fe400078e00ff */
[----:B------:R-:W-:Y:S01]  /*2190*/  @!P0 FFMA R0, R0, 1.84467440737095516160e+19, RZ ;  /* 0x5f80000000008823 */ /* 0x000fe200000000ff */
[----:B------:R-:W-:Y:S02]  /*21a0*/  @!P1 FFMA R3, R3, 1.84467440737095516160e+19, RZ ;  /* 0x5f80000003039823 */ /* 0x000fe400000000ff */
[----:B------:R-:W-:-:S07]  /*21b0*/  @!P1 IADD3 R20, PT, PT, R20, 0x40, RZ ;  /* 0x0000004014149810 */ /* 0x000fce0007ffe0ff */
.L_x_175:
[----:B------:R-:W-:Y:S01]  /*21c0*/  LEA R22, R18, 0xc0800000, 0x17 ;  /* 0xc080000012167811 */ /* 0x000fe200078eb8ff */
[----:B------:R-:W-:Y:S04]  /*21d0*/  BSSY.RECONVERGENT B3, `(.L_x_180) ;  /* 0x0000036000037945 */ /* 0x000fe80003800200 */
[----:B------:R-:W-:Y:S01]  /*21e0*/  IMAD.IADD R24, R3, 0x1, -R22 ;  /* 0x0000000103187824 */ /* 0x000fe200078e0a16 */
[----:B------:R-:W-:-:S03]  /*21f0*/  IADD3 R3, PT, PT, R25, -0x7f, RZ ;  /* 0xffffff8119037810 */ /* 0x000fc60007ffe0ff */
[----:B------:R-:W0:Y:S01]  /*2200*/  MUFU.RCP R21, R24 ;  /* 0x0000001800157308 */ /* 0x000e220000001000 */
[----:B------:R-:W-:Y:S01]  /*2210*/  FADD.FTZ R23, -R24, -RZ ;  /* 0x800000ff18177221 */ /* 0x000fe20000010100 */
[----:B------:R-:W-:-:S03]  /*2220*/  IMAD R0, R3, -0x800000, R0 ;  /* 0xff80000003007824 */ /* 0x000fc600078e0200 */
        /* <DEDUP_REMOVED lines=10> */
[----:B------:R-:W-:-:S04]  /*22d0*/  LOP3.LUT R3, R3, 0xff, RZ, 0xc0, !PT ;  /* 0x000000ff03037812 */ /* 0x000fc800078ec0ff */
[----:B------:R-:W-:-:S05]  /*22e0*/  IADD3 R20, PT, PT, R3, R25, RZ ;  /* 0x0000001903147210 */ /* 0x000fca0007ffe0ff */
        /* <DEDUP_REMOVED lines=10> */
[-CC-:B------:R-:W-:Y:S01]  /*2390*/  FFMA.RZ R3, R21, R23.reuse, R22.reuse ;  /* 0x0000001715037223 */ /* 0x180fe2000000c016 */
[C---:B------:R-:W-:Y:S02]  /*23a0*/  ISETP.NE.AND P3, PT, R20.reuse, RZ, PT ;  /* 0x000000ff1400720c */ /* 0x040fe40003f65270 */
[C---:B------:R-:W-:Y:S02]  /*23b0*/  ISETP.NE.AND P1, PT, R20.reuse, RZ, PT ;  /* 0x000000ff1400720c */ /* 0x040fe40003f25270 */
[----:B------:R-:W-:Y:S01]  /*23c0*/  LOP3.LUT R18, R3, 0x7fffff, RZ, 0xc0, !PT ;  /* 0x007fffff03127812 */ /* 0x000fe200078ec0ff */
[CCC-:B------:R-:W-:Y:S01]  /*23d0*/  FFMA.RP R3, R21.reuse, R23.reuse, R22.reuse ;  /* 0x0000001715037223 */ /* 0x1c0fe20000008016 */
[----:B------:R-:W-:Y:S01]  /*23e0*/  FFMA.RM R22, R21, R23, R22 ;  /* 0x0000001715167223 */ /* 0x000fe20000004016 */
[----:B------:R-:W-:Y:S01]  /*23f0*/  IADD3 R21, PT, PT, R20, 0x20, RZ ;  /* 0x0000002014157810 */ /* 0x000fe20007ffe0ff */
[----:B------:R-:W-:Y:S01]  /*2400*/  IMAD.MOV R20, RZ, RZ, -R20 ;  /* 0x000000ffff147224 */ /* 0x000fe200078e0a14 */
        /* <DEDUP_REMOVED lines=10> */
[----:B------:R-:W-:-:S04]  /*24b0*/  LOP3.LUT R18, R18, R3, RZ, 0xc0, !PT ;  /* 0x0000000312127212 */ /* 0x000fc800078ec0ff */
[----:B------:R-:W-:-:S04]  /*24c0*/  IADD3 R21, PT, PT, R21, R18, RZ ;  /* 0x0000001215157210 */ /* 0x000fc80007ffe0ff */
[----:B------:R-:W-:Y:S01]  /*24d0*/  LOP3.LUT R0, R21, R0, RZ, 0xfc, !PT ;  /* 0x0000000015007212 */ /* 0x000fe200078efcff */
[----:B------:R-:W-:Y:S06]  /*24e0*/  BRA `(.L_x_183) ;  /* 0x0000000000107947 */ /* 0x000fec0003800000 */
.L_x_182:
[----:B------:R-:W-:-:S04]  /*24f0*/  LOP3.LUT R0, R0, 0x80000000, RZ, 0xc0, !PT ;  /* 0x8000000000007812 */ /* 0x000fc800078ec0ff */
[----:B------:R-:W-:Y:S01]  /*2500*/  LOP3.LUT R0, R0, 0x7f800000, RZ, 0xfc, !PT ;  /* 0x7f80000000007812 */ /* 0x000fe200078efcff */
[----:B------:R-:W-:Y:S06]  /*2510*/  BRA `(.L_x_183) ;  /* 0x0000000000047947 */ /* 0x000fec0003800000 */
.L_x_181:
[----:B------:R-:W-:-:S07]  /*2520*/  IMAD R0, R25, 0x800000, R0 ;  /* 0x0080000019007824 */ /* 0x000fce00078e0200 */
.L_x_183:
[----:B------:R-:W-:Y:S05]  /*2530*/  BSYNC.RECONVERGENT B3 ;  /* 0x0000000000037941 */ /* 0x000fea0003800200 */
.L_x_180:
[----:B------:R-:W-:Y:S05]  /*2540*/  BRA `(.L_x_184) ;  /* 0x0000000000207947 */ /* 0x000fea0003800000 */
.L_x_179:
[----:B------:R-:W-:-:S04]  /*2550*/  LOP3.LUT R0, R3, 0x80000000, R0, 0x48, !PT ;  /* 0x8000000003007812 */ /* 0x000fc800078e4800 */
[----:B------:R-:W-:Y:S01]  /*2560*/  LOP3.LUT R0, R0, 0x7f800000, RZ, 0xfc, !PT ;  /* 0x7f80000000007812 */ /* 0x000fe200078efcff */
[----:B------:R-:W-:Y:S06]  /*2570*/  BRA `(.L_x_184) ;  /* 0x0000000000147947 */ /* 0x000fec0003800000 */
.L_x_178:
[----:B------:R-:W-:Y:S01]  /*2580*/  LOP3.LUT R0, R3, 0x80000000, R0, 0x48, !PT ;  /* 0x8000000003007812 */ /* 0x000fe200078e4800 */
[----:B------:R-:W-:Y:S06]  /*2590*/  BRA `(.L_x_184) ;  /* 0x00000000000c7947 */ /* 0x000fec0003800000 */
.L_x_177:
[----:B------:R-:W0:Y:S01]  /*25a0*/  MUFU.RSQ R0, -QNAN ;  /* 0xffc0000000007908 */ /* 0x000e220000001400 */
[----:B------:R-:W-:Y:S05]  /*25b0*/  BRA `(.L_x_184) ;  /* 0x0000000000047947 */ /* 0x000fea0003800000 */
.L_x_176:
[----:B------:R-:W-:-:S07]  /*25c0*/  FADD.FTZ R0, R0, R3 ;  /* 0x0000000300007221 */ /* 0x000fce0000010000 */
.L_x_184:
[----:B------:R-:W-:Y:S05]  /*25d0*/  BSYNC.RECONVERGENT B2 ;  /* 0x0000000000027941 */ /* 0x000fea0003800200 */
.L_x_174:
[----:B------:R-:W-:-:S04]  /*25e0*/  HFMA2 R3, -RZ, RZ, 0, 0 ;  /* 0x00000000ff037431 */ /* 0x000fc800000001ff */
[----:B0-----:R-:W-:Y:S05]  /*25f0*/  RET.REL.NODEC R2 `(_Z12GMMFindSplitP10GMMSplit_tiPfi) ;  /* 0xffffffd802807950 */ /* 0x001fea0003c3ffff */
.L_x_185:
        /* <DEDUP_REMOVED lines=16> */
.L_x_280:


//--------------------- .text._Z17GMMDataTermKernelPKfiS0_iPfi --------------------------
	.section	.text._Z17GMMDataTermKernelPKfiS0_iPfi,"ax",@progbits
	.align	128
        .global         _Z17GMMDataTermKernelPKfiS0_iPfi
        .type           _Z17GMMDataTermKernelPKfiS0_iPfi,@function
        .size           _Z17GMMDataTermKernelPKfiS0_iPfi,(.L_x_281 - _Z17GMMDataTermKernelPKfiS0_iPfi)
        .other          _Z17GMMDataTermKernelPKfiS0_iPfi,@"STO_CUDA_ENTRY STV_DEFAULT"
_Z17GMMDataTermKernelPKfiS0_iPfi:
.text._Z17GMMDataTermKernelPKfiS0_iPfi:
[----:B------:R-:W-:Y:S01]  /*0000*/  LDC R1, c[0x0][0x37c] ;  /* 0x0000df00ff017b82 */ /* 0x000fe20000000800 */
[----:B------:R-:W0:Y:S07]  /*0010*/  S2R R3, SR_TID.X ;  /* 0x0000000000037919 */ /* 0x000e2e0000002100 */
[----:B------:R-:W0:Y:S08]  /*0020*/  S2UR UR4, SR_CTAID.X ;  /* 0x00000000000479c3 */ /* 0x000e300000002500 */
[----:B------:R-:W0:Y:S08]  /*0030*/  LDC R2, c[0x0][0x360] ;  /* 0x0000d800ff027b82 */ /* 0x000e300000000800 */
[----:B------:R-:W1:Y:S01]  /*0040*/  LDC R11, c[0x0][0x3a8] ;  /* 0x0000ea00ff0b7b82 */ /* 0x000e620000000800 */
[----:B0-----:R-:W-:-:S05]  /*0050*/  IMAD R2, R2, UR4, R3 ;  /* 0x0000000402027c24 */ /* 0x001fca000f8e0203 */
[----:B-1----:R-:W-:-:S13]  /*0060*/  ISETP.GE.AND P0, PT, R2, R11, PT ;  /* 0x0000000b0200720c */ /* 0x002fda0003f06270 */
[----:B------:R-:W-:Y:S05]  /*0070*/  @P0 EXIT ;  /* 0x000000000000094d */ /* 0x000fea0003800000 */
[----:B------:R-:W0:Y:S01]  /*0080*/  LDC.64 R6, c[0x0][0x380] ;  /* 0x0000e000ff067b82 */ /* 0x000e220000000a00 */
[----:B------:R-:W1:Y:S01]  /*0090*/  LDCU UR10, c[0x0][0x388] ;  /* 0x00007100ff0a77ac */ /* 0x000e620008000800 */
[----:B------:R-:W-:Y:S01]  /*00a0*/  HFMA2 R21, -RZ, RZ, 0, 0 ;  /* 0x00000000ff157431 */ /* 0x000fe200000001ff */
[----:B------:R-:W-:Y:S01]  /*00b0*/  MOV R5, RZ ;  /* 0x000000ff00057202 */ /* 0x000fe20000000f00 */
[----:B------:R-:W-:Y:S01]  /*00c0*/  HFMA2 R3, -RZ, RZ, 0, 0 ;  /* 0x00000000ff037431 */ /* 0x000fe200000001ff */
[----:B------:R-:W2:Y:S01]  /*00d0*/  LDCU.64 UR8, c[0x0][0x358] ;  /* 0x00006b00ff0877ac */ /* 0x000ea20008000a00 */
[----:B-1----:R-:W-:Y:S01]  /*00e0*/  UISETP.GE.AND UP0, UPT, UR10, 0x1, UPT ;  /* 0x000000010a00788c */ /* 0x002fe2000bf06270 */
[----:B0-----:R-:W-:-:S04]  /*00f0*/  IMAD.WIDE R6, R2, 0x4, R6 ;  /* 0x0000000402067825 */ /* 0x001fc800078e0206 */
[----:B------:R-:W-:-:S04]  /*0100*/  IMAD.WIDE R8, R11, 0x4, R6 ;  /* 0x000000040b087825 */ /* 0x000fc800078e0206 */
[----:B------:R-:W-:Y:S01]  /*0110*/  IMAD.WIDE R10, R11, 0x4, R8 ;  /* 0x000000040b0a7825 */ /* 0x000fe200078e0208 */
[----:B--2---:R-:W-:Y:S06]  /*0120*/  BRA.U !UP0, `(.L_x_186) ;  /* 0x0000002508a47547 */ /* 0x004fec000b800000 */
[----:B------:R0:W5:Y:S01]  /*0130*/  LDG.E R4, desc[UR8][R6.64] ;  /* 0x0000000806047981 */ /* 0x000162000c1e1900 */
[----:B------:R-:W1:Y:S03]  /*0140*/  LDCU UR4, c[0x0][0x388] ;  /* 0x00007100ff0477ac */ /* 0x000e660008000800 */
[----:B------:R0:W5:Y:S04]  /*0150*/  LDG.E R3, desc[UR8][R8.64] ;  /* 0x0000000808037981 */ /* 0x000168000c1e1900 */
[----:B------:R0:W5:Y:S01]  /*0160*/  LDG.E R0, desc[UR8][R10.64] ;  /* 0x000000080a007981 */ /* 0x000162000c1e1900 */
[----:B------:R-:W-:Y:S01]  /*0170*/  UISETP.GE.U32.AND UP1, UPT, UR10, 0x7, UPT ;  /* 0x000000070a00788c */ /* 0x000fe2000bf26070 */
[----:B------:R-:W-:Y:S01]  /*0180*/  MOV R5, RZ ;  /* 0x000000ff00057202 */ /* 0x000fe20000000f00 */
[----:B------:R-:W-:-:S04]  /*0190*/  UIADD3 UR5, UPT, UPT, UR10, -0x1, URZ ;  /* 0xffffffff0a057890 */ /* 0x000fc8000fffe0ff */
[----:B------:R-:W-:Y:S02]  /*01a0*/  ULEA.HI UR5, UR5, 0x1, URZ, 0x1f ;  /* 0x0000000105057891 */ /* 0x000fe4000f8ff8ff */
[----:B-1----:R-:W-:-:S03]  /*01b0*/  UIADD3 UR6, UPT, UPT, UR4, -0x1, URZ ;  /* 0xffffffff04067890 */ /* 0x002fc6000fffe0ff */
[----:B------:R-:W-:Y:S01]  /*01c0*/  UMOV UR4, URZ ;  /* 0x000000ff00047c82 */ /* 0x000fe20008000000 */
[----:B------:R-:W-:-:S04]  /*01d0*/  ULEA.HI UR7, UR6, 0x1, URZ, 0x1f ;  /* 0x0000000106077891 */ /* 0x000fc8000f8ff8ff */
[----:B------:R-:W-:-:S04]  /*01e0*/  ULOP3.LUT UR11, UR7, 0x3, URZ, 0xc0, !UPT ;  /* 0x00000003070b7892 */ /* 0x000fc8000f8ec0ff */
[----:B------:R-:W-:Y:S01]  /*01f0*/  UISETP.NE.AND UP0, UPT, UR11, URZ, UPT ;  /* 0x000000ff0b00728c */ /* 0x000fe2000bf05270 */
[----:B0-----:R-:W-:Y:S10]  /*0200*/  BRA.U !UP1, `(.L_x_187) ;  /* 0x0000000909a07547 */ /* 0x001ff4000b800000 */
[----:B------:R-:W0:Y:S01]  /*0210*/  LDC R12, c[0x0][0x398] ;  /* 0x0000e600ff0c7b82 */ /* 0x000e220000000800 */
[----:B------:R-:W-:Y:S01]  /*0220*/  HFMA2 R13, -RZ, RZ, 0, 0 ;  /* 0x00000000ff0d7431 */ /* 0x000fe200000001ff */
[----:B------:R-:W-:Y:S01]  /*0230*/  ULOP3.LUT UR5, UR5, 0x7ffffffc, URZ, 0xc0, !UPT ;  /* 0x7ffffffc05057892 */ /* 0x000fe2000f8ec0ff */
[----:B------:R-:W-:Y:S01]  /*0240*/  MOV R5, RZ ;  /* 0x000000ff00057202 */ /* 0x000fe20000000f00 */
[----:B------:R-:W-:Y:S02]  /*0250*/  UMOV UR4, URZ ;  /* 0x000000ff00047c82 */ /* 0x000fe40008000000 */
[----:B------:R-:W-:Y:S01]  /*0260*/  UIADD3 UR5, UPT, UPT, -UR5, URZ, URZ ;  /* 0x000000ff05057290 */ /* 0x000fe2000fffe1ff */
[C---:B0-----:R-:W-:Y:S01]  /*0270*/  IMAD R19, R12.reuse, 0x6, RZ ;  /* 0x000000060c137824 */ /* 0x041fe200078e02ff */
[C---:B------:R-:W-:Y:S02]  /*0280*/  SHF.L.U32 R17, R12.reuse, 0x2, RZ ;  /* 0x000000020c117819 */ /* 0x040fe400000006ff */
[----:B------:R-:W-:-:S08]  /*0290*/  SHF.L.U32 R15, R12, 0x1, RZ ;  /* 0x000000010c0f7819 */ /* 0x000fd000000006ff */
.L_x_188:
[----:B------:R-:W0:Y:S02]  /*02a0*/  LDC.64 R8, c[0x0][0x390] ;  /* 0x0000e400ff087b82 */ /* 0x000e240000000a00 */
[----:B0-----:R-:W-:-:S05]  /*02b0*/  IMAD.WIDE R10, R13, 0x4, R8 ;  /* 0x000000040d0a7825 */ /* 0x001fca00078e0208 */
[----:B------:R-:W2:Y:S04]  /*02c0*/  LDG.E R18, desc[UR8][R10.64+0x8] ;  /* 0x000008080a127981 */ /* 0x000ea8000c1e1900 */
[----:B------:R-:W3:Y:S04]  /*02d0*/  LDG.E R21, desc[UR8][R10.64+0x4] ;  /* 0x000004080a157981 */ /* 0x000ee8000c1e1900 */
[----:B------:R-:W4:Y:S04]  /*02e0*/  LDG.E R23, desc[UR8][R10.64+0xc] ;  /* 0x00000c080a177981 */ /* 0x000f28000c1e1900 */
[----:B------:R-:W4:Y:S04]  /*02f0*/  LDG.E R24, desc[UR8][R10.64+0x1c] ;  /* 0x00001c080a187981 */ /* 0x000f28000c1e1900 */
[----:B------:R-:W4:Y:S04]  /*0300*/  LDG.E R20, desc[UR8][R10.64+0x18] ;  /* 0x000018080a147981 */ /* 0x000f28000c1e1900 */
[----:B------:R-:W4:Y:S04]  /*0310*/  LDG.E R16, desc[UR8][R10.64+0x10] ;  /* 0x000010080a107981 */ /* 0x000f28000c1e1900 */
[----:B------:R-:W4:Y:S04]  /*0320*/  LDG.E R14, desc[UR8][R10.64+0x14] ;  /* 0x000014080a0e7981 */ /* 0x000f28000c1e1900 */
[----:B------:R-:W4:Y:S04]  /*0330*/  LDG.E R7, desc[UR8][R10.64+0x24] ;  /* 0x000024080a077981 */ /* 0x000f28000c1e1900 */
[----:B------:R-:W4:Y:S04]  /*0340*/  LDG.E R6, desc[UR8][R10.64+0x20] ;  /* 0x000020080a067981 */ /* 0x000f28000c1e1900 */
[----:B------:R-:W4:Y:S01]  /*0350*/  LDG.E R10, desc[UR8][R10.64+0x28] ;  /* 0x000028080a0a7981 */ /* 0x000f22000c1e1900 */
[----:B--2--5:R-:W-:Y:S01]  /*0360*/  FFMA R18, R3, 255, -R18 ;  /* 0x437f000003127823 */ /* 0x024fe20000000812 */
[----:B---3--:R-:W-:Y:S01]  /*0370*/  FFMA R22, R4, 255, -R21 ;  /* 0x437f000004167823 */ /* 0x008fe20000000815 */
[----:B----4-:R-:W-:-:S02]  /*0380*/  FFMA R21, R0, 255, -R23 ;  /* 0x437f000000157823 */ /* 0x010fc40000000817 */
[----:B------:R-:W-:Y:S02]  /*0390*/  FMUL R23, R18, R18 ;  /* 0x0000001212177220 */ /* 0x000fe40000400000 */
[CC--:B------:R-:W-:Y:S02]  /*03a0*/  FMUL R25, R22.reuse, R21.reuse ;  /* 0x0000001516197220 */ /* 0x0c0fe40000400000 */
[----:B------:R-:W-:Y:S01]  /*03b0*/  FMUL R24, R23, R24 ;  /* 0x0000001817187220 */ /* 0x000fe20000400000 */
[C---:B------:R-:W-:Y:S01]  /*03c0*/  FMUL R23, R22.reuse, R22 ;  /* 0x0000001616177220 */ /* 0x040fe20000400000 */
[----:B------:R-:W-:Y:S01]  /*03d0*/  FMUL R20, R25, R20 ;  /* 0x0000001419147220 */ /* 0x000fe20000400000 */
[----:B------:R-:W-:Y:S02]  /*03e0*/  FMUL R25, R22, R18 ;  /* 0x0000001216197220 */ /* 0x000fe40000400000 */
[----:B------:R-:W-:Y:S01]  /*03f0*/  FFMA R27, R23, R16, R24 ;  /* 0x00000010171b7223 */ /* 0x000fe20000000018 */
[-C--:B------:R-:W-:Y:S01]  /*0400*/  FMUL R23, R18, R21.reuse ;  /* 0x0000001512177220 */ /* 0x080fe20000400000 */
[----:B------:R-:W-:Y:S01]  /*0410*/  FMUL R16, R21, R21 ;  /* 0x0000001515107220 */ /* 0x000fe20000400000 */
[----:B------:R-:W-:-:S03]  /*0420*/  FFMA R14, R25, R14, R20 ;  /* 0x0000000e190e7223 */ /* 0x000fc60000000014 */
[----:B------:R-:W-:Y:S01]  /*0430*/  FFMA R7, R16, R7, R27 ;  /* 0x0000000710077223 */ /* 0x000fe2000000001b */
[----:B------:R-:W-:Y:S01]  /*0440*/  MOV R16, 0x3bbb989d ;  /* 0x3bbb989d00107802 */ /* 0x000fe20000000f00 */
[----:B------:R-:W-:Y:S01]  /*0450*/  FFMA R6, R23, R6, R14 ;  /* 0x0000000617067223 */ /* 0x000fe2000000000e */
[----:B------:R-:W-:-:S03]  /*0460*/  MOV R14, 0x437c0000 ;  /* 0x437c0000000e7802 */ /* 0x000fc60000000f00 */
[----:B------:R-:W-:-:S04]  /*0470*/  FFMA R6, R6, 2, R7 ;  /* 0x4000000006067823 */ /* 0x000fc80000000007 */
[----:B------:R-:W-:-:S04]  /*0480*/  FMUL R21, R6, -0.5 ;  /* 0xbf00000006157820 */ /* 0x000fc80000400000 */
[----:B------:R-:W-:-:S04]  /*0490*/  FFMA.SAT R7, R21, R16, 0.5 ;  /* 0x3f00000015077423 */ /* 0x000fc80000002010 */
[----:B------:R-:W-:Y:S01]  /*04a0*/  FFMA.RM R20, R7, R14, 12582913 ;  /* 0x4b40000107147423 */ /* 0x000fe2000000400e */
[----:B------:R-:W-:-:S04]  /*04b0*/  IMAD.WIDE R6, R15, 0x4, R8 ;  /* 0x000000040f067825 */ /* 0x000fc800078e0208 */
[C---:B------:R-:W-:Y:S01]  /*04c0*/  FADD R18, R20.reuse, -12583039 ;  /* 0xcb40007f14127421 */ /* 0x040fe20000000000 */
[----:B------:R-:W2:Y:S03]  /*04d0*/  LDG.E R22, desc[UR8][R6.64+0x8] ;  /* 0x0000080806167981 */ /* 0x000ea6000c1e1900 */
[C---:B------:R-:W-:Y:S01]  /*04e0*/  FFMA R18, R21.reuse, 1.4426950216293334961, -R18 ;  /* 0x3fb8aa3b15127823 */ /* 0x040fe20000000812 */
[----:B------:R-:W3:Y:S03]  /*04f0*/  LDG.E R29, desc[UR8][R6.64+0x4] ;  /* 0x00000408061d7981 */ /* 0x000ee6000c1e1900 */
[----:B------:R-:W-:Y:S01]  /*0500*/  FFMA R26, R21, 1.925963033500011079e-08, R18 ;  /* 0x32a57060151a7823 */ /* 0x000fe20000000012 */
[----:B------:R-:W4:Y:S03]  /*0510*/  LDG.E R27, desc[UR8][R6.64+0xc] ;  /* 0x00000c08061b7981 */ /* 0x000f26000c1e1900 */
[----:B------:R-:W0:Y:S01]  /*0520*/  MUFU.EX2 R21, R26 ;  /* 0x0000001a00157308 */ /* 0x000e220000000800 */
[----:B------:R-:W4:Y:S04]  /*0530*/  LDG.E R24, desc[UR8][R6.64+0x1c] ;  /* 0x00001c0806187981 */ /* 0x000f28000c1e1900 */
[----:B------:R-:W4:Y:S04]  /*0540*/  LDG.E R25, desc[UR8][R6.64+0x10] ;  /* 0x0000100806197981 */ /* 0x000f28000c1e1900 */
[----:B------:R-:W4:Y:S01]  /*0550*/  LDG.E R23, desc[UR8][R6.64+0x18] ;  /* 0x0000180806177981 */ /* 0x000f22000c1e1900 */
[----:B------:R-:W-:-:S03]  /*0560*/  SHF.L.U32 R20, R20, 0x17, RZ ;  /* 0x0000001714147819 */ /* 0x000fc600000006ff */
[----:B------:R-:W4:Y:S02]  /*0570*/  LDG.E R18, desc[UR8][R6.64+0x14] ;  /* 0x0000140806127981 */ /* 0x000f24000c1e1900 */
[----:B0-----:R-:W-:Y:S02]  /*0580*/  FMUL R21, R20, R21 ;  /* 0x0000001514157220 */ /* 0x001fe40000400000 */
[----:B------:R-:W4:Y:S02]  /*0590*/  LDG.E R20, desc[UR8][R6.64+0x24] ;  /* 0x0000240806147981 */ /* 0x000f24000c1e1900 */
[----:B------:R-:W-:Y:S01]  /*05a0*/  FFMA R5, R10, R21, R5 ;  /* 0x000000150a057223 */ /* 0x000fe20000000005 */
[----:B--2---:R-:W-:-:S04]  /*05b0*/  FFMA R21, R3, 255, -R22 ;  /* 0x437f000003157823 */ /* 0x004fc80000000816 */
[----:B------:R-:W-:Y:S01]  /*05c0*/  FMUL R11, R21, R21 ;  /* 0x00000015150b7220 */ /* 0x000fe20000400000 */
[----:B---3--:R-:W-:Y:S01]  /*05d0*/  FFMA R29, R4, 255, -R29 ;  /* 0x437f0000041d7823 */ /* 0x008fe2000000081d */
[----:B----4-:R-:W-:-:S03]  /*05e0*/  FFMA R22, R0, 255, -R27 ;  /* 0x437f000000167823 */ /* 0x010fc6000000081b */
[----:B------:R-:W-:Y:S01]  /*05f0*/  FMUL R10, R29, R29 ;  /* 0x0000001d1d0a7220 */ /* 0x000fe20000400000 */
[----:B------:R-:W-:Y:S01]  /*0600*/  FMUL R11, R11, R24 ;  /* 0x000000180b0b7220 */ /* 0x000fe20000400000 */
[C---:B------:R-:W-:Y:S01]  /*0610*/  FMUL R24, R29.reuse, R22 ;  /* 0x000000161d187220 */ /* 0x040fe20000400000 */
[----:B------:R-:W-:Y:S02]  /*0620*/  FMUL R29, R29, R21 ;  /* 0x000000151d1d7220 */ /* 0x000fe40000400000 */
[----:B------:R-:W-:Y:S01]  /*0630*/  FFMA R25, R10, R25, R11 ;  /* 0x000000190a197223 */ /* 0x000fe2000000000b */
[----:B------:R-:W-:-:S04]  /*0640*/  IMAD.WIDE R10, R17, 0x4, R8 ;  /* 0x00000004110a7825 */ /* 0x000fc800078e0208 */
[----:B------:R-:W-:Y:S02]  /*0650*/  FMUL R24, R24, R23 ;  /* 0x0000001718187220 */ /* 0x000fe40000400000 */
[----:B------:R-:W2:Y:S02]  /*0660*/  LDG.E R23, desc[UR8][R6.64+0x20] ;  /* 0x0000200806177981 */ /* 0x000ea4000c1e1900 */
[----:B------:R-:W-:Y:S01]  /*0670*/  FFMA R26, R29, R18, R24 ;  /* 0x000000121d1a7223 */ /* 0x000fe20000000018 */
[----:B------:R-:W-:Y:S01]  /*0680*/  FMUL R18, R22, R22 ;  /* 0x0000001616127220 */ /* 0x000fe20000400000 */
[----:B------:R-:W3:Y:S03]  /*0690*/  LDG.E R24, desc[UR8][R10.64+0x8] ;  /* 0x000008080a187981 */ /* 0x000ee6000c1e1900 */
[----:B------:R-:W-:Y:S02]  /*06a0*/  FFMA R18, R18, R20, R25 ;  /* 0x0000001412127223 */ /* 0x000fe40000000019 */
[----:B------:R-:W4:Y:S04]  /*06b0*/  LDG.E R25, desc[UR8][R10.64+0x4] ;  /* 0x000004080a197981 */ /* 0x000f28000c1e1900 */
[----:B------:R-:W4:Y:S01]  /*06c0*/  LDG.E R20, desc[UR8][R10.64+0x1c] ;  /* 0x00001c080a147981 */ /* 0x000f22000c1e1900 */
[----:B------:R-:W-:-:S03]  /*06d0*/  FMUL R21, R21, R22 ;  /* 0x0000001615157220 */ /* 0x000fc60000400000 */
[----:B------:R-:W4:Y:S01]  /*06e0*/  LDG.E R22, desc[UR8][R10.64+0x10] ;  /* 0x000010080a167981 */ /* 0x000f22000c1e1900 */
[----:B------:R-:W-:-:S03]  /*06f0*/  IMAD.WIDE R8, R19, 0x4, R8 ;  /* 0x0000000413087825 */ /* 0x000fc600078e0208 */
[----:B------:R0:W4:Y:S01]  /*0700*/  LDG.E R6, desc[UR8][R6.64+0x28] ;  /* 0x0000280806067981 */ /* 0x000122000c1e1900 */
[----:B--2---:R-:W-:-:S03]  /*0710*/  FFMA R21, R21, R23, R26 ;  /* 0x0000001715157223 */ /* 0x004fc6000000001a */
[----:B------:R-:W2:Y:S01]  /*0720*/  LDG.E R26, desc[UR8][R10.64+0x18] ;  /* 0x000018080a1a7981 */ /* 0x000ea2000c1e1900 */
[----:B---3--:R-:W-:-:S04]  /*0730*/  FFMA R23, R3, 255, -R24 ;  /* 0x437f000003177823 */ /* 0x008fc80000000818 */
[----:B------:R-:W-:Y:S01]  /*0740*/  FMUL R27, R23, R23 ;  /* 0x00000017171b7220 */ /* 0x000fe20000400000 */
[----:B----4-:R-:W-:Y:S02]  /*0750*/  FFMA R24, R4, 255, -R25 ;  /* 0x437f000004187823 */ /* 0x010fe40000000819 */
[----:B------:R-:W3:Y:S01]  /*0760*/  LDG.E R25, desc[UR8][R10.64+0xc] ;  /* 0x00000c080a197981 */ /* 0x000ee2000c1e1900 */
[----:B------:R-:W-:Y:S01]  /*0770*/  FMUL R20, R27, R20 ;  /* 0x000000141b147220 */ /* 0x000fe20000400000 */
[----:B------:R-:W-:Y:S02]  /*0780*/  FMUL R29, R24, R24 ;  /* 0x00000018181d7220 */ /* 0x000fe40000400000 */
[----:B------:R-:W4:Y:S02]  /*0790*/  LDG.E R27, desc[UR8][R10.64+0x14] ;  /* 0x000014080a1b7981 */ /* 0x000f24000c1e1900 */
[----:B------:R-:W-:Y:S02]  /*07a0*/  FFMA R29, R29, R22, R20 ;  /* 0x000000161d1d7223 */ /* 0x000fe40000000014 */
[----:B------:R-:W2:Y:S04]  /*07b0*/  LDG.E R20, desc[UR8][R10.64+0x24] ;  /* 0x000024080a147981 */ /* 0x000ea8000c1e1900 */
[----:B------:R-:W4:Y:S04]  /*07c0*/  LDG.E R22, desc[UR8][R10.64+0x20] ;  /* 0x000020080a167981 */ /* 0x000f28000c1e1900 */
[----:B------:R1:W4:Y:S01]  /*07d0*/  LDG.E R10, desc[UR8][R10.64+0x28] ;  /* 0x000028080a0a7981 */ /* 0x000322000c1e1900 */
[----:B---3--:R-:W-:-:S04]  /*07e0*/  FFMA R25, R0, 255, -R25 ;  /* 0x437f000000197823 */ /* 0x008fc80000000819 */
[----:B------:R-:W-:-:S04]  /*07f0*/  FMUL R28, R25, R25 ;  /* 0x00000019191c7220 */ /* 0x000fc80000400000 */
[----:B--2---:R-:W-:Y:S01]  /*0800*/  FFMA R20, R28, R20, R29 ;  /* 0x000000141c147223 */ /* 0x004fe2000000001d */
[C---:B------:R-:W-:Y:S01]  /*0810*/  FMUL R29, R24.reuse, R25 ;  /* 0x00000019181d7220 */ /* 0x040fe20000400000 */
[----:B------:R-:W-:-:S03]  /*0820*/  FMUL R24, R24, R23 ;  /* 0x0000001718187220 */ /* 0x000fc60000400000 */
[----:B------:R-:W-:-:S04]  /*0830*/  FMUL R29, R29, R26 ;  /* 0x0000001a1d1d7220 */ /* 0x000fc80000400000 */
[----:B----4-:R-:W-:Y:S02]  /*0840*/  FFMA R27, R24, R27, R29 ;  /* 0x0000001b181b7223 */ /* 0x010fe4000000001d */
[----:B------:R-:W2:Y:S01]  /*0850*/  LDG.E R24, desc[UR8][R8.64+0x8] ;  /* 0x0000080808187981 */ /* 0x000ea2000c1e1900 */
[----:B------:R-:W-:-:S03]  /*0860*/  FMUL R26, R23, R25 ;  /* 0x00000019171a7220 */ /* 0x000fc60000400000 */
[----:B------:R-:W3:Y:S01]  /*0870*/  LDG.E R25, desc[UR8][R8.64+0x4] ;  /* 0x0000040808197981 */ /* 0x000ee2000c1e1900 */
[----:B------:R-:W-:-:S03]  /*0880*/  FFMA R23, R26, R22, R27 ;  /* 0x000000161a177223 */ /* 0x000fc6000000001b */
[----:B------:R-:W4:Y:S04]  /*0890*/  LDG.E R27, desc[UR8][R8.64+0x1c] ;  /* 0x00001c08081b7981 */ /* 0x000f28000c1e1900 */
[----:B------:R-:W4:Y:S04]  /*08a0*/  LDG.E R26, desc[UR8][R8.64+0x10] ;  /* 0x00001008081a7981 */ /* 0x000f28000c1e1900 */
[----:B------:R-:W0:Y:S01]  /*08b0*/  LDG.E R29, desc[UR8][R8.64+0xc] ;  /* 0x00000c08081d7981 */ /* 0x000e22000c1e1900 */
[----:B--2---:R-:W-:-:S04]  /*08c0*/  FFMA R22, R3, 255, -R24 ;  /* 0x437f000003167823 */ /* 0x004fc80000000818 */
[----:B------:R-:W-:Y:S01]  /*08d0*/  FMUL R24, R22, R22 ;  /* 0x0000001616187220 */ /* 0x000fe20000400000 */
[----:B---3--:R-:W-:-:S03]  /*08e0*/  FFMA R25, R4, 255, -R25 ;  /* 0x437f000004197823 */ /* 0x008fc60000000819 */
[----:B----4-:R-:W-:Y:S01]  /*08f0*/  FMUL R24, R24, R27 ;  /* 0x0000001b18187220 */ /* 0x010fe20000400000 */
[----:B------:R-:W-:-:S04]  /*0900*/  FMUL R27, R25, R25 ;  /* 0x00000019191b7220 */ /* 0x000fc80000400000 */
[----:B------:R-:W-:Y:S02]  /*0910*/  FFMA R24, R27, R26, R24 ;  /* 0x0000001a1b187223 */ /* 0x000fe40000000018 */
[----:B------:R-:W2:Y:S04]  /*0920*/  LDG.E R26, desc[UR8][R8.64+0x18] ;  /* 0x00001808081a7981 */ /* 0x000ea8000c1e1900 */
[----:B------:R-:W3:Y:S01]  /*0930*/  LDG.E R27, desc[UR8][R8.64+0x14] ;  /* 0x00001408081b7981 */ /* 0x000ee2000c1e1900 */
[----:B0-----:R-:W-:-:S04]  /*0940*/  FFMA R7, R0, 255, -R29 ;  /* 0x437f000000077823 */ /* 0x001fc8000000081d */
[----:B------:R-:W-:-:S04]  /*0950*/  FMUL R29, R25, R7 ;  /* 0x00000007191d7220 */ /* 0x000fc80000400000 */
[----:B--2---:R-:W-:Y:S01]  /*0960*/  FMUL R29, R29, R26 ;  /* 0x0000001a1d1d7220 */ /* 0x004fe20000400000 */
[----:B------:R-:W-:-:S04]  /*0970*/  FMUL R26, R25, R22 ;  /* 0x00000016191a7220 */ /* 0x000fc80000400000 */
[----:B---3--:R-:W-:Y:S01]  /*0980*/  FFMA R25, R26, R27, R29 ;  /* 0x0000001b1a197223 */ /* 0x008fe2000000001d */
[----:B------:R-:W-:Y:S01]  /*0990*/  FFMA R27, R21, 2, R18 ;  /* 0x40000000151b7823 */ /* 0x000fe20000000012 */
[----:B------:R-:W2:Y:S04]  /*09a0*/  LDG.E R26, desc[UR8][R8.64+0x20] ;  /* 0x00002008081a7981 */ /* 0x000ea8000c1e1900 */
[----:B------:R-:W3:Y:S04]  /*09b0*/  LDG.E R21, desc[UR8][R8.64+0x24] ;  /* 0x0000240808157981 */ /* 0x000ee8000c1e1900 */
[----:B------:R0:W4:Y:S01]  /*09c0*/  LDG.E R18, desc[UR8][R8.64+0x28] ;  /* 0x0000280808127981 */ /* 0x000122000c1e1900 */
[-C--:B------:R-:W-:Y:S01]  /*09d0*/  FMUL R22, R22, R7.reuse ;  /* 0x0000000716167220 */ /* 0x080fe20000400000 */
[----:B-1----:R-:W-:Y:S01]  /*09e0*/  FMUL R11, R7, R7 ;  /* 0x00000007070b7220 */ /* 0x002fe20000400000 */
[----:B------:R-:W-:Y:S01]  /*09f0*/  FMUL R7, R27, -0.5 ;  /* 0xbf0000001b077820 */ /* 0x000fe20000400000 */
[----:B------:R-:W-:Y:S01]  /*0a00*/  FFMA R20, R23, 2, R20 ;  /* 0x4000000017147823 */ /* 0x000fe20000000014 */
[----:B------:R-:W-:-:S04]  /*0a10*/  UIADD3 UR5, UPT, UPT, UR5, 0x4, URZ ;  /* 0x0000000405057890 */ /* 0x000fc8000fffe0ff */
[----:B------:R-:W-:Y:S01]  /*0a20*/  UISETP.NE.AND UP2, UPT, UR5, URZ, UPT ;  /* 0x000000ff0500728c */ /* 0x000fe2000bf45270 */
[C---:B------:R-:W-:Y:S02]  /*0a30*/  LEA R13, R12.reuse, R13, 0x3 ;  /* 0x0000000d0c0d7211 */ /* 0x040fe400078e18ff */
[C---:B------:R-:W-:Y:S02]  /*0a40*/  LEA R15, R12.reuse, R15, 0x3 ;  /* 0x0000000f0c0f7211 */ /* 0x040fe400078e18ff */
[C---:B------:R-:W-:Y:S02]  /*0a50*/  LEA R19, R12.reuse, R19, 0x3 ;  /* 0x000000130c137211 */ /* 0x040fe400078e18ff */
[----:B------:R-:W-:Y:S01]  /*0a60*/  LEA R17, R12, R17, 0x3 ;  /* 0x000000110c117211 */ /* 0x000fe200078e18ff */
[----:B------:R-:W-:Y:S01]  /*0a70*/  UIADD3 UR4, UPT, UPT, UR4, 0x8, URZ ;  /* 0x0000000804047890 */ /* 0x000fe2000fffe0ff */
[----:B--2---:R-:W-:Y:S01]  /*0a80*/  FFMA R25, R22, R26, R25 ;  /* 0x0000001a16197223 */ /* 0x004fe20000000019 */
[----:B---3--:R-:W-:Y:S01]  /*0a90*/  FFMA R24, R11, R21, R24 ;  /* 0x000000150b187223 */ /* 0x008fe20000000018 */
[----:B------:R-:W-:Y:S01]  /*0aa0*/  FFMA.SAT R11, R7, R16, 0.5 ;  /* 0x3f000000070b7423 */ /* 0x000fe20000002010 */
[----:B------:R-:W-:-:S02]  /*0ab0*/  FMUL R21, R20, -0.5 ;  /* 0xbf00000014157820 */ /* 0x000fc40000400000 */
[----:B------:R-:W-:Y:S01]  /*0ac0*/  FFMA R24, R25, 2, R24 ;  /* 0x4000000019187823 */ /* 0x000fe20000000018 */
[----:B------:R-:W-:Y:S01]  /*0ad0*/  FFMA.RM R11, R11, R14, 12582913 ;  /* 0x4b4000010b0b7423 */ /* 0x000fe2000000400e */
[----:B------:R-:W-:Y:S02]  /*0ae0*/  FFMA.SAT R23, R21, R16, 0.5 ;  /* 0x3f00000015177423 */ /* 0x000fe40000002010 */
[----:B0-----:R-:W-:Y:S01]  /*0af0*/  FMUL R9, R24, -0.5 ;  /* 0xbf00000018097820 */ /* 0x001fe20000400000 */
[----:B------:R-:W-:Y:S01]  /*0b00*/  FADD R20, R11, -12583039 ;  /* 0xcb40007f0b147421 */ /* 0x000fe20000000000 */
[----:B------:R-:W-:Y:S02]  /*0b10*/  FFMA.RM R8, R23, R14, 12582913 ;  /* 0x4b40000117087423 */ /* 0x000fe4000000400e */
[----:B------:R-:W-:Y:S01]  /*0b20*/  FFMA.SAT R23, R9, R16, 0.5 ;  /* 0x3f00000009177423 */ /* 0x000fe20000002010 */
[----:B------:R-:W-:Y:S01]  /*0b30*/  FFMA R20, R7, 1.4426950216293334961, -R20 ;  /* 0x3fb8aa3b07147823 */ /* 0x000fe20000000814 */
[----:B------:R-:W-:-:S02]  /*0b40*/  FADD R16, R8, -12583039 ;  /* 0xcb40007f08107421 */ /* 0x000fc40000000000 */
[----:B------:R-:W-:Y:S01]  /*0b50*/  FFMA.RM R14, R23, R14, 12582913 ;  /* 0x4b400001170e7423 */ /* 0x000fe2000000400e */
[----:B------:R-:W-:Y:S01]  /*0b60*/  FFMA R20, R7, 1.925963033500011079e-08, R20 ;  /* 0x32a5706007147823 */ /* 0x000fe20000000014 */
[C---:B------:R-:W-:Y:S02]  /*0b70*/  FFMA R16, R21.reuse, 1.4426950216293334961, -R16 ;  /* 0x3fb8aa3b15107823 */ /* 0x040fe40000000810 */
[----:B------:R-:W-:Y:S02]  /*0b80*/  FADD R22, R14, -12583039 ;  /* 0xcb40007f0e167421 */ /* 0x000fe40000000000 */
[----:B------:R-:W-:Y:S01]  /*0b90*/  FFMA R16, R21, 1.925963033500011079e-08, R16 ;  /* 0x32a5706015107823 */ /* 0x000fe20000000010 */
[----:B------:R-:W0:Y:S01]  /*0ba0*/  MUFU.EX2 R20, R20 ;  /* 0x0000001400147308 */ /* 0x000e220000000800 */
[----:B------:R-:W-:-:S04]  /*0bb0*/  FFMA R22, R9, 1.4426950216293334961, -R22 ;  /* 0x3fb8aa3b09167823 */ /* 0x000fc80000000816 */
[----:B------:R-:W-:-:S03]  /*0bc0*/  FFMA R22, R9, 1.925963033500011079e-08, R22 ;  /* 0x32a5706009167823 */ /* 0x000fc60000000016 */
[----:B------:R-:W1:Y:S01]  /*0bd0*/  MUFU.EX2 R7, R16 ;  /* 0x0000001000077308 */ /* 0x000e620000000800 */
[----:B------:R-:W-:-:S07]  /*0be0*/  SHF.L.U32 R11, R11, 0x17, RZ ;  /* 0x000000170b0b7819 */ /* 0x000fce00000006ff */
[----:B------:R-:W2:Y:S01]  /*0bf0*/  MUFU.EX2 R9, R22 ;  /* 0x0000001600097308 */ /* 0x000ea20000000800 */
[----:B------:R-:W-:Y:S01]  /*0c00*/  SHF.L.U32 R8, R8, 0x17, RZ ;  /* 0x0000001708087819 */ /* 0x000fe200000006ff */
[----:B0-----:R-:W-:Y:S01]  /*0c10*/  FMUL R11, R11, R20 ;  /* 0x000000140b0b7220 */ /* 0x001fe20000400000 */
[----:B------:R-:W-:-:S03]  /*0c20*/  SHF.L.U32 R14, R14, 0x17, RZ ;  /* 0x000000170e0e7819 */ /* 0x000fc600000006ff */
[----:B------:R-:W-:Y:S01]  /*0c30*/  FFMA R5, R6, R11, R5 ;  /* 0x0000000b06057223 */ /* 0x000fe20000000005 */
[----:B-1----:R-:W-:-:S04]  /*0c40*/  FMUL R7, R8, R7 ;  /* 0x0000000708077220 */ /* 0x002fc80000400000 */
[----:B------:R-:W-:Y:S01]  /*0c50*/  FFMA R5, R10, R7, R5 ;  /* 0x000000070a057223 */ /* 0x000fe20000000005 */
[----:B--2---:R-:W-:-:S04]  /*0c60*/  FMUL R9, R14, R9 ;  /* 0x000000090e097220 */ /* 0x004fc80000400000 */
[----:B----4-:R-:W-:Y:S01]  /*0c70*/  FFMA R5, R18, R9, R5 ;  /* 0x0000000912057223 */ /* 0x010fe20000000005 */
[----:B------:R-:W-:Y:S06]  /*0c80*/  BRA.U UP2, `(.L_x_188) ;  /* 0xfffffff502847547 */ /* 0x000fec000b83ffff */
.L_x_187:
[----:B------:R-:W-:Y:S05]  /*0c90*/  BRA.U !UP0, `(.L_x_189) ;  /* 0x0000000508fc7547 */ /* 0x000fea000b800000 */
[----:B------:R-:W-:Y:S02]  /*0ca0*/  UISETP.NE.AND UP3, UPT, UR11, 0x1, UPT ;  /* 0x000000010b00788c */ /* 0x000fe4000bf65270 */
[----:B------:R-:W-:-:S07]  /*0cb0*/  ULOP3.LUT UP2, URZ, UR6, 0x2, URZ, 0xc0, !UPT ;  /* 0x0000000206ff7892 */ /* 0x000fce000f84c0ff */
[----:B------:R-:W-:Y:S05]  /*0cc0*/  BRA.U !UP3, `(.L_x_190) ;  /* 0x000000050b447547 */ /* 0x000fea000b800000 */
[----:B------:R-:W0:Y:S08]  /*0cd0*/  LDC R12, c[0x0][0x398] ;  /* 0x0000e600ff0c7b82 */ /* 0x000e300000000800 */
[----:B------:R-:W1:Y:S01]  /*0ce0*/  LDC.64 R6, c[0x0][0x390] ;  /* 0x0000e400ff067b82 */ /* 0x000e620000000a00 */
[----:B0-----:R-:W-:-:S04]  /*0cf0*/  IMAD R11, R12, UR4, RZ ;  /* 0x000000040c0b7c24 */ /* 0x001fc8000f8e02ff */
[----:B-1----:R-:W-:-:S05]  /*0d00*/  IMAD.WIDE R8, R11, 0x4, R6 ;  /* 0x000000040b087825 */ /* 0x002fca00078e0206 */
[----:B------:R-:W2:Y:S04]  /*0d10*/  LDG.E R10, desc[UR8][R8.64+0x8] ;  /* 0x00000808080a7981 */ /* 0x000ea8000c1e1900 */
[----:B------:R-:W3:Y:S04]  /*0d20*/  LDG.E R23, desc[UR8][R8.64+0x1c] ;  /* 0x00001c0808177981 */ /* 0x000ee8000c1e1900 */
[----:B------:R-:W4:Y:S04]  /*0d30*/  LDG.E R17, desc[UR8][R8.64+0x4] ;  /* 0x0000040808117981 */ /* 0x000f28000c1e1900 */
[----:B------:R-:W4:Y:S01]  /*0d40*/  LDG.E R22, desc[UR8][R8.64+0x10] ;  /* 0x0000100808167981 */ /* 0x000f22000c1e1900 */
[----:B------:R-:W-:-:S03]  /*0d50*/  LEA R11, R12, R11, 0x1 ;  /* 0x0000000b0c0b7211 */ /* 0x000fc600078e08ff */
[----:B------:R-:W4:Y:S02]  /*0d60*/  LDG.E R25, desc[UR8][R8.64+0xc] ;  /* 0x00000c0808197981 */ /* 0x000f24000c1e1900 */
[----:B------:R-:W-:Y:S02]  /*0d70*/  IMAD.WIDE R6, R11, 0x4, R6 ;  /* 0x000000040b067825 */ /* 0x000fe400078e0206 */
[----:B------:R-:W4:Y:S04]  /*0d80*/  LDG.E R21, desc[UR8][R8.64+0x24] ;  /* 0x0000240808157981 */ /* 0x000f28000c1e1900 */
        /* <DEDUP_REMOVED lines=9> */
[----:B------:R0:W4:Y:S04]  /*0e20*/  LDG.E R26, desc[UR8][R8.64+0x28] ;  /* 0x00002808081a7981 */ /* 0x000128000c1e1900 */
[----:B------:R-:W4:Y:S01]  /*0e30*/  LDG.E R27, desc[UR8][R6.64+0x28] ;  /* 0x00002808061b7981 */ /* 0x000f22000c1e1900 */
[----:B--2--5:R-:W-:-:S04]  /*0e40*/  FFMA R13, R3, 255, -R10 ;  /* 0x437f0000030d7823 */ /* 0x024fc8000000080a */
[----:B------:R-:W-:-:S04]  /*0e50*/  FMUL R10, R13, R13 ;  /* 0x0000000d0d0a7220 */ /* 0x000fc80000400000 */
[----:B---3--:R-:W-:Y:S01]  /*0e60*/  FMUL R28, R10, R23 ;  /* 0x000000170a1c7220 */ /* 0x008fe20000400000 */
[----:B----4-:R-:W-:Y:S02]  /*0e70*/  FFMA R10, R4, 255, -R17 ;  /* 0x437f0000040a7823 */ /* 0x010fe40000000811 */
[----:B------:R-:W2:Y:S02]  /*0e80*/  LDG.E R17, desc[UR8][R6.64+0x1c] ;  /* 0x00001c0806117981 */ /* 0x000ea4000c1e1900 */
[----:B------:R-:W-:-:S04]  /*0e90*/  FMUL R23, R10, R10 ;  /* 0x0000000a0a177220 */ /* 0x000fc80000400000 */
[----:B------:R-:W-:Y:S02]  /*0ea0*/  FFMA R28, R23, R22, R28 ;  /* 0x00000016171c7223 */ /* 0x000fe4000000001c */
[----:B------:R-:W3:Y:S04]  /*0eb0*/  LDG.E R23, desc[UR8][R6.64+0x24] ;  /* 0x0000240806177981 */ /* 0x000ee8000c1e1900 */
[----:B------:R1:W4:Y:S01]  /*0ec0*/  LDG.E R22, desc[UR8][R6.64+0x20] ;  /* 0x0000200806167981 */ /* 0x000322000c1e1900 */
[----:B------:R-:W-:Y:S01]  /*0ed0*/  FFMA R25, R0, 255, -R25 ;  /* 0x437f000000197823 */ /* 0x000fe20000000819 */
[----:B------:R-:W-:-:S03]  /*0ee0*/  FFMA R18, R3, 255, -R18 ;  /* 0x437f000003127823 */ /* 0x000fc60000000812 */
[----:B------:R-:W-:Y:S01]  /*0ef0*/  FMUL R29, R25, R25 ;  /* 0x00000019191d7220 */ /* 0x000fe20000400000 */
[----:B------:R-:W-:-:S03]  /*0f00*/  FFMA R19, R4, 255, -R19 ;  /* 0x437f000004137823 */ /* 0x000fc60000000813 */
[----:B------:R-:W-:Y:S01]  /*0f10*/  FFMA R21, R29, R21, R28 ;  /* 0x000000151d157223 */ /* 0x000fe2000000001c */
[----:B------:R-:W-:Y:S01]  /*0f20*/  FMUL R28, R10, R25 ;  /* 0x000000190a1c7220 */ /* 0x000fe20000400000 */
[----:B------:R-:W-:Y:S01]  /*0f30*/  FFMA R15, R0, 255, -R15 ;  /* 0x437f0000000f7823 */ /* 0x000fe2000000080f */
[----:B0-----:R-:W-:Y:S02]  /*0f40*/  FMUL R8, R18, R18 ;  /* 0x0000001212087220 */ /* 0x001fe40000400000 */
[----:B------:R-:W-:Y:S01]  /*0f50*/  FMUL R28, R28, R11 ;  /* 0x0000000b1c1c7220 */ /* 0x000fe20000400000 */
[----:B------:R-:W-:Y:S01]  /*0f60*/  FMUL R11, R10, R13 ;  /* 0x0000000d0a0b7220 */ /* 0x000fe20000400000 */
[C---:B------:R-:W-:Y:S01]  /*0f70*/  FMUL R9, R19.reuse, R15 ;  /* 0x0000000f13097220 */ /* 0x040fe20000400000 */
[----:B-1----:R-:W-:Y:S01]  /*0f80*/  FMUL R7, R19, R19 ;  /* 0x0000001313077220 */ /* 0x002fe20000400000 */
[----:B------:R-:W-:Y:S01]  /*0f90*/  FMUL R13, R13, R25 ;  /* 0x000000190d0d7220 */ /* 0x000fe20000400000 */
[----:B------:R-:W-:Y:S01]  /*0fa0*/  FFMA R20, R11, R20, R28 ;  /* 0x000000140b147223 */ /* 0x000fe2000000001c */
[----:B------:R-:W-:Y:S01]  /*0fb0*/  FMUL R6, R15, R15 ;  /* 0x0000000f0f067220 */ /* 0x000fe20000400000 */
[----:B------:R-:W-:Y:S01]  /*0fc0*/  FMUL R12, R9, R12 ;  /* 0x0000000c090c7220 */ /* 0x000fe20000400000 */
[----:B------:R-:W-:Y:S01]  /*0fd0*/  FMUL R19, R19, R18 ;  /* 0x0000001213137220 */ /* 0x000fe20000400000 */
[----:B------:R-:W-:-:S03]  /*0fe0*/  FFMA R14, R13, R14, R20 ;  /* 0x0000000e0d0e7223 */ /* 0x000fc60000000014 */
[----:B------:R-:W-:Y:S01]  /*0ff0*/  FFMA R12, R19, R24, R12 ;  /* 0x00000018130c7223 */ /* 0x000fe2000000000c */
[----:B------:R-:W-:Y:S01]  /*1000*/  FFMA R14, R14, 2, R21 ;  /* 0x400000000e0e7823 */ /* 0x000fe20000000015 */
[----:B------:R-:W-:-:S03]  /*1010*/  MOV R10, 0x437c0000 ;  /* 0x437c0000000a7802 */ /* 0x000fc60000000f00 */
[----:B------:R-:W-:Y:S01]  /*1020*/  FMUL R14, R14, -0.5 ;  /* 0xbf0000000e0e7820 */ /* 0x000fe20000400000 */
[----:B------:R-:W-:Y:S01]  /*1030*/  UIADD3 UR4, UPT, UPT, UR4, 0x4, URZ ;  /* 0x0000000404047890 */ /* 0x000fe2000fffe0ff */
[----:B--2---:R-:W-:-:S04]  /*1040*/  FMUL R8, R8, R17 ;  /* 0x0000001108087220 */ /* 0x004fc80000400000 */
[----:B------:R-:W-:Y:S01]  /*1050*/  FFMA R9, R7, R16, R8 ;  /* 0x0000001007097223 */ /* 0x000fe20000000008 */
[----:B------:R-:W-:-:S03]  /*1060*/  FMUL R7, R18, R15 ;  /* 0x0000000f12077220 */ /* 0x000fc60000400000 */
[----:B---3--:R-:W-:Y:S01]  /*1070*/  FFMA R6, R6, R23, R9 ;  /* 0x0000001706067223 */ /* 0x008fe20000000009 */
[----:B------:R-:W-:Y:S02]  /*1080*/  HFMA2 R9, -RZ, RZ, 0.96630859375, -0.0022525787353515625 ;  /* 0x3bbb989dff097431 */ /* 0x000fe400000001ff */
[----:B----4-:R-:W-:-:S04]  /*1090*/  FFMA R7, R7, R22, R12 ;  /* 0x0000001607077223 */ /* 0x010fc8000000000c */
[----:B------:R-:W-:Y:S01]  /*10a0*/  FFMA R7, R7, 2, R6 ;  /* 0x4000000007077823 */ /* 0x000fe20000000006 */
[----:B------:R-:W-:-:S03]  /*10b0*/  FFMA.SAT R6, R14, R9, 0.5 ;  /* 0x3f0000000e067423 */ /* 0x000fc60000002009 */
[----:B------:R-:W-:Y:S01]  /*10c0*/  FMUL R8, R7, -0.5 ;  /* 0xbf00000007087820 */ /* 0x000fe20000400000 */
[----:B------:R-:W-:-:S03]  /*10d0*/  FFMA.RM R6, R6, R10, 12582913 ;  /* 0x4b40000106067423 */ /* 0x000fc6000000400a */
[----:B------:R-:W-:Y:S01]  /*10e0*/  FFMA.SAT R9, R8, R9, 0.5 ;  /* 0x3f00000008097423 */ /* 0x000fe20000002009 */
[----:B------:R-:W-:-:S03]  /*10f0*/  FADD R7, R6, -12583039 ;  /* 0xcb40007f06077421 */ /* 0x000fc60000000000 */
[----:B------:R-:W-:Y:S01]  /*1100*/  FFMA.RM R9, R9, R10, 12582913 ;  /* 0x4b40000109097423 */ /* 0x000fe2000000400a */
[----:B------:R-:W-:-:S03]  /*1110*/  FFMA R7, R14, 1.4426950216293334961, -R7 ;  /* 0x3fb8aa3b0e077823 */ /* 0x000fc60000000807 */
[----:B------:R-:W-:Y:S01]  /*1120*/  FADD R11, R9, -12583039 ;  /* 0xcb40007f090b7421 */ /* 0x000fe20000000000 */
[----:B------:R-:W-:-:S03]  /*1130*/  FFMA R7, R14, 1.925963033500011079e-08, R7 ;  /* 0x32a570600e077823 */ /* 0x000fc60000000007 */
[----:B------:R-:W-:-:S04]  /*1140*/  FFMA R11, R8, 1.4426950216293334961, -R11 ;  /* 0x3fb8aa3b080b7823 */ /* 0x000fc8000000080b */
[----:B------:R-:W-:Y:S01]  /*1150*/  FFMA R11, R8, 1.925963033500011079e-08, R11 ;  /* 0x32a57060080b7823 */ /* 0x000fe2000000000b */
[----:B------:R-:W0:Y:S08]  /*1160*/  MUFU.EX2 R7, R7 ;  /* 0x0000000700077308 */ /* 0x000e300000000800 */
[----:B------:R-:W1:Y:S01]  /*1170*/  MUFU.EX2 R8, R11 ;  /* 0x0000000b00087308 */ /* 0x000e620000000800 */
[----:B------:R-:W-:-:S02]  /*1180*/  SHF.L.U32 R6, R6, 0x17, RZ ;  /* 0x0000001706067819 */ /* 0x000fc400000006ff */
[----:B------:R-:W-:-:S03]  /*1190*/  SHF.L.U32 R9, R9, 0x17, RZ ;  /* 0x0000001709097819 */ /* 0x000fc600000006ff */
[----:B0-----:R-:W-:-:S04]  /*11a0*/  FMUL R6, R6, R7 ;  /* 0x0000000706067220 */ /* 0x001fc80000400000 */
[----:B------:R-:W-:Y:S01]  /*11b0*/  FFMA R6, R26, R6, R5 ;  /* 0x000000061a067223 */ /* 0x000fe20000000005 */
[----:B-1----:R-:W-:-:S04]  /*11c0*/  FMUL R8, R9, R8 ;  /* 0x0000000809087220 */ /* 0x002fc80000400000 */
[----:B------:R-:W-:-:S07]  /*11d0*/  FFMA R5, R27, R8, R6 ;  /* 0x000000081b057223 */ /* 0x000fce0000000006 */
.L_x_190:
[----:B------:R-:W-:Y:S05]  /*11e0*/  BRA.U UP2, `(.L_x_189) ;  /* 0x0000000102a87547 */ /* 0x000fea000b800000 */
[----:B------:R-:W0:Y:S08]  /*11f0*/  LDC R9, c[0x0][0x398] ;  /* 0x0000e600ff097b82 */ /* 0x000e300000000800 */
[----:B------:R-:W1:Y:S01]  /*1200*/  LDC.64 R6, c[0x0][0x390] ;  /* 0x0000e400ff067b82 */ /* 0x000e620000000a00 */
[----:B0-----:R-:W-:-:S04]  /*1210*/  IMAD R9, R9, UR4, RZ ;  /* 0x0000000409097c24 */ /* 0x001fc8000f8e02ff */
[----:B-1----:R-:W-:-:S05]  /*1220*/  IMAD.WIDE R6, R9, 0x4, R6 ;  /* 0x0000000409067825 */ /* 0x002fca00078e0206 */
        /* <DEDUP_REMOVED lines=9> */
[----:B------:R0:W4:Y:S01]  /*12c0*/  LDG.E R10, desc[UR8][R6.64+0x28] ;  /* 0x00002808060a7981 */ /* 0x000122000c1e1900 */
[----:B--2--5:R-:W-:Y:S01]  /*12d0*/  FFMA R12, R3, 255, -R12 ;  /* 0x437f0000030c7823 */ /* 0x024fe2000000080c */
[----:B---3--:R-:W-:-:S03]  /*12e0*/  FFMA R11, R4, 255, -R11 ;  /* 0x437f0000040b7823 */ /* 0x008fc6000000080b */
[----:B------:R-:W-:Y:S01]  /*12f0*/  FMUL R14, R12, R12 ;  /* 0x0000000c0c0e7220 */ /* 0x000fe20000400000 */
[----:B----4-:R-:W-:-:S04]  /*1300*/  FFMA R13, R0, 255, -R13 ;  /* 0x437f0000000d7823 */ /* 0x010fc8000000080d */
[C---:B------:R-:W-:Y:S01]  /*1310*/  FMUL R18, R11.reuse, R13 ;  /* 0x0000000d0b127220 */ /* 0x040fe20000400000 */
[----:B------:R-:W-:Y:S01]  /*1320*/  FMUL R17, R14, R17 ;  /* 0x000000110e117220 */ /* 0x000fe20000400000 */
[C---:B------:R-:W-:Y:S01]  /*1330*/  FMUL R14, R11.reuse, R11 ;  /* 0x0000000b0b0e7220 */ /* 0x040fe20000400000 */
[----:B------:R-:W-:Y:S01]  /*1340*/  FMUL R11, R11, R12 ;  /* 0x0000000c0b0b7220 */ /* 0x000fe20000400000 */
[----:B------:R-:W-:Y:S01]  /*1350*/  FMUL R18, R18, R19 ;  /* 0x0000001312127220 */ /* 0x000fe20000400000 */
[-C--:B0-----:R-:W-:Y:S01]  /*1360*/  FMUL R7, R12, R13.reuse ;  /* 0x0000000d0c077220 */ /* 0x081fe20000400000 */
[----:B------:R-:W-:Y:S01]  /*1370*/  FMUL R6, R13, R13 ;  /* 0x0000000d0d067220 */ /* 0x000fe20000400000 */
[----:B------:R-:W-:Y:S01]  /*1380*/  FFMA R15, R14, R15, R17 ;  /* 0x0000000f0e0f7223 */ /* 0x000fe20000000011 */
[----:B------:R-:W-:-:S03]  /*1390*/  FFMA R16, R11, R16, R18 ;  /* 0x000000100b107223 */ /* 0x000fc60000000012 */
[----:B------:R-:W-:Y:S01]  /*13a0*/  FFMA R6, R6, R9, R15 ;  /* 0x0000000906067223 */ /* 0x000fe2000000000f */
[----:B------:R-:W-:Y:S01]  /*13b0*/  FFMA R7, R7, R8, R16 ;  /* 0x0000000807077223 */ /* 0x000fe20000000010 */
[----:B------:R-:W-:-:S03]  /*13c0*/  MOV R8, 0x437c0000 ;  /* 0x437c000000087802 */ /* 0x000fc60000000f00 */
[----:B------:R-:W-:Y:S01]  /*13d0*/  FFMA R6, R7, 2, R6 ;  /* 0x4000000007067823 */ /* 0x000fe20000000006 */
[----:B------:R-:W-:-:S03]  /*13e0*/  HFMA2 R7, -RZ, RZ, 0.96630859375, -0.0022525787353515625 ;  /* 0x3bbb989dff077431 */ /* 0x000fc600000001ff */
[----:B------:R-:W-:-:S04]  /*13f0*/  FMUL R6, R6, -0.5 ;  /* 0xbf00000006067820 */ /* 0x000fc80000400000 */
[----:B------:R-:W-:-:S04]  /*1400*/  FFMA.SAT R7, R6, R7, 0.5 ;  /* 0x3f00000006077423 */ /* 0x000fc80000002007 */
[----:B------:R-:W-:-:S04]  /*1410*/  FFMA.RM R7, R7, R8, 12582913 ;  /* 0x4b40000107077423 */ /* 0x000fc80000004008 */
[C---:B------:R-:W-:Y:S01]  /*1420*/  FADD R9, R7.reuse, -12583039 ;  /* 0xcb40007f07097421 */ /* 0x040fe20000000000 */
[----:B------:R-:W-:-:S03]  /*1430*/  SHF.L.U32 R7, R7, 0x17, RZ ;  /* 0x0000001707077819 */ /* 0x000fc600000006ff */
[----:B------:R-:W-:-:S04]  /*1440*/  FFMA R9, R6, 1.4426950216293334961, -R9 ;  /* 0x3fb8aa3b06097823 */ /* 0x000fc80000000809 */
[----:B------:R-:W-:-:S04]  /*1450*/  FFMA R9, R6, 1.925963033500011079e-08, R9 ;  /* 0x32a5706006097823 */ /* 0x000fc80000000009 */
[----:B------:R-:W0:Y:S02]  /*1460*/  MUFU.EX2 R6, R9 ;  /* 0x0000000900067308 */ /* 0x000e240000000800 */
[----:B0-----:R-:W-:-:S04]  /*1470*/  FMUL R6, R7, R6 ;  /* 0x0000000607067220 */ /* 0x001fc80000400000 */
[----:B------:R-:W-:-:S07]  /*1480*/  FFMA R5, R10, R6, R5 ;  /* 0x000000060a057223 */ /* 0x000fce0000000005 */
.L_x_189:
[----:B------:R-:W-:Y:S01]  /*1490*/  MOV R21, RZ ;  /* 0x000000ff00157202 */ /* 0x000fe20000000f00 */
[----:B------:R-:W-:Y:S01]  /*14a0*/  UMOV UR4, URZ ;  /* 0x000000ff00047c82 */ /* 0x000fe20008000000 */
[----:B------:R-:W-:Y:S05]  /*14b0*/  BRA.U !UP1, `(.L_x_191) ;  /* 0x0000000909a87547 */ /* 0x000fea000b800000 */
[----:B------:R-:W0:Y:S01]  /*14c0*/  LDC R12, c[0x0][0x398] ;  /* 0x0000e600ff0c7b82 */ /* 0x000e220000000800 */
[----:B------:R-:W-:Y:S01]  /*14d0*/  HFMA2 R21, -RZ, RZ, 0, 0 ;  /* 0x00000000ff157431 */ /* 0x000fe200000001ff */
[----:B------:R-:W-:Y:S01]  /*14e0*/  ULOP3.LUT UR5, UR7, 0x7ffffffc, URZ, 0xc0, !UPT ;  /* 0x7ffffffc07057892 */ /* 0x000fe2000f8ec0ff */
[----:B------:R-:W-:-:S03]  /*14f0*/  UMOV UR4, URZ ;  /* 0x000000ff00047c82 */ /* 0x000fc60008000000 */
[----:B------:R-:W-:Y:S02]  /*1500*/  UIADD3 UR5, UPT, UPT, -UR5, URZ, URZ ;  /* 0x000000ff05057290 */ /* 0x000fe4000fffe1ff */
[----:B------:R-:W1:Y:S01]  /*1510*/  LDC R15, c[0x0][0x398] ;  /* 0x0000e600ff0f7b82 */ /* 0x000e620000000800 */
[CC--:B0-----:R-:W-:Y:S02]  /*1520*/  LEA R13, R12.reuse, -R12.reuse, 0x3 ;  /* 0x8000000c0c0d7211 */ /* 0x0c1fe400078e18ff */
[CC--:B------:R-:W-:Y:S02]  /*1530*/  LEA R17, R12.reuse, R12.reuse, 0x2 ;  /* 0x0000000c0c117211 */ /* 0x0c0fe400078e10ff */
[----:B------:R-:W-:-:S07]  /*1540*/  LEA R19, R12, R12, 0x1 ;  /* 0x0000000c0c137211 */ /* 0x000fce00078e08ff */
.L_x_192:
[----:B------:R-:W1:Y:S02]  /*1550*/  LDC.64 R8, c[0x0][0x390] ;  /* 0x0000e400ff087b82 */ /* 0x000e640000000a00 */
        /* <DEDUP_REMOVED lines=11> */
[----:B--2--5:R-:W-:-:S04]  /*1610*/  FFMA R20, R3, 255, -R20 ;  /* 0x437f000003147823 */ /* 0x024fc80000000814 */
[----:B------:R-:W-:Y:S01]  /*1620*/  FMUL R24, R20, R20 ;  /* 0x0000001414187220 */ /* 0x000fe20000400000 */
[----:B---3--:R-:W-:Y:S01]  /*1630*/  FFMA R22, R4, 255, -R23 ;  /* 0x437f000004167823 */ /* 0x008fe20000000817 */
[----:B----4-:R-:W-:-:S03]  /*1640*/  FFMA R23, R0, 255, -R25 ;  /* 0x437f000000177823 */ /* 0x010fc60000000819 */
[----:B------:R-:W-:Y:S01]  /*1650*/  FMUL R25, R22, R22 ;  /* 0x0000001616197220 */ /* 0x000fe20000400000 */
[----:B------:R-:W-:Y:S01]  /*1660*/  FMUL R24, R24, R27 ;  /* 0x0000001b18187220 */ /* 0x000fe20000400000 */
[----:B------:R-:W-:-:S03]  /*1670*/  FMUL R27, R22, R23 ;  /* 0x00000017161b7220 */ /* 0x000fc60000400000 */
[----:B------:R-:W-:Y:S01]  /*1680*/  FFMA R18, R25, R18, R24 ;  /* 0x0000001219127223 */ /* 0x000fe20000000018 */
[----:B------:R-:W-:Y:S01]  /*1690*/  FMUL R25, R22, R20 ;  /* 0x0000001416197220 */ /* 0x000fe20000400000 */
[-C--:B------:R-:W-:Y:S01]  /*16a0*/  FMUL R20, R20, R23.reuse ;  /* 0x0000001714147220 */ /* 0x080fe20000400000 */
[----:B------:R-:W-:Y:S01]  /*16b0*/  FMUL R23, R23, R23 ;  /* 0x0000001717177220 */ /* 0x000fe20000400000 */
[----:B------:R-:W-:-:S04]  /*16c0*/  FMUL R6, R27, R6 ;  /* 0x000000061b067220 */ /* 0x000fc80000400000 */
[----:B------:R-:W-:Y:S01]  /*16d0*/  FFMA R25, R25, R16, R6 ;  /* 0x0000001019197223 */ /* 0x000fe20000000006 */
[----:B------:R-:W-:Y:S01]  /*16e0*/  FFMA R14, R23, R14, R18 ;  /* 0x0000000e170e7223 */ /* 0x000fe20000000012 */
[----:B------:R-:W-:Y:S02]  /*16f0*/  MOV R23, 0x3bbb989d ;  /* 0x3bbb989d00177802 */ /* 0x000fe40000000f00 */
[----:B------:R-:W-:-:S04]  /*1700*/  FFMA R7, R20, R7, R25 ;  /* 0x0000000714077223 */ /* 0x000fc80000000019 */
[----:B------:R-:W-:Y:S01]  /*1710*/  FFMA R7, R7, 2, R14 ;  /* 0x4000000007077823 */ /* 0x000fe2000000000e */
[----:B------:R-:W-:-:S03]  /*1720*/  MOV R14, 0x437c0000 ;  /* 0x437c0000000e7802 */ /* 0x000fc60000000f00 */
[----:B------:R-:W-:-:S04]  /*1730*/  FMUL R16, R7, -0.5 ;  /* 0xbf00000007107820 */ /* 0x000fc80000400000 */
[----:B------:R-:W-:-:S04]  /*1740*/  FFMA.SAT R7, R16, R23, 0.5 ;  /* 0x3f00000010077423 */ /* 0x000fc80000002017 */
[----:B------:R-:W-:Y:S01]  /*1750*/  FFMA.RM R18, R7, R14, 12582913 ;  /* 0x4b40000107127423 */ /* 0x000fe2000000400e */
[----:B------:R-:W-:-:S04]  /*1760*/  IMAD.WIDE R6, R19, 0x4, R8 ;  /* 0x0000000413067825 */ /* 0x000fc800078e0208 */
[----:B------:R-:W-:Y:S01]  /*1770*/  FADD R23, R18, -12583039 ;  /* 0xcb40007f12177421 */ /* 0x000fe20000000000 */
[----:B------:R-:W2:Y:S03]  /*1780*/  LDG.E R20, desc[UR8][R6.64+0x8] ;  /* 0x0000080806147981 */ /* 0x000ea6000c1e1900 */
[C---:B------:R-:W-:Y:S01]  /*1790*/  FFMA R23, R16.reuse, 1.4426950216293334961, -R23 ;  /* 0x3fb8aa3b10177823 */ /* 0x040fe20000000817 */
[----:B------:R-:W3:Y:S03]  /*17a0*/  LDG.E R27, desc[UR8][R6.64+0x4] ;  /* 0x00000408061b7981 */ /* 0x000ee6000c1e1900 */
[----:B------:R-:W-:Y:S02]  /*17b0*/  FFMA R26, R16, 1.925963033500011079e-08, R23 ;  /* 0x32a57060101a7823 */ /* 0x000fe40000000017 */
[----:B------:R-:W4:Y:S02]  /*17c0*/  LDG.E R23, desc[UR8][R6.64+0xc] ;  /* 0x00000c0806177981 */ /* 0x000f24000c1e1900 */
[----:B------:R-:W0:Y:S02]  /*17d0*/  MUFU.EX2 R29, R26 ;  /* 0x0000001a001d7308 */ /* 0x000e240000000800 */
        /* <DEDUP_REMOVED lines=11> */
[----:B----4-:R-:W-:Y:S02]  /*1890*/  FFMA R23, R0, 255, -R23 ;  /* 0x437f000000177823 */ /* 0x010fe40000000817 */
[----:B------:R-:W-:Y:S01]  /*18a0*/  FMUL R11, R11, R24 ;  /* 0x000000180b0b7220 */ /* 0x000fe20000400000 */
[C---:B------:R-:W-:Y:S01]  /*18b0*/  FMUL R24, R10.reuse, R10 ;  /* 0x0000000a0a187220 */ /* 0x040fe20000400000 */
[----:B------:R-:W-:-:S03]  /*18c0*/  FMUL R29, R10, R23 ;  /* 0x000000170a1d7220 */ /* 0x000fc60000400000 */
[----:B------:R-:W-:Y:S01]  /*18d0*/  FFMA R27, R24, R25, R11 ;  /* 0x00000019181b7223 */ /* 0x000fe2000000000b */
[----:B------:R-:W-:Y:S01]  /*18e0*/  FMUL R25, R10, R20 ;  /* 0x000000140a197220 */ /* 0x000fe20000400000 */
[----:B------:R-:W-:-:S04]  /*18f0*/  IMAD.WIDE R10, R17, 0x4, R8 ;  /* 0x00000004110a7825 */ /* 0x000fc800078e0208 */
[----:B------:R-:W-:Y:S01]  /*1900*/  FMUL R22, R29, R22 ;  /* 0x000000161d167220 */ /* 0x000fe20000400000 */
[----:B------:R-:W2:Y:S03]  /*1910*/  LDG.E R24, desc[UR8][R6.64+0x20] ;  /* 0x0000200806187981 */ /* 0x000ea6000c1e1900 */
[----:B------:R-:W-:Y:S01]  /*1920*/  FFMA R25, R25, R16, R22 ;  /* 0x0000001019197223 */ /* 0x000fe20000000016 */
[-C--:B------:R-:W-:Y:S01]  /*1930*/  FMUL R26, R20, R23.reuse ;  /* 0x00000017141a7220 */ /* 0x080fe20000400000 */
[----:B------:R-:W3:Y:S01]  /*1940*/  LDG.E R22, desc[UR8][R10.64+0x8] ;  /* 0x000008080a167981 */ /* 0x000ee2000c1e1900 */
[----:B------:R-:W-:-:S03]  /*1950*/  FMUL R16, R23, R23 ;  /* 0x0000001717107220 */ /* 0x000fc60000400000 */
[----:B------:R-:W4:Y:S01]  /*1960*/  LDG.E R20, desc[UR8][R10.64+0x10] ;  /* 0x000010080a147981 */ /* 0x000f22000c1e1900 */
[----:B------:R-:W-:-:S03]  /*1970*/  FFMA R16, R16, R18, R27 ;  /* 0x0000001210107223 */ /* 0x000fc6000000001b */
[----:B------:R-:W4:Y:S04]  /*1980*/  LDG.E R18, desc[UR8][R10.64+0x1c] ;  /* 0x00001c080a127981 */ /* 0x000f28000c1e1900 */
[----:B------:R-:W4:Y:S04]  /*1990*/  LDG.E R27, desc[UR8][R10.64+0x4] ;  /* 0x000004080a1b7981 */ /* 0x000f28000c1e1900 */
[----:B------:R-:W4:Y:S01]  /*19a0*/  LDG.E R29, desc[UR8][R10.64+0xc] ;  /* 0x00000c080a1d7981 */ /* 0x000f22000c1e1900 */
[----:B------:R-:W-:-:S03]  /*19b0*/  IMAD.WIDE R8, R13, 0x4, R8 ;  /* 0x000000040d087825 */ /* 0x000fc600078e0208 */
[----:B------:R0:W4:Y:S01]  /*19c0*/  LDG.E R6, desc[UR8][R6.64+0x28] ;  /* 0x0000280806067981 */ /* 0x000122000c1e1900 */
[----:B--2---:R-:W-:-:S03]  /*19d0*/  FFMA R23, R26, R24, R25 ;  /* 0x000000181a177223 */ /* 0x004fc60000000019 */
[----:B------:R-:W2:Y:S01]  /*19e0*/  LDG.E R26, desc[UR8][R10.64+0x18] ;  /* 0x000018080a1a7981 */ /* 0x000ea2000c1e1900 */
[----:B---3--:R-:W-:-:S04]  /*19f0*/  FFMA R22, R3, 255, -R22 ;  /* 0x437f000003167823 */ /* 0x008fc80000000816 */
[----:B------:R-:W-:-:S04]  /*1a00*/  FMUL R25, R22, R22 ;  /* 0x0000001616197220 */ /* 0x000fc80000400000 */
[----:B----4-:R-:W-:Y:S01]  /*1a10*/  FMUL R18, R25, R18 ;  /* 0x0000001219127220 */ /* 0x010fe20000400000 */
[----:B------:R-:W-:-:S04]  /*1a20*/  FFMA R25, R4, 255, -R27 ;  /* 0x437f000004197823 */ /* 0x000fc8000000081b */
[----:B------:R-:W-:-:S04]  /*1a30*/  FMUL R27, R25, R25 ;  /* 0x00000019191b7220 */ /* 0x000fc80000400000 */
[----:B------:R-:W-:Y:S02]  /*1a40*/  FFMA R28, R27, R20, R18 ;  /* 0x000000141b1c7223 */ /* 0x000fe40000000012 */
[----:B------:R-:W3:Y:S04]  /*1a50*/  LDG.E R18, desc[UR8][R10.64+0x24] ;  /* 0x000024080a127981 */ /* 0x000ee8000c1e1900 */
[----:B------:R-:W4:Y:S04]  /*1a60*/  LDG.E R27, desc[UR8][R10.64+0x14] ;  /* 0x000014080a1b7981 */ /* 0x000f28000c1e1900 */
[----:B------:R-:W4:Y:S01]  /*1a70*/  LDG.E R20, desc[UR8][R10.64+0x20] ;  /* 0x000020080a147981 */ /* 0x000f22000c1e1900 */
[----:B------:R-:W-:-:S04]  /*1a80*/  FFMA R24, R0, 255, -R29 ;  /* 0x437f000000187823 */ /* 0x000fc8000000081d */
[----:B------:R-:W-:Y:S01]  /*1a90*/  FMUL R29, R24, R24 ;  /* 0x00000018181d7220 */ /* 0x000fe20000400000 */
[----:B------:R1:W4:Y:S03]  /*1aa0*/  LDG.E R10, desc[UR8][R10.64+0x28] ;  /* 0x000028080a0a7981 */ /* 0x000326000c1e1900 */
[----:B---3--:R-:W-:Y:S01]  /*1ab0*/  FFMA R18, R29, R18, R28 ;  /* 0x000000121d127223 */ /* 0x008fe2000000001c */
[-C--:B------:R-:W-:Y:S01]  /*1ac0*/  FMUL R29, R25, R24.reuse ;  /* 0x00000018191d7220 */ /* 0x080fe20000400000 */
[----:B------:R-:W-:-:S03]  /*1ad0*/  FMUL R24, R22, R24 ;  /* 0x0000001816187220 */ /* 0x000fc60000400000 */
[----:B--2---:R-:W-:Y:S01]  /*1ae0*/  FMUL R29, R29, R26 ;  /* 0x0000001a1d1d7220 */ /* 0x004fe20000400000 */
[----:B------:R-:W-:Y:S02]  /*1af0*/  FMUL R26, R25, R22 ;  /* 0x00000016191a7220 */ /* 0x000fe40000400000 */
[----:B------:R-:W2:Y:S02]  /*1b00*/  LDG.E R22, desc[UR8][R8.64+0x8] ;  /* 0x0000080808167981 */ /* 0x000ea4000c1e1900 */
[----:B----4-:R-:W-:Y:S02]  /*1b10*/  FFMA R25, R26, R27, R29 ;  /* 0x0000001b1a197223 */ /* 0x010fe4000000001d */
[----:B------:R-:W3:Y:S04]  /*1b20*/  LDG.E R27, desc[UR8][R8.64+0x4] ;  /* 0x00000408081b7981 */ /* 0x000ee8000c1e1900 */
[----:B------:R-:W4:Y:S01]  /*1b30*/  LDG.E R26, desc[UR8][R8.64+0x1c] ;  /* 0x00001c08081a7981 */ /* 0x000f22000c1e1900 */
[----:B------:R-:W-:-:S03]  /*1b40*/  FFMA R25, R24, R20, R25 ;  /* 0x0000001418197223 */ /* 0x000fc60000000019 */
[----:B------:R-:W4:Y:S01]  /*1b50*/  LDG.E R24, desc[UR8][R8.64+0x10] ;  /* 0x0000100808187981 */ /* 0x000f22000c1e1900 */
[----:B--2---:R-:W-:-:S04]  /*1b60*/  FFMA R20, R3, 255, -R22 ;  /* 0x437f000003147823 */ /* 0x004fc80000000816 */
[----:B------:R-:W-:Y:S01]  /*1b70*/  FMUL R29, R20, R20 ;  /* 0x00000014141d7220 */ /* 0x000fe20000400000 */
[----:B---3--:R-:W-:-:S03]  /*1b80*/  FFMA R27, R4, 255, -R27 ;  /* 0x437f0000041b7823 */ /* 0x008fc6000000081b */
[----:B----4-:R-:W-:Y:S01]  /*1b90*/  FMUL R22, R29, R26 ;  /* 0x0000001a1d167220 */ /* 0x010fe20000400000 */
[----:B------:R-:W-:Y:S01]  /*1ba0*/  FMUL R29, R27, R27 ;  /* 0x0000001b1b1d7220 */ /* 0x000fe20000400000 */
[----:B------:R-:W2:Y:S03]  /*1bb0*/  LDG.E R26, desc[UR8][R8.64+0x14] ;  /* 0x00001408081a7981 */ /* 0x000ea6000c1e1900 */
[----:B------:R-:W-:Y:S02]  /*1bc0*/  FFMA R22, R29, R24, R22 ;  /* 0x000000181d167223 */ /* 0x000fe40000000016 */
[----:B------:R-:W0:Y:S04]  /*1bd0*/  LDG.E R29, desc[UR8][R8.64+0xc] ;  /* 0x00000c08081d7981 */ /* 0x000e28000c1e1900 */
[----:B------:R-:W3:Y:S01]  /*1be0*/  LDG.E R24, desc[UR8][R8.64+0x18] ;  /* 0x0000180808187981 */ /* 0x000ee2000c1e1900 */
[----:B0-----:R-:W-:-:S04]  /*1bf0*/  FFMA R7, R0, 255, -R29 ;  /* 0x437f000000077823 */ /* 0x001fc8000000081d */
[C---:B------:R-:W-:Y:S01]  /*1c00*/  FMUL R29, R27.reuse, R7 ;  /* 0x000000071b1d7220 */ /* 0x040fe20000400000 */
[----:B------:R-:W-:-:S03]  /*1c10*/  FMUL R27, R27, R20 ;  /* 0x000000141b1b7220 */ /* 0x000fc60000400000 */
[----:B---3--:R-:W-:-:S04]  /*1c20*/  FMUL R24, R29, R24 ;  /* 0x000000181d187220 */ /* 0x008fc80000400000 */
[----:B--2---:R-:W-:Y:S01]  /*1c30*/  FFMA R24, R27, R26, R24 ;  /* 0x0000001a1b187223 */ /* 0x004fe20000000018 */
[----:B------:R-:W-:Y:S01]  /*1c40*/  FFMA R26, R23, 2, R16 ;  /* 0x40000000171a7823 */ /* 0x000fe20000000010 */
[----:B------:R-:W2:Y:S04]  /*1c50*/  LDG.E R27, desc[UR8][R8.64+0x24] ;  /* 0x00002408081b7981 */ /* 0x000ea8000c1e1900 */
[----:B------:R-:W3:Y:S04]  /*1c60*/  LDG.E R23, desc[UR8][R8.64+0x20] ;  /* 0x0000200808177981 */ /* 0x000ee8000c1e1900 */
[----:B------:R0:W4:Y:S01]  /*1c70*/  LDG.E R16, desc[UR8][R8.64+0x28] ;  /* 0x0000280808107981 */ /* 0x000122000c1e1900 */
[----:B------:R-:W-:Y:S01]  /*1c80*/  FFMA R18, R25, 2, R18 ;  /* 0x4000000019127823 */ /* 0x000fe20000000012 */
[----:B------:R-:W-:Y:S01]  /*1c90*/  MOV R28, 0x3bbb989d ;  /* 0x3bbb989d001c7802 */ /* 0x000fe20000000f00 */
[-C--:B------:R-:W-:Y:S01]  /*1ca0*/  FMUL R25, R20, R7.reuse ;  /* 0x0000000714197220 */ /* 0x080fe20000400000 */
[----:B-1----:R-:W-:Y:S01]  /*1cb0*/  FMUL R11, R7, R7 ;  /* 0x00000007070b7220 */ /* 0x002fe20000400000 */
[----:B------:R-:W-:Y:S01]  /*1cc0*/  FMUL R7, R26, -0.5 ;  /* 0xbf0000001a077820 */ /* 0x000fe20000400000 */
[----:B------:R-:W-:Y:S01]  /*1cd0*/  FMUL R18, R18, -0.5 ;  /* 0xbf00000012127820 */ /* 0x000fe20000400000 */
        /* <DEDUP_REMOVED lines=8> */
[----:B------:R-:W-:Y:S01]  /*1d60*/  FFMA.SAT R11, R7, R28, 0.5 ;  /* 0x3f000000070b7423 */ /* 0x000fe2000000201c */
[----:B---3--:R-:W-:Y:S01]  /*1d70*/  FFMA R23, R25, R23, R24 ;  /* 0x0000001719177223 */ /* 0x008fe20000000018 */
[----:B------:R-:W-:-:S02]  /*1d80*/  MOV R25, 0x3bbb989d ;  /* 0x3bbb989d00197802 */ /* 0x000fc40000000f00 */
[-C--:B0-----:R-:W-:Y:S01]  /*1d90*/  FFMA.RM R9, R11, R14.reuse, 12582913 ;  /* 0x4b4000010b097423 */ /* 0x081fe2000000400e */
[----:B------:R-:W-:Y:S02]  /*1da0*/  FFMA R11, R23, 2, R22 ;  /* 0x40000000170b7823 */ /* 0x000fe40000000016 */
[-C--:B------:R-:W-:Y:S02]  /*1db0*/  FFMA.SAT R23, R18, R25.reuse, 0.5 ;  /* 0x3f00000012177423 */ /* 0x080fe40000002019 */
[----:B------:R-:W-:Y:S01]  /*1dc0*/  FMUL R11, R11, -0.5 ;  /* 0xbf0000000b0b7820 */ /* 0x000fe20000400000 */
[----:B------:R-:W-:Y:S01]  /*1dd0*/  FADD R20, R9, -12583039 ;  /* 0xcb40007f09147421 */ /* 0x000fe20000000000 */
[----:B------:R-:W-:Y:S02]  /*1de0*/  FFMA.RM R8, R23, R14, 12582913 ;  /* 0x4b40000117087423 */ /* 0x000fe4000000400e */
[----:B------:R-:W-:Y:S01]  /*1df0*/  FFMA.SAT R25, R11, R25, 0.5 ;  /* 0x3f0000000b197423 */ /* 0x000fe20000002019 */
[----:B------:R-:W-:Y:S01]  /*1e00*/  FFMA R20, R7, 1.4426950216293334961, -R20 ;  /* 0x3fb8aa3b07147823 */ /* 0x000fe20000000814 */
[----:B------:R-:W-:-:S02]  /*1e10*/  FADD R23, R8, -12583039 ;  /* 0xcb40007f08177421 */ /* 0x000fc40000000000 */
[----:B------:R-:W-:Y:S01]  /*1e20*/  FFMA.RM R14, R25, R14, 12582913 ;  /* 0x4b400001190e7423 */ /* 0x000fe2000000400e */
[----:B------:R-:W-:Y:S01]  /*1e30*/  FFMA R20, R7, 1.925963033500011079e-08, R20 ;  /* 0x32a5706007147823 */ /* 0x000fe20000000014 */
[----:B------:R-:W-:Y:S02]  /*1e40*/  FFMA R23, R18, 1.4426950216293334961, -R23 ;  /* 0x3fb8aa3b12177823 */ /* 0x000fe40000000817 */
        /* <DEDUP_REMOVED lines=17> */
.L_x_191:
[----:B------:R-:W-:Y:S05]  /*1f60*/  BRA.U !UP0, `(.L_x_193) ;  /* 0x00000009080c7547 */ /* 0x000fea000b800000 */
[----:B------:R-:W0:Y:S02]  /*1f70*/  LDCU UR5, c[0x0][0x388] ;  /* 0x00007100ff0577ac */ /* 0x000e240008000800 */
[----:B0-----:R-:W-:-:S04]  /*1f80*/  UIADD3 UR5, UPT, UPT, UR5, -0x1, URZ ;  /* 0xffffffff05057890 */ /* 0x001fc8000fffe0ff */
[----:B------:R-:W-:Y:S02]  /*1f90*/  ULEA.HI UR6, UR5, 0x1, URZ, 0x1f ;  /* 0x0000000105067891 */ /* 0x000fe4000f8ff8ff */
[----:B------:R-:W-:Y:S02]  /*1fa0*/  ULOP3.LUT UP1, URZ, UR5, 0x2, URZ, 0xc0, !UPT ;  /* 0x0000000205ff7892 */ /* 0x000fe4000f82c0ff */
[----:B------:R-:W-:-:S04]  /*1fb0*/  ULOP3.LUT UR6, UR6, 0x3, URZ, 0xc0, !UPT ;  /* 0x0000000306067892 */ /* 0x000fc8000f8ec0ff */
[----:B------:R-:W-:-:S09]  /*1fc0*/  UISETP.NE.AND UP0, UPT, UR6, 0x1, UPT ;  /* 0x000000010600788c */ /* 0x000fd2000bf05270 */
[----:B------:R-:W-:Y:S05]  /*1fd0*/  BRA.U !UP0, `(.L_x_194) ;  /* 0x0000000508447547 */ /* 0x000fea000b800000 */
[----:B------:R-:W0:Y:S08]  /*1fe0*/  LDC R16, c[0x0][0x398] ;  /* 0x0000e600ff107b82 */ /* 0x000e300000000800 */
[----:B------:R-:W1:Y:S01]  /*1ff0*/  LDC.64 R6, c[0x0][0x390] ;  /* 0x0000e400ff067b82 */ /* 0x000e620000000a00 */
[----:B0-----:R-:W-:-:S04]  /*2000*/  IMAD R11, R16, UR4, R16 ;  /* 0x00000004100b7c24 */ /* 0x001fc8000f8e0210 */
[----:B-1----:R-:W-:-:S05]  /*2010*/  IMAD.WIDE R8, R11, 0x4, R6 ;  /* 0x000000040b087825 */ /* 0x002fca00078e0206 */
[----:B------:R-:W2:Y:S04]  /*2020*/  LDG.E R10, desc[UR8][R8.64+0x8] ;  /* 0x00000808080a7981 */ /* 0x000ea8000c1e1900 */
[----:B------:R-:W3:Y:S04]  /*2030*/  LDG.E R13, desc[UR8][R8.64+0x4] ;  /* 0x00000408080d7981 */ /* 0x000ee8000c1e1900 */
[----:B------:R-:W4:Y:S04]  /*2040*/  LDG.E R14, desc[UR8][R8.64+0x1c] ;  /* 0x00001c08080e7981 */ /* 0x000f28000c1e1900 */
[----:B------:R-:W4:Y:S04]  /*2050*/  LDG.E R19, desc[UR8][R8.64+0xc] ;  /* 0x00000c0808137981 */ /* 0x000f28000c1e1900 */
[----:B------:R-:W4:Y:S04]  /*2060*/  LDG.E R12, desc[UR8][R8.64+0x10] ;  /* 0x00001008080c7981 */ /* 0x000f28000c1e1900 */
[----:B------:R-:W4:Y:S01]  /*2070*/  LDG.E R23, desc[UR8][R8.64+0x24] ;  /* 0x0000240808177981 */ /* 0x000f22000c1e1900 */
[----:B------:R-:W-:-:S03]  /*2080*/  LEA R15, R16, R11, 0x1 ;  /* 0x0000000b100f7211 */ /* 0x000fc600078e08ff */
[----:B------:R-:W4:Y:S02]  /*2090*/  LDG.E R28, desc[UR8][R8.64+0x28] ;  /* 0x00002808081c7981 */ /* 0x000f24000c1e1900 */
[----:B------:R-:W-:-:S05]  /*20a0*/  IMAD.WIDE R6, R15, 0x4, R6 ;  /* 0x000000040f067825 */ /* 0x000fca00078e0206 */
        /* <DEDUP_REMOVED lines=8> */
[----:B---3--:R-:W-:Y:S02]  /*2130*/  FFMA R22, R4, 255, -R13 ;  /* 0x437f000004167823 */ /* 0x008fe4000000080d */
[----:B------:R-:W2:Y:S01]  /*2140*/  LDG.E R13, desc[UR8][R6.64+0xc] ;  /* 0x00000c08060d7981 */ /* 0x000ea2000c1e1900 */
[----:B----4-:R-:W-:-:S03]  /*2150*/  FMUL R14, R11, R14 ;  /* 0x0000000e0b0e7220 */ /* 0x010fc60000400000 */
[----:B------:R-:W3:Y:S01]  /*2160*/  LDG.E R11, desc[UR8][R8.64+0x18] ;  /* 0x00001808080b7981 */ /* 0x000ee2000c1e1900 */
[----:B------:R-:W-:Y:S01]  /*2170*/  FMUL R15, R22, R22 ;  /* 0x00000016160f7220 */ /* 0x000fe20000400000 */
[----:B------:R-:W-:-:S03]  /*2180*/  FFMA R19, R0, 255, -R19 ;  /* 0x437f000000137823 */ /* 0x000fc60000000813 */
[----:B------:R-:W-:Y:S01]  /*2190*/  FFMA R25, R15, R12, R14 ;  /* 0x0000000c0f197223 */ /* 0x000fe2000000000e */
[----:B------:R-:W-:Y:S01]  /*21a0*/  FMUL R24, R19, R19 ;  /* 0x0000001313187220 */ /* 0x000fe20000400000 */
[----:B------:R-:W4:Y:S04]  /*21b0*/  LDG.E R12, desc[UR8][R8.64+0x14] ;  /* 0x00001408080c7981 */ /* 0x000f28000c1e1900 */
[----:B------:R-:W4:Y:S01]  /*21c0*/  LDG.E R14, desc[UR8][R6.64+0x18] ;  /* 0x00001808060e7981 */ /* 0x000f22000c1e1900 */
[----:B------:R-:W-:-:S03]  /*21d0*/  FFMA R23, R24, R23, R25 ;  /* 0x0000001718177223 */ /* 0x000fc60000000019 */
[----:B------:R0:W4:Y:S04]  /*21e0*/  LDG.E R15, desc[UR8][R8.64+0x20] ;  /* 0x00002008080f7981 */ /* 0x000128000c1e1900 */
[----:B------:R-:W4:Y:S04]  /*21f0*/  LDG.E R25, desc[UR8][R6.64+0x24] ;  /* 0x0000240806197981 */ /* 0x000f28000c1e1900 */
[----:B------:R1:W4:Y:S01]  /*2200*/  LDG.E R24, desc[UR8][R6.64+0x20] ;  /* 0x0000200806187981 */ /* 0x000322000c1e1900 */
[----:B------:R-:W-:Y:S01]  /*2210*/  FFMA R20, R3, 255, -R20 ;  /* 0x437f000003147823 */ /* 0x000fe20000000814 */
[CC--:B0-----:R-:W-:Y:S01]  /*2220*/  FMUL R8, R22.reuse, R19.reuse ;  /* 0x0000001316087220 */ /* 0x0c1fe20000400000 */
[----:B------:R-:W-:Y:S01]  /*2230*/  FMUL R29, R22, R10 ;  /* 0x0000000a161d7220 */ /* 0x000fe20000400000 */
[----:B------:R-:W-:Y:S01]  /*2240*/  FFMA R17, R4, 255, -R17 ;  /* 0x437f000004117823 */ /* 0x000fe20000000811 */
[----:B------:R-:W-:-:S03]  /*2250*/  FMUL R10, R10, R19 ;  /* 0x000000130a0a7220 */ /* 0x000fc60000400000 */
[C---:B-1----:R-:W-:Y:S01]  /*2260*/  FMUL R7, R17.reuse, R17 ;  /* 0x0000001111077220 */ /* 0x042fe20000400000 */
[----:B------:R-:W-:Y:S01]  /*2270*/  UIADD3 UR4, UPT, UPT, UR4, 0x4, URZ ;  /* 0x0000000404047890 */ /* 0x000fe2000fffe0ff */
[----:B--2---:R-:W-:Y:S01]  /*2280*/  FFMA R13, R0, 255, -R13 ;  /* 0x437f0000000d7823 */ /* 0x004fe2000000080d */
[----:B---3--:R-:W-:Y:S01]  /*2290*/  FMUL R22, R8, R11 ;  /* 0x0000000b08167220 */ /* 0x008fe20000400000 */
[C---:B------:R-:W-:Y:S02]  /*22a0*/  FMUL R11, R20.reuse, R20 ;  /* 0x00000014140b7220 */ /* 0x040fe40000400000 */
[-C--:B------:R-:W-:Y:S02]  /*22b0*/  FMUL R9, R17, R13.reuse ;  /* 0x0000000d11097220 */ /* 0x080fe40000400000 */
[----:B------:R-:W-:Y:S01]  /*22c0*/  FMUL R18, R11, R18 ;  /* 0x000000120b127220 */ /* 0x000fe20000400000 */
[-C--:B------:R-:W-:Y:S01]  /*22d0*/  FMUL R6, R13, R13.reuse ;  /* 0x0000000d0d067220 */ /* 0x080fe20000400000 */
[----:B----4-:R-:W-:Y:S01]  /*22e0*/  FFMA R29, R29, R12, R22 ;  /* 0x0000000c1d1d7223 */ /* 0x010fe20000000016 */
[----:B------:R-:W-:Y:S01]  /*22f0*/  FMUL R17, R17, R20 ;  /* 0x0000001411117220 */ /* 0x000fe20000400000 */
[----:B------:R-:W-:Y:S01]  /*2300*/  FMUL R14, R9, R14 ;  /* 0x0000000e090e7220 */ /* 0x000fe20000400000 */
[----:B------:R-:W-:Y:S01]  /*2310*/  FFMA R9, R7, R16, R18 ;  /* 0x0000001007097223 */ /* 0x000fe20000000012 */
[----:B------:R-:W-:Y:S01]  /*2320*/  FMUL R7, R20, R13 ;  /* 0x0000000d14077220 */ /* 0x000fe20000400000 */
[----:B------:R-:W-:Y:S01]  /*2330*/  FFMA R10, R10, R15, R29 ;  /* 0x0000000f0a0a7223 */ /* 0x000fe2000000001d */
[----:B------:R-:W-:Y:S01]  /*2340*/  FFMA R14, R17, R26, R14 ;  /* 0x0000001a110e7223 */ /* 0x000fe2000000000e */
[----:B------:R-:W-:Y:S01]  /*2350*/  FFMA R6, R6, R25, R9 ;  /* 0x0000001906067223 */ /* 0x000fe20000000009 */
[----:B------:R-:W-:-:S02]  /*2360*/  HFMA2 R9, -RZ, RZ, 0.96630859375, -0.0022525787353515625 ;  /* 0x3bbb989dff097431 */ /* 0x000fc400000001ff */
[----:B------:R-:W-:Y:S01]  /*2370*/  FFMA R10, R10, 2, R23 ;  /* 0x400000000a0a7823 */ /* 0x000fe20000000017 */
[----:B------:R-:W-:-:S03]  /*2380*/  FFMA R7, R7, R24, R14 ;  /* 0x0000001807077223 */ /* 0x000fc6000000000e */
[----:B------:R-:W-:Y:S01]  /*2390*/  FMUL R10, R10, -0.5 ;  /* 0xbf0000000a0a7820 */ /* 0x000fe20000400000 */
[----:B------:R-:W-:Y:S01]  /*23a0*/  MOV R11, 0x437c0000 ;  /* 0x437c0000000b7802 */ /* 0x000fe20000000f00 */
[----:B------:R-:W-:Y:S02]  /*23b0*/  FFMA R7, R7, 2, R6 ;  /* 0x4000000007077823 */ /* 0x000fe40000000006 */
[----:B------:R-:W-:Y:S02]  /*23c0*/  FFMA.SAT R6, R10, R9, 0.5 ;  /* 0x3f0000000a067423 */ /* 0x000fe40000002009 */
[----:B------:R-:W-:Y:S02]  /*23d0*/  FMUL R8, R7, -0.5 ;  /* 0xbf00000007087820 */ /* 0x000fe40000400000 */
[----:B------:R-:W-:Y:S02]  /*23e0*/  FFMA.RM R6, R6, R11, 12582913 ;  /* 0x4b40000106067423 */ /* 0x000fe4000000400b */
[----:B------:R-:W-:-:S02]  /*23f0*/  FFMA.SAT R9, R8, R9, 0.5 ;  /* 0x3f00000008097423 */ /* 0x000fc40000002009 */
[----:B------:R-:W-:Y:S02]  /*2400*/  FADD R7, R6, -12583039 ;  /* 0xcb40007f06077421 */ /* 0x000fe40000000000 */
[----:B------:R-:W-:Y:S02]  /*2410*/  FFMA.RM R9, R9, R11, 12582913 ;  /* 0x4b40000109097423 */ /* 0x000fe4000000400b */
[C---:B------:R-:W-:Y:S02]  /*2420*/  FFMA R7, R10.reuse, 1.4426950216293334961, -R7 ;  /* 0x3fb8aa3b0a077823 */ /* 0x040fe40000000807 */
[----:B------:R-:W-:Y:S02]  /*2430*/  FADD R11, R9, -12583039 ;  /* 0xcb40007f090b7421 */ /* 0x000fe40000000000 */
[----:B------:R-:W-:Y:S02]  /*2440*/  FFMA R7, R10, 1.925963033500011079e-08, R7 ;  /* 0x32a570600a077823 */ /* 0x000fe40000000007 */
        /* <DEDUP_REMOVED lines=10> */
.L_x_194:
[----:B------:R-:W-:Y:S05]  /*24f0*/  BRA.U UP1, `(.L_x_193) ;  /* 0x0000000101a87547 */ /* 0x000fea000b800000 */
        /* <DEDUP_REMOVED lines=15> */
[----:B---3--:R-:W-:Y:S01]  /*25f0*/  FFMA R11, R4, 255, -R11 ;  /* 0x437f0000040b7823 */ /* 0x008fe2000000080b */
[----:B------:R-:W-:Y:S01]  /*2600*/  MOV R4, 0x437c0000 ;  /* 0x437c000000047802 */ /* 0x000fe20000000f00 */
[----:B----4-:R-:W-:Y:S01]  /*2610*/  FFMA R13, R0, 255, -R13 ;  /* 0x437f0000000d7823 */ /* 0x010fe2000000080d */
[----:B------:R-:W-:-:S03]  /*2620*/  FMUL R0, R14, R14 ;  /* 0x0000000e0e007220 */ /* 0x000fc60000400000 */
[C---:B------:R-:W-:Y:S01]  /*2630*/  FMUL R3, R11.reuse, R13 ;  /* 0x0000000d0b037220 */ /* 0x040fe20000400000 */
[----:B------:R-:W-:Y:S01]  /*2640*/  FMUL R17, R0, R17 ;  /* 0x0000001100117220 */ /* 0x000fe20000400000 */
[C---:B------:R-:W-:Y:S01]  /*2650*/  FMUL R0, R11.reuse, R11 ;  /* 0x0000000b0b007220 */ /* 0x040fe20000400000 */
[----:B------:R-:W-:Y:S01]  /*2660*/  FMUL R11, R11, R14 ;  /* 0x0000000e0b0b7220 */ /* 0x000fe20000400000 */
[----:B------:R-:W-:Y:S01]  /*2670*/  FMUL R16, R3, R16 ;  /* 0x0000001003107220 */ /* 0x000fe20000400000 */
[----:B------:R-:W-:Y:S01]  /*2680*/  FMUL R3, R14, R13 ;  /* 0x0000000d0e037220 */ /* 0x000fe20000400000 */
[----:B------:R-:W-:Y:S01]  /*2690*/  FFMA R15, R0, R15, R17 ;  /* 0x0000000f000f7223 */ /* 0x000fe20000000011 */
[----:B------:R-:W-:Y:S01]  /*26a0*/  FMUL R0, R13, R13 ;  /* 0x0000000d0d007220 */ /* 0x000fe20000400000 */
[----:B------:R-:W-:-:S03]  /*26b0*/  FFMA R10, R11, R10, R16 ;  /* 0x0000000a0b0a7223 */ /* 0x000fc60000000010 */
[----:B------:R-:W-:Y:S01]  /*26c0*/  FFMA R0, R0, R9, R15 ;  /* 0x0000000900007223 */ /* 0x000fe2000000000f */
[----:B------:R-:W-:-:S04]  /*26d0*/  FFMA R3, R3, R8, R10 ;  /* 0x0000000803037223 */ /* 0x000fc8000000000a */
[----:B------:R-:W-:Y:S01]  /*26e0*/  FFMA R0, R3, 2, R0 ;  /* 0x4000000003007823 */ /* 0x000fe20000000000 */
[----:B------:R-:W-:-:S03]  /*26f0*/  HFMA2 R3, -RZ, RZ, 0.96630859375, -0.0022525787353515625 ;  /* 0x3bbb989dff037431 */ /* 0x000fc600000001ff */
[----:B------:R-:W-:-:S04]  /*2700*/  FMUL R0, R0, -0.5 ;  /* 0xbf00000000007820 */ /* 0x000fc80000400000 */
[----:B------:R-:W-:-:S04]  /*2710*/  FFMA.SAT R3, R0, R3, 0.5 ;  /* 0x3f00000000037423 */ /* 0x000fc80000002003 */
[----:B------:R-:W-:-:S04]  /*2720*/  FFMA.RM R3, R3, R4, 12582913 ;  /* 0x4b40000103037423 */ /* 0x000fc80000004004 */
[C---:B0-----:R-:W-:Y:S01]  /*2730*/  FADD R7, R3.reuse, -12583039 ;  /* 0xcb40007f03077421 */ /* 0x041fe20000000000 */
[----:B------:R-:W-:-:S03]  /*2740*/  SHF.L.U32 R3, R3, 0x17, RZ ;  /* 0x0000001703037819 */ /* 0x000fc600000006ff */
[----:B------:R-:W-:-:S04]  /*2750*/  FFMA R7, R0, 1.4426950216293334961, -R7 ;  /* 0x3fb8aa3b00077823 */ /* 0x000fc80000000807 */
[----:B------:R-:W-:-:S04]  /*2760*/  FFMA R7, R0, 1.925963033500011079e-08, R7 ;  /* 0x32a5706000077823 */ /* 0x000fc80000000007 */
[----:B------:R-:W0:Y:S02]  /*2770*/  MUFU.EX2 R0, R7 ;  /* 0x0000000700007308 */ /* 0x000e240000000800 */
[----:B0-----:R-:W-:-:S04]  /*2780*/  FMUL R0, R3, R0 ;  /* 0x0000000003007220 */ /* 0x001fc80000400000 */
[----:B------:R-:W-:-:S07]  /*2790*/  FFMA R21, R12, R0, R21 ;  /* 0x000000000c157223 */ /* 0x000fce0000000015 */
.L_x_193:
[----:B-----5:R-:W-:-:S04]  /*27a0*/  FADD R0, RZ, R5 ;  /* 0x00000005ff007221 */ /* 0x020fc80000000000 */
[----:B------:R-:W-:-:S07]  /*27b0*/  FADD R3, R21, R0 ;  /* 0x0000000015037221 */ /* 0x000fce0000000000 */
.L_x_186:
[----:B------:R-:W0:Y:S01]  /*27c0*/  MUFU.RCP R0, R3 ;  /* 0x0000000300007308 */ /* 0x000e220000001000 */
[----:B------:R-:W-:Y:S07]  /*27d0*/  BSSY.RECONVERGENT B0, `(.L_x_195) ;  /* 0x000000c000007945 */ /* 0x000fee0003800200 */
[----:B------:R-:W1:Y:S01]  /*27e0*/  FCHK P0, R5, R3 ;  /* 0x0000000305007302 */ /* 0x000e620000000000 */
[----:B0-----:R-:W-:-:S04]  /*27f0*/  FFMA R7, R0, -R3, 1 ;  /* 0x3f80000000077423 */ /* 0x001fc80000000803 */
[----:B------:R-:W-:-:S04]  /*2800*/  FFMA R0, R0, R7, R0 ;  /* 0x0000000700007223 */ /* 0x000fc80000000000 */
[----:B------:R-:W-:-:S04]  /*2810*/  FFMA R4, R0, R5, RZ ;  /* 0x0000000500047223 */ /* 0x000fc800000000ff */
[----:B------:R-:W-:-:S04]  /*2820*/  FFMA R7, R4, -R3, R5 ;  /* 0x8000000304077223 */ /* 0x000fc80000000005 */
[----:B------:R-:W-:Y:S01]  /*2830*/  FFMA R7, R0, R7, R4 ;  /* 0x0000000700077223 */ /* 0x000fe20000000004 */
[----:B-1----:R-:W-:Y:S06]  /*2840*/  @!P0 BRA `(.L_x_196) ;  /* 0x0000000000108947 */ /* 0x002fec0003800000 */
[----:B------:R-:W-:Y:S02]  /*2850*/  MOV R0, R5 ;  /* 0x0000000500007202 */ /* 0x000fe40000000f00 */
[----:B------:R-:W-:-:S07]  /*2860*/  MOV R6, 0x2880 ;  /* 0x0000288000067802 */ /* 0x000fce0000000f00 */
[----:B------:R-:W-:Y:S05]  /*2870*/  CALL.REL.NOINC `($__internal_6_$__cuda_sm3x_div_rn_noftz_f32_slowpath) ;  /* 0x00000000005c7944 */ /* 0x000fea0003c00000 */
[----:B------:R-:W-:-:S07]  /*2880*/  MOV R7, R0 ;  /* 0x0000000000077202 */ /* 0x000fce0000000f00 */
.L_x_196:
[----:B------:R-:W-:Y:S05]  /*2890*/  BSYNC.RECONVERGENT B0 ;  /* 0x0000000000007941 */ /* 0x000fea0003800200 */
.L_x_195:
[----:B------:R-:W0:Y:S01]  /*28a0*/  LDC.64 R4, c[0x0][0x3a0] ;  /* 0x0000e800ff047b82 */ /* 0x000e220000000a00 */
[----:B------:R-:W1:Y:S01]  /*28b0*/  MUFU.RCP R0, R3 ;  /* 0x0000000300007308 */ /* 0x000e620000001000 */
[----:B------:R-:W-:Y:S07]  /*28c0*/  BSSY.RECONVERGENT B0, `(.L_x_197) ;  /* 0x000000e000007945 */ /* 0x000fee0003800200 */
[----:B------:R-:W2:Y:S01]  /*28d0*/  FCHK P0, R21, R3 ;  /* 0x0000000315007302 */ /* 0x000ea20000000000 */
[----:B-1----:R-:W-:-:S04]  /*28e0*/  FFMA R9, R0, -R3, 1 ;  /* 0x3f80000000097423 */ /* 0x002fc80000000803 */
[----:B------:R-:W-:Y:S01]  /*28f0*/  FFMA R0, R0, R9, R0 ;  /* 0x0000000900007223 */ /* 0x000fe20000000000 */
[----:B0-----:R-:W-:-:S04]  /*2900*/  IMAD.WIDE R4, R2, 0x4, R4 ;  /* 0x0000000402047825 */ /* 0x001fc800078e0204 */
[----:B------:R-:W-:Y:S01]  /*2910*/  FFMA R2, R0, R21, RZ ;  /* 0x0000001500027223 */ /* 0x000fe200000000ff */
[----:B------:R0:W-:Y:S03]  /*2920*/  STG.E desc[UR8][R4.64], R7 ;  /* 0x0000000704007986 */ /* 0x0001e6000c101908 */
[----:B------:R-:W-:-:S04]  /*2930*/  FFMA R9, R2, -R3, R21 ;  /* 0x8000000302097223 */ /* 0x000fc80000000015 */
[----:B------:R-:W-:Y:S01]  /*2940*/  FFMA R9, R0, R9, R2 ;  /* 0x0000000900097223 */ /* 0x000fe20000000002 */
[----:B--2---:R-:W-:Y:S06]  /*2950*/  @!P0 BRA `(.L_x_198) ;  /* 0x0000000000108947 */ /* 0x004fec0003800000 */
[----:B------:R-:W-:Y:S02]  /*2960*/  MOV R0, R21 ;  /* 0x0000001500007202 */ /* 0x000fe40000000f00 */
[----:B------:R-:W-:-:S07]  /*2970*/  MOV R6, 0x2990 ;  /* 0x0000299000067802 */ /* 0x000fce0000000f00 */
[----:B0-----:R-:W-:Y:S05]  /*2980*/  CALL.REL.NOINC `($__internal_6_$__cuda_sm3x_div_rn_noftz_f32_slowpath) ;  /* 0x0000000000187944 */ /* 0x001fea0003c00000 */
[----:B------:R-:W-:-:S07]  /*2990*/  MOV R9, R0 ;  /* 0x0000000000097202 */ /* 0x000fce0000000f00 */
.L_x_198:
[----:B------:R-:W-:Y:S05]  /*29a0*/  BSYNC.RECONVERGENT B0 ;  /* 0x0000000000007941 */ /* 0x000fea0003800200 */
.L_x_197:
[----:B------:R-:W0:Y:S02]  /*29b0*/  LDC R3, c[0x0][0x3a8] ;  /* 0x0000ea00ff037b82 */ /* 0x000e240000000800 */
[----:B0-----:R-:W-:-:S05]  /*29c0*/  IMAD.WIDE R4, R3, 0x4, R4 ;  /* 0x0000000403047825 */ /* 0x001fca00078e0204 */
[----:B------:R-:W-:Y:S01]  /*29d0*/  STG.E desc[UR8][R4.64], R9 ;  /* 0x0000000904007986 */ /* 0x000fe2000c101908 */
[----:B------:R-:W-:Y:S05]  /*29e0*/  EXIT ;  /* 0x000000000000794d */ /* 0x000fea0003800000 */
        .weak           $__internal_6_$__cuda_sm3x_div_rn_noftz_f32_slowpath
        .type           $__internal_6_$__cuda_sm3x_div_rn_noftz_f32_slowpath,@function
        .size           $__internal_6_$__cuda_sm3x_div_rn_noftz_f32_slowpath,(.L_x_281 - $__internal_6_$__cuda_sm3x_div_rn_noftz_f32_slowpath)
$__internal_6_$__cuda_sm3x_div_rn_noftz_f32_slowpath:
[----:B------:R-:W-:Y:S01]  /*29f0*/  SHF.R.U32.HI R8, RZ, 0x17, R3 ;  /* 0x00000017ff087819 */ /* 0x000fe20000011603 */
[----:B------:R-:W-:Y:S01]  /*2a00*/  BSSY.RECONVERGENT B1, `(.L_x_199) ;  /* 0x0000063000017945 */ /* 0x000fe20003800200 */
[----:B------:R-:W-:Y:S02]  /*2a10*/  SHF.R.U32.HI R7, RZ, 0x17, R0 ;  /* 0x00000017ff077819 */ /* 0x000fe40000011600 */
[----:B------:R-:W-:Y:S02]  /*2a20*/  LOP3.LUT R14, R8, 0xff, RZ, 0xc0, !PT ;  /* 0x000000ff080e7812 */ /* 0x000fe400078ec0ff */
[----:B------:R-:W-:Y:S02]  /*2a30*/  LOP3.LUT R12, R7, 0xff, RZ, 0xc0, !PT ;  /* 0x000000ff070c7812 */ /* 0x000fe400078ec0ff */
[----:B------:R-:W-:Y:S02]  /*2a40*/  IADD3 R10, PT, PT, R14, -0x1, RZ ;  /* 0xffffffff0e0a7810 */ /* 0x000fe40007ffe0ff */
[----:B------:R-:W-:-:S02]  /*2a50*/  IADD3 R8, PT, PT, R12, -0x1, RZ ;  /* 0xffffffff0c087810 */ /* 0x000fc40007ffe0ff */
[----:B------:R-:W-:Y:S02]  /*2a60*/  ISETP.GT.U32.AND P0, PT, R10, 0xfd, PT ;  /* 0x000000fd0a00780c */ /* 0x000fe40003f04070 */
[----:B------:R-:W-:Y:S02]  /*2a70*/  MOV R9, R3 ;  /* 0x0000000300097202 */ /* 0x000fe40000000f00 */
[----:B------:R-:W-:-:S13]  /*2a80*/  ISETP.GT.U32.OR P0, PT, R8, 0xfd, P0 ;  /* 0x000000fd0800780c */ /* 0x000fda0000704470 */
[----:B------:R-:W-:Y:S01]  /*2a90*/  @!P0 MOV R7, RZ ;  /* 0x000000ff00078202 */ /* 0x000fe20000000f00 */
        /* <DEDUP_REMOVED lines=20> */
[----:B------:R-:W-:Y:S01]  /*2be0*/  @!P0 FFMA R0, R0, 1.84467440737095516160e+19, RZ ;  /* 0x5f80000000008823 */ /* 0x000fe200000000ff */
[----:B------:R-:W-:Y:S01]  /*2bf0*/  @!P0 MOV R7, 0xffffffc0 ;  /* 0xffffffc000078802 */ /* 0x000fe20000000f00 */
[----:B------:R-:W-:-:S03]  /*2c00*/  @!P1 FFMA R9, R3, 1.84467440737095516160e+19, RZ ;  /* 0x5f80000003099823 */ /* 0x000fc600000000ff */
[----:B------:R-:W-:-:S07]  /*2c10*/  @!P1 IADD3 R7, PT, PT, R7, 0x40, RZ ;  /* 0x0000004007079810 */ /* 0x000fce0007ffe0ff */
.L_x_200:
[----:B------:R-:W-:Y:S01]  /*2c20*/  LEA R8, R14, 0xc0800000, 0x17 ;  /* 0xc08000000e087811 */ /* 0x000fe200078eb8ff */
[----:B------:R-:W-:Y:S03]  /*2c30*/  BSSY.RECONVERGENT B2, `(.L_x_205) ;  /* 0x0000036000027945 */ /* 0x000fe60003800200 */
[----:B------:R-:W-:Y:S02]  /*2c40*/  IADD3 R8, PT, PT, -R8, R9, RZ ;  /* 0x0000000908087210 */ /* 0x000fe40007ffe1ff */
[----:B------:R-:W-:Y:S02]  /*2c50*/  IADD3 R9, PT, PT, R12, -0x7f, RZ ;  /* 0xffffff810c097810 */ /* 0x000fe40007ffe0ff */
[----:B------:R-:W0:Y:S01]  /*2c60*/  MUFU.RCP R10, R8 ;  /* 0x00000008000a7308 */ /* 0x000e220000001000 */
[----:B------:R-:W-:Y:S02]  /*2c70*/  FADD.FTZ R11, -R8, -RZ ;  /* 0x800000ff080b7221 */ /* 0x000fe40000010100 */
[----:B------:R-:W-:-:S02]  /*2c80*/  IMAD R0, R9, -0x800000, R0 ;  /* 0xff80000009007824 */ /* 0x000fc400078e0200 */
[----:B0-----:R-:W-:-:S04]  /*2c90*/  FFMA R13, R10, R11, 1 ;  /* 0x3f8000000a0d7423 */ /* 0x001fc8000000000b */
[----:B------:R-:W-:-:S04]  /*2ca0*/  FFMA R15, R10, R13, R10 ;  /* 0x0000000d0a0f7223 */ /* 0x000fc8000000000a */
[----:B------:R-:W-:-:S04]  /*2cb0*/  FFMA R10, R0, R15, RZ ;  /* 0x0000000f000a7223 */ /* 0x000fc800000000ff */
[----:B------:R-:W-:-:S04]  /*2cc0*/  FFMA R13, R11, R10, R0 ;  /* 0x0000000a0b0d7223 */ /* 0x000fc80000000000 */
[----:B------:R-:W-:Y:S01]  /*2cd0*/  FFMA R12, R15, R13, R10 ;  /* 0x0000000d0f0c7223 */ /* 0x000fe2000000000a */
[----:B------:R-:W-:-:S03]  /*2ce0*/  IADD3 R10, PT, PT, R9, 0x7f, -R14 ;  /* 0x0000007f090a7810 */ /* 0x000fc60007ffe80e */
[----:B------:R-:W-:Y:S01]  /*2cf0*/  FFMA R11, R11, R12, R0 ;  /* 0x0000000c0b0b7223 */ /* 0x000fe20000000000 */
[----:B------:R-:W-:-:S03]  /*2d00*/  IADD3 R7, PT, PT, R10, R7, RZ ;  /* 0x000000070a077210 */ /* 0x000fc60007ffe0ff */
[----:B------:R-:W-:-:S05]  /*2d10*/  FFMA R0, R15, R11, R12 ;  /* 0x0000000b0f007223 */ /* 0x000fca000000000c */
[----:B------:R-:W-:-:S04]  /*2d20*/  SHF.R.U32.HI R8, RZ, 0x17, R0 ;  /* 0x00000017ff087819 */ /* 0x000fc80000011600 */
[----:B------:R-:W-:-:S04]  /*2d30*/  LOP3.LUT R8, R8, 0xff, RZ, 0xc0, !PT ;  /* 0x000000ff08087812 */ /* 0x000fc800078ec0ff */
[----:B------:R-:W-:-:S04]  /*2d40*/  IADD3 R13, PT, PT, R8, R7, RZ ;  /* 0x00000007080d7210 */ /* 0x000fc80007ffe0ff */
[----:B------:R-:W-:-:S04]  /*2d50*/  IADD3 R8, PT, PT, R13, -0x1, RZ ;  /* 0xffffffff0d087810 */ /* 0x000fc80007ffe0ff */
        /* <DEDUP_REMOVED lines=10> */
[----:B------:R-:W-:Y:S01]  /*2e00*/  IADD3 R10, PT, PT, R13, 0x20, RZ ;  /* 0x000000200d0a7810 */ /* 0x000fe20007ffe0ff */
[-CC-:B------:R-:W-:Y:S01]  /*2e10*/  FFMA.RM R8, R15, R11.reuse, R12.reuse ;  /* 0x0000000b0f087223 */ /* 0x180fe2000000400c */
[----:B------:R-:W-:Y:S02]  /*2e20*/  ISETP.NE.AND P2, PT, R13, RZ, PT ;  /* 0x000000ff0d00720c */ /* 0x000fe40003f45270 */
[----:B------:R-:W-:Y:S01]  /*2e30*/  LOP3.LUT R9, R7, 0x7fffff, RZ, 0xc0, !PT ;  /* 0x007fffff07097812 */ /* 0x000fe200078ec0ff */
[----:B------:R-:W-:Y:S01]  /*2e40*/  FFMA.RP R7, R15, R11, R12 ;  /* 0x0000000b0f077223 */ /* 0x000fe2000000800c */
[----:B------:R-:W-:Y:S02]  /*2e50*/  ISETP.NE.AND P1, PT, R13, RZ, PT ;  /* 0x000000ff0d00720c */ /* 0x000fe40003f25270 */
[----:B------:R-:W-:Y:S02]  /*2e60*/  LOP3.LUT R9, R9, 0x800000, RZ, 0xfc, !PT ;  /* 0x0080000009097812 */ /* 0x000fe400078efcff */
[----:B------:R-:W-:-:S02]  /*2e70*/  IADD3 R11, PT, PT, -R13, RZ, RZ ;  /* 0x000000ff0d0b7210 */ /* 0x000fc40007ffe1ff */
[----:B------:R-:W-:Y:S02]  /*2e80*/  SHF.L.U32 R10, R9, R10, RZ ;  /* 0x0000000a090a7219 */ /* 0x000fe400000006ff */
[----:B------:R-:W-:Y:S02]  /*2e90*/  FSETP.NEU.FTZ.AND P0, PT, R7, R8, PT ;  /* 0x000000080700720b */ /* 0x000fe40003f1d000 */
        /* <DEDUP_REMOVED lines=11> */
.L_x_207:
[----:B------:R-:W-:-:S04]  /*2f50*/  LOP3.LUT R0, R0, 0x80000000, RZ, 0xc0, !PT ;  /* 0x8000000000007812 */ /* 0x000fc800078ec0ff */
[----:B------:R-:W-:Y:S01]  /*2f60*/  LOP3.LUT R0, R0, 0x7f800000, RZ, 0xfc, !PT ;  /* 0x7f80000000007812 */ /* 0x000fe200078efcff */
[----:B------:R-:W-:Y:S06]  /*2f70*/  BRA `(.L_x_208) ;  /* 0x0000000000047947 */ /* 0x000fec0003800000 */
.L_x_206:
[----:B------:R-:W-:-:S07]  /*2f80*/  LEA R0, R7, R0, 0x17 ;  /* 0x0000000007007211 */ /* 0x000fce00078eb8ff */
.L_x_208:
[----:B------:R-:W-:Y:S05]  /*2f90*/  BSYNC.RECONVERGENT B2 ;  /* 0x0000000000027941 */ /* 0x000fea0003800200 */
.L_x_205:
[----:B------:R-:W-:Y:S05]  /*2fa0*/  BRA `(.L_x_209) ;  /* 0x0000000000207947 */ /* 0x000fea0003800000 */
.L_x_204:
[----:B------:R-:W-:-:S04]  /*2fb0*/  LOP3.LUT R0, R9, 0x80000000, R0, 0x48, !PT ;  /* 0x8000000009007812 */ /* 0x000fc800078e4800 */
[----:B------:R-:W-:Y:S01]  /*2fc0*/  LOP3.LUT R0, R0, 0x7f800000, RZ, 0xfc, !PT ;  /* 0x7f80000000007812 */ /* 0x000fe200078efcff */
[----:B------:R-:W-:Y:S06]  /*2fd0*/  BRA `(.L_x_209) ;  /* 0x0000000000147947 */ /* 0x000fec0003800000 */
.L_x_203:
[----:B------:R-:W-:Y:S01]  /*2fe0*/  LOP3.LUT R0, R9, 0x80000000, R0, 0x48, !PT ;  /* 0x8000000009007812 */ /* 0x000fe200078e4800 */
[----:B------:R-:W-:Y:S06]  /*2ff0*/  BRA `(.L_x_209) ;  /* 0x00000000000c7947 */ /* 0x000fec0003800000 */
.L_x_202:
[----:B------:R-:W0:Y:S01]  /*3000*/  MUFU.RSQ R0, -QNAN ;  /* 0xffc0000000007908 */ /* 0x000e220000001400 */
[----:B------:R-:W-:Y:S05]  /*3010*/  BRA `(.L_x_209) ;  /* 0x0000000000047947 */ /* 0x000fea0003800000 */
.L_x_201:
[----:B------:R-:W-:-:S07]  /*3020*/  FADD.FTZ R0, R0, R3 ;  /* 0x0000000300007221 */ /* 0x000fce0000010000 */
.L_x_209:
[----:B------:R-:W-:Y:S05]  /*3030*/  BSYNC.RECONVERGENT B1 ;  /* 0x0000000000017941 */ /* 0x000fea0003800200 */
.L_x_199:
[----:B------:R-:W-:-:S04]  /*3040*/  HFMA2 R7, -RZ, RZ, 0, 0 ;  /* 0x00000000ff077431 */ /* 0x000fc800000001ff */
[----:B0-----:R-:W-:Y:S05]  /*3050*/  RET.REL.NODEC R6 `(_Z17GMMDataTermKernelPKfiS0_iPfi) ;  /* 0xffffffcc06e87950 */ /* 0x001fea0003c3ffff */
.L_x_210:
        /* <DEDUP_REMOVED lines=10> */
.L_x_281:


//--------------------- .text._Z13GMMcommonTermiPfi --------------------------
	.section	.text._Z13GMMcommonTermiPfi,"ax",@progbits
	.align	128
        .global         _Z13GMMcommonTermiPfi
        .type           _Z13GMMcommonTermiPfi,@function
        .size           _Z13GMMcommonTermiPfi,(.L_x_283 - _Z13GMMcommonTermiPfi)
        .other          _Z13GMMcommonTermiPfi,@"STO_CUDA_ENTRY STV_DEFAULT"
_Z13GMMcommonTermiPfi:
.text._Z13GMMcommonTermiPfi:
[----:B------:R-:W-:Y:S01]  /*0000*/  LDC R1, c[0x0][0x37c] ;  /* 0x0000df00ff017b82 */ /* 0x000fe20000000800 */
[----:B------:R-:W0:Y:S01]  /*0010*/  S2R R7, SR_TID.X ;  /* 0x0000000000077919 */ /* 0x000e220000002100 */
[----:B------:R-:W1:Y:S06]  /*0020*/  LDCU UR4, c[0x0][0x380] ;  /* 0x00007000ff0477ac */ /* 0x000e6c0008000800 */
[----:B------:R-:W2:Y:S01]  /*0030*/  LDC.64 R4, c[0x0][0x388] ;  /* 0x0000e200ff047b82 */ /* 0x000ea20000000a00 */
[----:B------:R-:W3:Y:S01]  /*0040*/  S2R R9, SR_TID.Y ;  /* 0x0000000000097919 */ /* 0x000ee20000002200 */
[----:B------:R-:W4:Y:S01]  /*0050*/  LDCU UR5, c[0x0][0x390] ;  /* 0x00007200ff0577ac */ /* 0x000f220008000800 */
[----:B------:R-:W5:Y:S01]  /*0060*/  LDCU.64 UR6, c[0x0][0x358] ;  /* 0x00006b00ff0677ac */ /* 0x000f620008000a00 */
[C---:B0-----:R-:W-:Y:S01]  /*0070*/  IMAD.SHL.U32 R0, R7.reuse, 0x2, RZ ;  /* 0x0000000207007824 */ /* 0x041fe200078e00ff */
[----:B-1----:R-:W-:-:S04]  /*0080*/  ISETP.GE.U32.AND P0, PT, R7, UR4, PT ;  /* 0x0000000407007c0c */ /* 0x002fc8000bf06070 */
[----:B---3--:R-:W-:-:S05]  /*0090*/  LOP3.LUT R0, R0, R9, RZ, 0xfc, !PT ;  /* 0x0000000900007212 */ /* 0x008fca00078efcff */
[----:B----4-:R-:W-:-:S04]  /*00a0*/  IMAD R3, R0, UR5, RZ ;  /* 0x0000000500037c24 */ /* 0x010fc8000f8e02ff */
[----:B--2---:R-:W-:-:S04]  /*00b0*/  IMAD.WIDE R4, R3, 0x4, R4 ;  /* 0x0000000403047825 */ /* 0x004fc800078e0204 */
[----:B------:R-:W-:-:S06]  /*00c0*/  IMAD.MOV.U32 R3, RZ, RZ, RZ ;  /* 0x000000ffff037224 */ /* 0x000fcc00078e00ff */
[----:B-----5:R-:W2:Y:S01]  /*00d0*/  @!P0 LDG.E R3, desc[UR6][R4.64] ;  /* 0x0000000604038981 */ /* 0x020ea2000c1e1900 */
[----:B------:R-:W0:Y:S01]  /*00e0*/  S2UR UR5, SR_CgaCtaId ;  /* 0x00000000000579c3 */ /* 0x000e220000008800 */
[----:B------:R-:W-:Y:S01]  /*00f0*/  UMOV UR4, 0x400 ;  /* 0x0000040000047882 */ /* 0x000fe20000000000 */
[----:B------:R-:W-:-:S04]  /*0100*/  IMAD.SHL.U32 R7, R7, 0x4, RZ ;  /* 0x0000000407077824 */ /* 0x000fc800078e00ff */
[C---:B------:R-:W-:Y:S01]  /*0110*/  VIADD R8, R7.reuse, 0x20 ;  /* 0x0000002007087836 */ /* 0x040fe20000000000 */
[----:B------:R-:W-:-:S04]  /*0120*/  LOP3.LUT R2, R7, 0x7c, RZ, 0xc0, !PT ;  /* 0x0000007c07027812 */ /* 0x000fc800078ec0ff */
[----:B------:R-:W-:Y:S01]  /*0130*/  LOP3.LUT R13, R8, 0x7c, RZ, 0xc0, !PT ;  /* 0x0000007c080d7812 */ /* 0x000fe200078ec0ff */
[----:B------:R-:W-:-:S05]  /*0140*/  VIADD R8, R7, 0x10 ;  /* 0x0000001007087836 */ /* 0x000fca0000000000 */
[----:B------:R-:W-:Y:S01]  /*0150*/  LOP3.LUT R17, R8, 0x7c, RZ, 0xc0, !PT ;  /* 0x0000007c08117812 */ /* 0x000fe200078ec0ff */
[----:B------:R-:W-:-:S05]  /*0160*/  VIADD R8, R7, 0x8 ;  /* 0x0000000807087836 */ /* 0x000fca0000000000 */
[----:B------:R-:W-:Y:S01]  /*0170*/  LOP3.LUT R19, R8, 0x7c, RZ, 0xc0, !PT ;  /* 0x0000007c08137812 */ /* 0x000fe200078ec0ff */
[----:B0-----:R-:W-:-:S06]  /*0180*/  ULEA UR4, UR5, UR4, 0x18 ;  /* 0x0000000405047291 */ /* 0x001fcc000f8ec0ff */
[----:B------:R-:W-:Y:S02]  /*0190*/  LEA R0, R9, UR4, 0x7 ;  /* 0x0000000409007c11 */ /* 0x000fe4000f8e38ff */
[----:B------:R-:W-:Y:S02]  /*01a0*/  LOP3.LUT R9, R2, 0x40, RZ, 0x3c, !PT ;  /* 0x0000004002097812 */ /* 0x000fe400078e3cff */
[C---:B------:R-:W-:Y:S01]  /*01b0*/  IADD3 R17, PT, PT, R0.reuse, R17, RZ ;  /* 0x0000001100117210 */ /* 0x040fe20007ffe0ff */
[C---:B------:R-:W-:Y:S01]  /*01c0*/  IMAD.IADD R2, R0.reuse, 0x1, R7 ;  /* 0x0000000100027824 */ /* 0x040fe200078e0207 */
[C---:B------:R-:W-:Y:S01]  /*01d0*/  IADD3 R9, PT, PT, R0.reuse, R9, RZ ;  /* 0x0000000900097210 */ /* 0x040fe20007ffe0ff */
[C---:B------:R-:W-:Y:S02]  /*01e0*/  IMAD.IADD R13, R0.reuse, 0x1, R13 ;  /* 0x00000001000d7824 */ /* 0x040fe400078e020d */
[----:B------:R-:W-:Y:S01]  /*01f0*/  IMAD.IADD R19, R0, 0x1, R19 ;  /* 0x0000000100137824 */ /* 0x000fe200078e0213 */
[----:B--2---:R-:W-:Y:S04]  /*0200*/  STS [R2], R3 ;  /* 0x0000000302007388 */ /* 0x004fe80000000800 */
        /* <DEDUP_REMOVED lines=11> */
[----:B------:R0:W-:Y:S01]  /*02c0*/  STS [R2], R11 ;  /* 0x0000000b02007388 */ /* 0x0001e20000000800 */
[----:B------:R-:W-:Y:S05]  /*02d0*/  @P0 EXIT ;  /* 0x000000000000094d */ /* 0x000fea0003800000 */
[----:B0-----:R-:W2:Y:S01]  /*02e0*/  LDG.E R2, desc[UR6][R4.64+0x28] ;  /* 0x0000280604027981 */ /* 0x001ea2000c1e1900 */
[----:B------:R-:W-:Y:S01]  /*02f0*/  VIADD R7, R7, 0x4 ;  /* 0x0000000407077836 */ /* 0x000fe20000000000 */
[----:B------:R-:W-:Y:S04]  /*0300*/  BSSY.RECONVERGENT B0, `(.L_x_211) ;  /* 0x0000011000007945 */ /* 0x000fe80003800200 */
[----:B------:R-:W-:-:S04]  /*0310*/  LOP3.LUT R7, R7, 0x7c, RZ, 0xc0, !PT ;  /* 0x0000007c07077812 */ /* 0x000fc800078ec0ff */
[----:B------:R-:W-:-:S05]  /*0320*/  IADD3 R7, PT, PT, R0, R7, RZ ;  /* 0x0000000700077210 */ /* 0x000fca0007ffe0ff */
[----:B------:R-:W0:Y:S02]  /*0330*/  LDS R0, [R7] ;  /* 0x0000000007007984 */ /* 0x000e240000000800 */
[----:B0-----:R-:W-:Y:S01]  /*0340*/  FADD R11, R11, R0 ;  /* 0x000000000b0b7221 */ /* 0x001fe20000000000 */
[----:B--2---:R-:W-:Y:S01]  /*0350*/  VIADD R6, R2, 0xf3000000 ;  /* 0xf300000002067836 */ /* 0x004fe20000000000 */
[----:B------:R0:W1:Y:S04]  /*0360*/  MUFU.RSQ R9, R2 ;  /* 0x0000000200097308 */ /* 0x0000680000001400 */
[----:B------:R-:W-:-:S13]  /*0370*/  ISETP.GT.U32.AND P0, PT, R6, 0x727fffff, PT ;  /* 0x727fffff0600780c */ /* 0x000fda0003f04070 */
[----:B01----:R-:W-:Y:S05]  /*0380*/  @!P0 BRA `(.L_x_212) ;  /* 0x0000000000108947 */ /* 0x003fea0003800000 */
[----:B------:R-:W-:-:S07]  /*0390*/  MOV R10, 0x3b0 ;  /* 0x000003b0000a7802 */ /* 0x000fce0000000f00 */
[----:B------:R-:W-:Y:S05]  /*03a0*/  CALL.REL.NOINC `($__internal_7_$__cuda_sm20_sqrt_rn_f32_slowpath) ;  /* 0x00000000005c7944 */ /* 0x000fea0003c00000 */
[----:B------:R-:W-:Y:S01]  /*03b0*/  IMAD.MOV.U32 R0, RZ, RZ, R2 ;  /* 0x000000ffff007224 */ /* 0x000fe200078e0002 */
[----:B------:R-:W-:Y:S06]  /*03c0*/  BRA `(.L_x_213) ;  /* 0x0000000000107947 */ /* 0x000fec0003800000 */
.L_x_212:
[----:B------:R-:W-:Y:S01]  /*03d0*/  FMUL.FTZ R7, R2, R9 ;  /* 0x0000000902077220 */ /* 0x000fe20000410000 */
[----:B------:R-:W-:-:S03]  /*03e0*/  FMUL.FTZ R9, R9, 0.5 ;  /* 0x3f00000009097820 */ /* 0x000fc60000410000 */
[----:B------:R-:W-:-:S04]  /*03f0*/  FFMA R0, -R7, R7, R2 ;  /* 0x0000000707007223 */ /* 0x000fc80000000102 */
[----:B------:R-:W-:-:S07]  /*0400*/  FFMA R0, R0, R9, R7 ;  /* 0x0000000900007223 */ /* 0x000fce0000000007 */
.L_x_213:
[----:B------:R-:W-:Y:S05]  /*0410*/  BSYNC.RECONVERGENT B0 ;  /* 0x0000000000007941 */ /* 0x000fea0003800200 */
.L_x_211:
[----:B------:R-:W-:Y:S01]  /*0420*/  FMUL R8, R11, R0 ;  /* 0x000000000b087220 */ /* 0x000fe20000400000 */
[----:B------:R-:W-:Y:S03]  /*0430*/  BSSY.RECONVERGENT B0, `(.L_x_214) ;  /* 0x000000c000007945 */ /* 0x000fe60003800200 */
        /* <DEDUP_REMOVED lines=8> */
[----:B------:R-:W-:-:S07]  /*04c0*/  MOV R2, 0x4e0 ;  /* 0x000004e000027802 */ /* 0x000fce0000000f00 */
[----:B------:R-:W-:Y:S05]  /*04d0*/  CALL.REL.NOINC `($__internal_8_$__cuda_sm3x_div_rn_noftz_f32_slowpath) ;  /* 0x0000000000687944 */ /* 0x000fea0003c00000 */
[----:B------:R-:W-:-:S07]  /*04e0*/  IMAD.MOV.U32 R7, RZ, RZ, R0 ;  /* 0x000000ffff077224 */ /* 0x000fce00078e0000 */
.L_x_215:
[----:B------:R-:W-:Y:S05]  /*04f0*/  BSYNC.RECONVERGENT B0 ;  /* 0x0000000000007941 */ /* 0x000fea0003800200 */
.L_x_214:
[----:B------:R-:W-:Y:S01]  /*0500*/  STG.E desc[UR6][R4.64+0x28], R7 ;  /* 0x0000280704007986 */ /* 0x000fe2000c101906 */
[----:B------:R-:W-:Y:S05]  /*0510*/  EXIT ;  /* 0x000000000000794d */ /* 0x000fea0003800000 */
        .weak           $__internal_7_$__cuda_sm20_sqrt_rn_f32_slowpath
        .type           $__internal_7_$__cuda_sm20_sqrt_rn_f32_slowpath,@function
        .size           $__internal_7_$__cuda_sm20_sqrt_rn_f32_slowpath,($__internal_8_$__cuda_sm3x_div_rn_noftz_f32_slowpath - $__internal_7_$__cuda_sm20_sqrt_rn_f32_slowpath)
$__internal_7_$__cuda_sm20_sqrt_rn_f32_slowpath:
[----:B------:R-:W-:-:S13]  /*0520*/  LOP3.LUT P0, RZ, R2, 0x7fffffff, RZ, 0xc0, !PT ;  /* 0x7fffffff02ff7812 */ /* 0x000fda000780c0ff */
[----:B------:R-:W-:Y:S05]  /*0530*/  @!P0 BRA `(.L_x_216) ;  /* 0x0000000000448947 */ /* 0x000fea0003800000 */
[----:B------:R-:W-:Y:S02]  /*0540*/  FSETP.GEU.FTZ.AND P0, PT, R2, RZ, PT ;  /* 0x000000ff0200720b */ /* 0x000fe40003f1e000 */
[----:B------:R-:W-:-:S11]  /*0550*/  MOV R0, R2 ;  /* 0x0000000200007202 */ /* 0x000fd60000000f00 */
        /* <DEDUP_REMOVED lines=9> */
[----:B------:R-:W-:-:S03]  /*05f0*/  @P0 FMUL.FTZ R7, R7, 0.5 ;  /* 0x3f00000007070820 */ /* 0x000fc60000410000 */
[----:B------:R-:W-:-:S04]  /*0600*/  @P0 FADD.FTZ R2, -R9, -RZ ;  /* 0x800000ff09020221 */ /* 0x000fc80000010100 */
[----:B------:R-:W-:Y:S01]  /*0610*/  @P0 FFMA R8, R9, R2, R6 ;  /* 0x0000000209080223 */ /* 0x000fe20000000006 */
[----:B------:R-:W-:-:S03]  /*0620*/  @!P0 IMAD.MOV.U32 R2, RZ, RZ, R0 ;  /* 0x000000ffff028224 */ /* 0x000fc600078e0000 */
[----:B------:R-:W-:-:S04]  /*0630*/  @P0 FFMA R7, R8, R7, R9 ;  /* 0x0000000708070223 */ /* 0x000fc80000000009 */
[----:B------:R-:W-:-:S07]  /*0640*/  @P0 FMUL.FTZ R2, R7, 2.3283064365386962891e-10 ;  /* 0x2f80000007020820 */ /* 0x000fce0000410000 */
.L_x_216:
[----:B------:R-:W-:Y:S02]  /*0650*/  HFMA2 R7, -RZ, RZ, 0, 0 ;  /* 0x00000000ff077431 */ /* 0x000fe400000001ff */
[----:B------:R-:W-:-:S04]  /*0660*/  IMAD.MOV.U32 R6, RZ, RZ, R10 ;  /* 0x000000ffff067224 */ /* 0x000fc800078e000a */
[----:B------:R-:W-:Y:S05]  /*0670*/  RET.REL.NODEC R6 `(_Z13GMMcommonTermiPfi) ;  /* 0xfffffff806607950 */ /* 0x000fea0003c3ffff */
        .weak           $__internal_8_$__cuda_sm3x_div_rn_noftz_f32_slowpath
        .type           $__internal_8_$__cuda_sm3x_div_rn_noftz_f32_slowpath,@function
        .size           $__internal_8_$__cuda_sm3x_div_rn_noftz_f32_slowpath,(.L_x_283 - $__internal_8_$__cuda_sm3x_div_rn_noftz_f32_slowpath)
$__internal_8_$__cuda_sm3x_div_rn_noftz_f32_slowpath:
[--C-:B------:R-:W-:Y:S01]  /*0680*/  SHF.R.U32.HI R6, RZ, 0x17, R8.reuse ;  /* 0x00000017ff067819 */ /* 0x100fe20000011608 */
[----:B------:R-:W-:Y:S01]  /*0690*/  BSSY.RECONVERGENT B1, `(.L_x_217) ;  /* 0x0000064000017945 */ /* 0x000fe20003800200 */
[----:B------:R-:W-:Y:S02]  /*06a0*/  SHF.R.U32.HI R0, RZ, 0x17, R3 ;  /* 0x00000017ff007819 */ /* 0x000fe40000011603 */
[----:B------:R-:W-:Y:S01]  /*06b0*/  LOP3.LUT R15, R6, 0xff, RZ, 0xc0, !PT ;  /* 0x000000ff060f7812 */ /* 0x000fe200078ec0ff */
[----:B------:R-:W-:Y:S01]  /*06c0*/  IMAD.MOV.U32 R6, RZ, RZ, R8 ;  /* 0x000000ffff067224 */ /* 0x000fe200078e0008 */
[----:B------:R-:W-:-:S03]  /*06d0*/  LOP3.LUT R10, R0, 0xff, RZ, 0xc0, !PT ;  /* 0x000000ff000a7812 */ /* 0x000fc600078ec0ff */
[----:B------:R-:W-:Y:S02]  /*06e0*/  VIADD R11, R15, 0xffffffff ;  /* 0xffffffff0f0b7836 */ /* 0x000fe40000000000 */
[----:B------:R-:W-:-:S03]  /*06f0*/  VIADD R9, R10, 0xffffffff ;  /* 0xffffffff0a097836 */ /* 0x000fc60000000000 */
[----:B------:R-:W-:-:S04]  /*0700*/  ISETP.GT.U32.AND P0, PT, R11, 0xfd, PT ;  /* 0x000000fd0b00780c */ /* 0x000fc80003f04070 */
[----:B------:R-:W-:-:S13]  /*0710*/  ISETP.GT.U32.OR P0, PT, R9, 0xfd, P0 ;  /* 0x000000fd0900780c */ /* 0x000fda0000704470 */
[----:B------:R-:W-:Y:S01]  /*0720*/  @!P0 MOV R7, RZ ;  /* 0x000000ff00078202 */ /* 0x000fe20000000f00 */
[----:B------:R-:W-:Y:S06]  /*0730*/  @!P0 BRA `(.L_x_218) ;  /* 0x0000000000608947 */ /* 0x000fec0003800000 */
[----:B------:R-:W-:Y:S01]  /*0740*/  FSETP.GTU.FTZ.AND P0, PT, |R3|, +INF , PT ;  /* 0x7f8000000300780b */ /* 0x000fe20003f1c200 */
[----:B------:R-:W-:Y:S01]  /*0750*/  IMAD.MOV.U32 R0, RZ, RZ, R8 ;  /* 0x000000ffff007224 */ /* 0x000fe200078e0008 */
        /* <DEDUP_REMOVED lines=20> */
[----:B------:R-:W-:-:S03]  /*08a0*/  @!P1 FFMA R6, R0, 1.84467440737095516160e+19, RZ ;  /* 0x5f80000000069823 */ /* 0x000fc600000000ff */
[----:B------:R-:W-:-:S07]  /*08b0*/  @!P1 IADD3 R7, PT, PT, R7, 0x40, RZ ;  /* 0x0000004007079810 */ /* 0x000fce0007ffe0ff */
.L_x_218:
[----:B------:R-:W-:Y:S01]  /*08c0*/  LEA R9, R15, 0xc0800000, 0x17 ;  /* 0xc08000000f097811 */ /* 0x000fe200078eb8ff */
[----:B------:R-:W-:Y:S04]  /*08d0*/  BSSY.RECONVERGENT B2, `(.L_x_223) ;  /* 0x0000036000027945 */ /* 0x000fe80003800200 */
[----:B------:R-:W-:Y:S02]  /*08e0*/  IMAD.IADD R9, R6, 0x1, -R9 ;  /* 0x0000000106097824 */ /* 0x000fe400078e0a09 */
[----:B------:R-:W-:Y:S02]  /*08f0*/  VIADD R6, R10, 0xffffff81 ;  /* 0xffffff810a067836 */ /* 0x000fe40000000000 */
[----:B------:R-:W0:Y:S01]  /*0900*/  MUFU.RCP R8, R9 ;  /* 0x0000000900087308 */ /* 0x000e220000001000 */
[----:B------:R-:W-:Y:S01]  /*0910*/  FADD.FTZ R11, -R9, -RZ ;  /* 0x800000ff090b7221 */ /* 0x000fe20000010100 */
[C---:B------:R-:W-:Y:S01]  /*0920*/  IMAD R0, R6.reuse, -0x800000, R3 ;  /* 0xff80000006007824 */ /* 0x040fe200078e0203 */
[----:B------:R-:W-:-:S05]  /*0930*/  IADD3 R6, PT, PT, R6, 0x7f, -R15 ;  /* 0x0000007f06067810 */ /* 0x000fca0007ffe80f */
[----:B------:R-:W-:Y:S02]  /*0940*/  IMAD.IADD R6, R6, 0x1, R7 ;  /* 0x0000000106067824 */ /* 0x000fe400078e0207 */
[----:B0-----:R-:W-:-:S04]  /*0950*/  FFMA R13, R8, R11, 1 ;  /* 0x3f800000080d7423 */ /* 0x001fc8000000000b */
[----:B------:R-:W-:-:S04]  /*0960*/  FFMA R10, R8, R13, R8 ;  /* 0x0000000d080a7223 */ /* 0x000fc80000000008 */
[----:B------:R-:W-:-:S04]  /*0970*/  FFMA R3, R0, R10, RZ ;  /* 0x0000000a00037223 */ /* 0x000fc800000000ff */
[----:B------:R-:W-:-:S04]  /*0980*/  FFMA R8, R11, R3, R0 ;  /* 0x000000030b087223 */ /* 0x000fc80000000000 */
[----:B------:R-:W-:-:S04]  /*0990*/  FFMA R13, R10, R8, R3 ;  /* 0x000000080a0d7223 */ /* 0x000fc80000000003 */
[----:B------:R-:W-:-:S04]  /*09a0*/  FFMA R8, R11, R13, R0 ;  /* 0x0000000d0b087223 */ /* 0x000fc80000000000 */
        /* <DEDUP_REMOVED lines=15> */
[CCC-:B------:R-:W-:Y:S01]  /*0aa0*/  FFMA.RM R6, R10.reuse, R8.reuse, R13.reuse ;  /* 0x000000080a067223 */ /* 0x1c0fe2000000400d */
[C---:B------:R-:W-:Y:S02]  /*0ab0*/  ISETP.NE.AND P2, PT, R9.reuse, RZ, PT ;  /* 0x000000ff0900720c */ /* 0x040fe40003f45270 */
[----:B------:R-:W-:Y:S02]  /*0ac0*/  ISETP.NE.AND P1, PT, R9, RZ, PT ;  /* 0x000000ff0900720c */ /* 0x000fe40003f25270 */
[----:B------:R-:W-:Y:S01]  /*0ad0*/  LOP3.LUT R7, R3, 0x7fffff, RZ, 0xc0, !PT ;  /* 0x007fffff03077812 */ /* 0x000fe200078ec0ff */
[----:B------:R-:W-:Y:S01]  /*0ae0*/  FFMA.RP R3, R10, R8, R13 ;  /* 0x000000080a037223 */ /* 0x000fe2000000800d */
[----:B------:R-:W-:Y:S02]  /*0af0*/  VIADD R8, R9, 0x20 ;  /* 0x0000002009087836 */ /* 0x000fe40000000000 */
[----:B------:R-:W-:Y:S01]  /*0b00*/  LOP3.LUT R7, R7, 0x800000, RZ, 0xfc, !PT ;  /* 0x0080000007077812 */ /* 0x000fe200078efcff */
[----:B------:R-:W-:Y:S01]  /*0b10*/  IMAD.MOV R9, RZ, RZ, -R9 ;  /* 0x000000ffff097224 */ /* 0x000fe200078e0a09 */
[----:B------:R-:W-:-:S02]  /*0b20*/  FSETP.NEU.FTZ.AND P0, PT, R3, R6, PT ;  /* 0x000000060300720b */ /* 0x000fc40003f1d000 */
[----:B------:R-:W-:Y:S02]  /*0b30*/  SHF.L.U32 R8, R7, R8, RZ ;  /* 0x0000000807087219 */ /* 0x000fe400000006ff */
[----:B------:R-:W-:Y:S02]  /*0b40*/  SEL R6, R9, RZ, P2 ;  /* 0x000000ff09067207 */ /* 0x000fe40001000000 */
[----:B------:R-:W-:Y:S02]  /*0b50*/  ISETP.NE.AND P1, PT, R8, RZ, P1 ;  /* 0x000000ff0800720c */ /* 0x000fe40000f25270 */
[----:B------:R-:W-:Y:S02]  /*0b60*/  SHF.R.U32.HI R6, RZ, R6, R7 ;  /* 0x00000006ff067219 */ /* 0x000fe40000011607 */
[----:B------:R-:W-:Y:S02]  /*0b70*/  PLOP3.LUT P0, PT, P0, P1, PT, 0xf8, 0x8f ;  /* 0x00000000008f781c */ /* 0x000fe40000703f70 */
[----:B------:R-:W-:-:S02]  /*0b80*/  SHF.R.U32.HI R8, RZ, 0x1, R6 ;  /* 0x00000001ff087819 */ /* 0x000fc40000011606 */
[----:B------:R-:W-:-:S04]  /*0b90*/  SEL R3, RZ, 0x1, !P0 ;  /* 0x00000001ff037807 */ /* 0x000fc80004000000 */
[----:B------:R-:W-:-:S04]  /*0ba0*/  LOP3.LUT R3, R3, 0x1, R8, 0xf8, !PT ;  /* 0x0000000103037812 */ /* 0x000fc800078ef808 */
[----:B------:R-:W-:-:S04]  /*0bb0*/  LOP3.LUT R3, R3, R6, RZ, 0xc0, !PT ;  /* 0x0000000603037212 */ /* 0x000fc800078ec0ff */
[----:B------:R-:W-:-:S04]  /*0bc0*/  IADD3 R3, PT, PT, R8, R3, RZ ;  /* 0x0000000308037210 */ /* 0x000fc80007ffe0ff */
[----:B------:R-:W-:Y:S01]  /*0bd0*/  LOP3.LUT R0, R3, R0, RZ, 0xfc, !PT ;  /* 0x0000000003007212 */ /* 0x000fe200078efcff */
[----:B------:R-:W-:Y:S06]  /*0be0*/  BRA `(.L_x_226) ;  /* 0x0000000000107947 */ /* 0x000fec0003800000 */
.L_x_225:
[----:B------:R-:W-:-:S04]  /*0bf0*/  LOP3.LUT R0, R0, 0x80000000, RZ, 0xc0, !PT ;  /* 0x8000000000007812 */ /* 0x000fc800078ec0ff */
[----:B------:R-:W-:Y:S01]  /*0c00*/  LOP3.LUT R0, R0, 0x7f800000, RZ, 0xfc, !PT ;  /* 0x7f80000000007812 */ /* 0x000fe200078efcff */
[----:B------:R-:W-:Y:S06]  /*0c10*/  BRA `(.L_x_226) ;  /* 0x0000000000047947 */ /* 0x000fec0003800000 */
.L_x_224:
[----:B------:R-:W-:-:S07]  /*0c20*/  IMAD R0, R6, 0x800000, R0 ;  /* 0x0080000006007824 */ /* 0x000fce00078e0200 */
.L_x_226:
[----:B------:R-:W-:Y:S05]  /*0c30*/  BSYNC.RECONVERGENT B2 ;  /* 0x0000000000027941 */ /* 0x000fea0003800200 */
.L_x_223:
[----:B------:R-:W-:Y:S05]  /*0c40*/  BRA `(.L_x_227) ;  /* 0x0000000000207947 */ /* 0x000fea0003800000 */
.L_x_222:
[----:B------:R-:W-:-:S04]  /*0c50*/  LOP3.LUT R0, R6, 0x80000000, R3, 0x48, !PT ;  /* 0x8000000006007812 */ /* 0x000fc800078e4803 */
[----:B------:R-:W-:Y:S01]  /*0c60*/  LOP3.LUT R0, R0, 0x7f800000, RZ, 0xfc, !PT ;  /* 0x7f80000000007812 */ /* 0x000fe200078efcff */
[----:B------:R-:W-:Y:S06]  /*0c70*/  BRA `(.L_x_227) ;  /* 0x0000000000147947 */ /* 0x000fec0003800000 */
.L_x_221:
[----:B------:R-:W-:Y:S01]  /*0c80*/  LOP3.LUT R0, R6, 0x80000000, R3, 0x48, !PT ;  /* 0x8000000006007812 */ /* 0x000fe200078e4803 */
[----:B------:R-:W-:Y:S06]  /*0c90*/  BRA `(.L_x_227) ;  /* 0x00000000000c7947 */ /* 0x000fec0003800000 */
.L_x_220:
[----:B------:R-:W0:Y:S01]  /*0ca0*/  MUFU.RSQ R0, -QNAN ;  /* 0xffc0000000007908 */ /* 0x000e220000001400 */
[----:B------:R-:W-:Y:S05]  /*0cb0*/  BRA `(.L_x_227) ;  /* 0x0000000000047947 */ /* 0x000fea0003800000 */
.L_x_219:
[----:B------:R-:W-:-:S07]  /*0cc0*/  FADD.FTZ R0, R3, R0 ;  /* 0x0000000003007221 */ /* 0x000fce0000010000 */
.L_x_227:
[----:B------:R-:W-:Y:S05]  /*0cd0*/  BSYNC.RECONVERGENT B1 ;  /* 0x0000000000017941 */ /* 0x000fea0003800200 */
.L_x_217:
[----:B------:R-:W-:-:S04]  /*0ce0*/  IMAD.MOV.U32 R3, RZ, RZ, 0x0 ;  /* 0x00000000ff037424 */ /* 0x000fc800078e00ff */
[----:B0-----:R-:W-:Y:S05]  /*0cf0*/  RET.REL.NODEC R2 `(_Z13GMMcommonTermiPfi) ;  /* 0xfffffff002c07950 */ /* 0x001fea0003c3ffff */
.L_x_228:
        /* <DEDUP_REMOVED lines=16> */
.L_x_283:


//--------------------- .nv.global.init           --------------------------
	.section	.nv.global.init,"aw",@progbits
	.align	4
.nv.global.init:
	.type		__cudart_i2opi_f,@object
	.size		__cudart_i2opi_f,(.L_2 - __cudart_i2opi_f)
__cudart_i2opi_f:
        /*0000*/ 	.byte	0x41, 0x90, 0x43, 0x3c, 0x99, 0x95, 0x62, 0xdb, 0xc0, 0xdd, 0x34, 0xf5, 0xd1, 0x57, 0x27, 0xfc
        /*0010*/ 	.byte	0x29, 0x15, 0x44, 0x4e, 0x6e, 0x83, 0xf9, 0xa2
.L_2:


//--------------------- .nv.shared._Z17GMMFinalizeKernelILi4ELb1EEvPfS0_ii --------------------------
	.section	.nv.shared._Z17GMMFinalizeKernelILi4ELb1EEvPfS0_ii,"aw",@nobits
	.sectionflags	@""
	.align	4
.nv.shared._Z17GMMFinalizeKernelILi4ELb1EEvPfS0_ii:
	.zero		1612


//--------------------- .nv.shared.reserved.0     --------------------------
	.section	.nv.shared.reserved.0,"aw",@nobits
	.weak		__nv_reservedSMEM_offset_0_alias
	.size		__nv_reservedSMEM_offset_0_alias, 0, 64
	.other		__nv_reservedSMEM_offset_0_alias,@"STO_CUDA_RESERVED_SHARED STV_DEFAULT"
__nv_reservedSMEM_offset_0_alias:
	.zero		0
	.zero		64


//--------------------- .nv.shared._Z17GMMFinalizeKernelILi4ELb0EEvPfS0_ii --------------------------
	.section	.nv.shared._Z17GMMFinalizeKernelILi4ELb0EEvPfS0_ii,"aw",@nobits
	.sectionflags	@""
	.align	4
.nv.shared._Z17GMMFinalizeKernelILi4ELb0EEvPfS0_ii:
	.zero		1612


//--------------------- .nv.shared._Z18GMMReductionKernelILi4ELb0EEviPfiPKfPiiiPj --------------------------
	.section	.nv.shared._Z18GMMReductionKernelILi4ELb0EEviPfiPKfPiiiPj,"aw",@nobits
	.sectionflags	@""
	.align	4
.nv.shared._Z18GMMReductionKernelILi4ELb0EEviPfiPKfPiiiPj:
	.zero		13840


//--------------------- .nv.shared._Z18GMMReductionKernelILi4ELb1EEviPfiPKfPiiiPj --------------------------
	.section	.nv.shared._Z18GMMReductionKernelILi4ELb1EEviPfiPKfPiiiPj,"aw",@nobits
	.sectionflags	@""
	.align	4
.nv.shared._Z18GMMReductionKernelILi4ELb1EEviPfiPKfPiiiPj:
	.zero		13968


//--------------------- .nv.shared._Z10GMMDoSplitPK10GMMSplit_tiPfiPKfPii --------------------------
	.section	.nv.shared._Z10GMMDoSplitPK10GMMSplit_tiPfiPKfPii,"aw",@nobits
	.sectionflags	@""
	.align	4
.nv.shared._Z10GMMDoSplitPK10GMMSplit_tiPfiPKfPii:
	.zero		1064


//--------------------- .nv.shared._Z12GMMFindSplitP10GMMSplit_tiPfi --------------------------
	.section	.nv.shared._Z12GMMFindSplitP10GMMSplit_tiPfi,"aw",@nobits
	.sectionflags	@""
	.align	4
.nv.shared._Z12GMMFindSplitP10GMMSplit_tiPfi:
	.zero		1280


//--------------------- .nv.shared._Z13GMMcommonTermiPfi --------------------------
	.section	.nv.shared._Z13GMMcommonTermiPfi,"aw",@nobits
	.sectionflags	@""
	.align	4
.nv.shared._Z13GMMcommonTermiPfi:
	.zero		1280


//--------------------- .nv.constant0._Z17GMMFinalizeKernelILi4ELb1EEvPfS0_ii --------------------------
	.section	.nv.constant0._Z17GMMFinalizeKernelILi4ELb1EEvPfS0_ii,"a",@progbits
	.sectionflags	@""
	.align	4
.nv.constant0._Z17GMMFinalizeKernelILi4ELb1EEvPfS0_ii:
	.zero		920


//--------------------- .nv.constant0._Z17GMMFinalizeKernelILi4ELb0EEvPfS0_ii --------------------------
	.section	.nv.constant0._Z17GMMFinalizeKernelILi4ELb0EEvPfS0_ii,"a",@progbits
	.sectionflags	@""
	.align	4
.nv.constant0._Z17GMMFinalizeKernelILi4ELb0EEvPfS0_ii:
	.zero		920


//--------------------- .nv.constant0._Z18GMMReductionKernelILi4ELb0EEviPfiPKfPiiiPj --------------------------
	.section	.nv.constant0._Z18GMMReductionKernelILi4ELb0EEviPfiPKfPiiiPj,"a",@progbits
	.sectionflags	@""
	.align	4
.nv.constant0._Z18GMMReductionKernelILi4ELb0EEviPfiPKfPiiiPj:
	.zero		952


//--------------------- .nv.constant0._Z18GMMReductionKernelILi4ELb1EEviPfiPKfPiiiPj --------------------------
	.section	.nv.constant0._Z18GMMReductionKernelILi4ELb1EEviPfiPKfPiiiPj,"a",@progbits
	.sectionflags	@""
	.align	4
.nv.constant0._Z18GMMReductionKernelILi4ELb1EEviPfiPKfPiiiPj:
	.zero		952


//--------------------- .nv.constant0._Z10GMMDoSplitPK10GMMSplit_tiPfiPKfPii --------------------------
	.section	.nv.constant0._Z10GMMDoSplitPK10GMMSplit_tiPfiPKfPii,"a",@progbits
	.sectionflags	@""
	.align	4
.nv.constant0._Z10GMMDoSplitPK10GMMSplit_tiPfiPKfPii:
	.zero		948


//--------------------- .nv.constant0._Z12GMMFindSplitP10GMMSplit_tiPfi --------------------------
	.section	.nv.constant0._Z12GMMFindSplitP10GMMSplit_tiPfi,"a",@progbits
	.sectionflags	@""
	.align	4
.nv.constant0._Z12GMMFindSplitP10GMMSplit_tiPfi:
	.zero		924


//--------------------- .nv.constant0._Z17GMMDataTermKernelPKfiS0_iPfi --------------------------
	.section	.nv.constant0._Z17GMMDataTermKernelPKfiS0_iPfi,"a",@progbits
	.sectionflags	@""
	.align	4
.nv.constant0._Z17GMMDataTermKernelPKfiS0_iPfi:
	.zero		940


//--------------------- .nv.constant0._Z13GMMcommonTermiPfi --------------------------
	.section	.nv.constant0._Z13GMMcommonTermiPfi,"a",@progbits
	.sectionflags	@""
	.align	4
.nv.constant0._Z13GMMcommonTermiPfi:
	.zero		916


//--------------------- SYMBOLS --------------------------

	.type		.nv.reservedSmem.offset0,@object
	.size		.nv.reservedSmem.offset0,0x4
	.type		.nv.reservedSmem.cap,@object
	.size		.nv.reservedSmem.cap,0x4
